# CuTe-DSL kernel — source=fa4 family=fa4_fwd_sm100
# config = {"dtype": "Float16", "causal": true, "use_2cta": true, "q_stage": 2, "head_dim": 64}


// ===== COMPILED SASS (sm_100a) =====

	.target	sm_100a

	.elftype	@"ET_EXEC"


//--------------------- .note.nv.tkinfo           --------------------------
	.section	.note.nv.tkinfo,"",@"SHT_NOTE"
	.sectionflags	@"SHF_NOTE_NV_TKINFO"
	.tkinfo
        /*0018*/ 	.word	0x00000081
        /*0030*/ 	.string	""
        /*0030*/ 	.string	"ptxas"
        /*0030*/ 	.string	"Cuda compilation tools, release 12.9, V12.9.83"
        /*0030*/ 	.string	"Build system must define TOOLS_VERSION_EXTENDED"
        /*0030*/ 	.string	"-O 3 -arch sm_100a "



//--------------------- .note.nv.cuver            --------------------------
	.section	.note.nv.cuver,"",@"SHT_NOTE"
	.sectionflags	@"SHF_NOTE_NV_CUVER"
        /*0018*/ 	.short	0x0001
        /*001a*/ 	.short	0x0064
        /*001c*/ 	.short	0x0001
        /*001e*/ 	.short	0x0000
        /*0020*/ 	.short	0x0001
        /*0022*/ 	.short	0x0000


//--------------------- .nv.info                  --------------------------
	.section	.nv.info,"",@"SHT_CUDA_INFO"
	.align	4


	//----- nvinfo : EIATTR_REGCOUNT
	.align		4
        /*0000*/ 	.byte	0x04, 0x2f
        /*0002*/ 	.short	(.L_6 - .L_5)
	.align		4
.L_5:
        /*0004*/ 	.word	index@(kernel_cutlass_kernel_flash_attncuteflash_fwd_sm100FlashAttentionForwardSm100_object_at__tensor0000o6411101213_tensor0000o6411101213_tensor0000o6410111213_tensor0000o6411101213_tensorptrf_0)
        /*0008*/ 	.word	0x00000080


	//----- nvinfo : EIATTR_FRAME_SIZE
	.align		4
.L_6:
        /*000c*/ 	.byte	0x04, 0x11
        /*000e*/ 	.short	(.L_8 - .L_7)
	.align		4
.L_7:
        /*0010*/ 	.word	index@($__internal_2_$__cuda_sm10x_tcgen05_guardrail_trap_unallocated_columns_being_dealloced)
        /*0014*/ 	.word	0x00000000


	//----- nvinfo : EIATTR_FRAME_SIZE
	.align		4
.L_8:
        /*0018*/ 	.byte	0x04, 0x11
        /*001a*/ 	.short	(.L_10 - .L_9)
	.align		4
.L_9:
        /*001c*/ 	.word	index@($__internal_1_$__cuda_sm10x_tcgen05_guardrail_trap_phase_invalid_during_alloc)
        /*0020*/ 	.word	0x00000000


	//----- nvinfo : EIATTR_FRAME_SIZE
	.align		4
.L_10:
        /*0024*/ 	.byte	0x04, 0x11
        /*0026*/ 	.short	(.L_12 - .L_11)
	.align		4
.L_11:
        /*0028*/ 	.word	index@($__internal_0_$__cuda_sm10x_tcgen05_guardrail_trap_col_being_dealloced_not_returned_by_alloc)
        /*002c*/ 	.word	0x00000000


	//----- nvinfo : EIATTR_FRAME_SIZE
	.align		4
.L_12:
        /*0030*/ 	.byte	0x04, 0x11
        /*0032*/ 	.short	(.L_14 - .L_13)
	.align		4
.L_13:
        /*0034*/ 	.word	index@(kernel_cutlass_kernel_flash_attncuteflash_fwd_sm100FlashAttentionForwardSm100_object_at__tensor0000o6411101213_tensor0000o6411101213_tensor0000o6410111213_tensor0000o6411101213_tensorptrf_0)
        /*0038*/ 	.word	0x00000000


	//----- nvinfo : EIATTR_MIN_STACK_SIZE
	.align		4
.L_14:
        /*003c*/ 	.byte	0x04, 0x12
        /*003e*/ 	.short	(.L_16 - .L_15)
	.align		4
.L_15:
        /*0040*/ 	.word	index@(kernel_cutlass_kernel_flash_attncuteflash_fwd_sm100FlashAttentionForwardSm100_object_at__tensor0000o6411101213_tensor0000o6411101213_tensor0000o6410111213_tensor0000o6411101213_tensorptrf_0)
        /*0044*/ 	.word	0x00000000
.L_16:


//--------------------- .nv.info.kernel_cutlass_kernel_flash_attncuteflash_fwd_sm100FlashAttentionForwardSm100_object_at__tensor0000o6411101213_tensor0000o6411101213_tensor0000o6410111213_tensor0000o6411101213_tensorptrf_0 --------------------------
	.section	.nv.info.kernel_cutlass_kernel_flash_attncuteflash_fwd_sm100FlashAttentionForwardSm100_object_at__tensor0000o6411101213_tensor0000o6411101213_tensor0000o6410111213_tensor0000o6411101213_tensorptrf_0,"",@"SHT_CUDA_INFO"
	.sectionflags	@""
	.align	4


	//----- nvinfo : EIATTR_CUDA_API_VERSION
	.align		4
        /*0000*/ 	.byte	0x04, 0x37
        /*0002*/ 	.short	(.L_18 - .L_17)
.L_17:
        /*0004*/ 	.word	0x00000081


	//----- nvinfo : EIATTR_KPARAM_INFO
	.align		4
.L_18:
        /*0008*/ 	.byte	0x04, 0x17
        /*000a*/ 	.short	(.L_20 - .L_19)
.L_19:
        /*000c*/ 	.word	0x00000000
        /*0010*/ 	.short	0x0018
        /*0012*/ 	.short	0x02e4
        /*0014*/ 	.byte	0x00, 0xf0, 0x11, 0x00


	//----- nvinfo : EIATTR_KPARAM_INFO
	.align		4
.L_20:
        /*0018*/ 	.byte	0x04, 0x17
        /*001a*/ 	.short	(.L_22 - .L_21)
.L_21:
        /*001c*/ 	.word	0x00000000
        /*0020*/ 	.short	0x0017
        /*0022*/ 	.short	0x02d8
        /*0024*/ 	.byte	0x00, 0xf0, 0x31, 0x00


	//----- nvinfo : EIATTR_KPARAM_INFO
	.align		4
.L_22:
        /*0028*/ 	.byte	0x04, 0x17
        /*002a*/ 	.short	(.L_24 - .L_23)
.L_23:
        /*002c*/ 	.word	0x00000000
        /*0030*/ 	.short	0x0016
        /*0032*/ 	.short	0x02d4
        /*0034*/ 	.byte	0x00, 0xf0, 0x11, 0x00


	//----- nvinfo : EIATTR_KPARAM_INFO
	.align		4
.L_24:
        /*0038*/ 	.byte	0x04, 0x17
        /*003a*/ 	.short	(.L_26 - .L_25)
.L_25:
        /*003c*/ 	.word	0x00000000
        /*0040*/ 	.short	0x0015
        /*0042*/ 	.short	0x02c8
        /*0044*/ 	.byte	0x00, 0xf0, 0x31, 0x00


	//----- nvinfo : EIATTR_KPARAM_INFO
	.align		4
.L_26:
        /*0048*/ 	.byte	0x04, 0x17
        /*004a*/ 	.short	(.L_28 - .L_27)
.L_27:
        /*004c*/ 	.word	0x00000000
        /*0050*/ 	.short	0x0014
        /*0052*/ 	.short	0x02bc
        /*0054*/ 	.byte	0x00, 0xf0, 0x31, 0x00


	//----- nvinfo : EIATTR_KPARAM_INFO
	.align		4
.L_28:
        /*0058*/ 	.byte	0x04, 0x17
        /*005a*/ 	.short	(.L_30 - .L_29)
.L_29:
        /*005c*/ 	.word	0x00000000
        /*0060*/ 	.short	0x0013
        /*0062*/ 	.short	0x02b0
        /*0064*/ 	.byte	0x00, 0xf0, 0x31, 0x00


	//----- nvinfo : EIATTR_KPARAM_INFO
	.align		4
.L_30:
        /*0068*/ 	.byte	0x04, 0x17
        /*006a*/ 	.short	(.L_32 - .L_31)
.L_31:
        /*006c*/ 	.word	0x00000000
        /*0070*/ 	.short	0x0012
        /*0072*/ 	.short	0x02a4
        /*0074*/ 	.byte	0x00, 0xf0, 0x31, 0x00


	//----- nvinfo : EIATTR_KPARAM_INFO
	.align		4
.L_32:
        /*0078*/ 	.byte	0x04, 0x17
        /*007a*/ 	.short	(.L_34 - .L_33)
.L_33:
        /*007c*/ 	.word	0x00000000
        /*0080*/ 	.short	0x0011
        /*0082*/ 	.short	0x02a0
        /*0084*/ 	.byte	0x00, 0xf0, 0x11, 0x00


	//----- nvinfo : EIATTR_KPARAM_INFO
	.align		4
.L_34:
        /*0088*/ 	.byte	0x04, 0x17
        /*008a*/ 	.short	(.L_36 - .L_35)
.L_35:
        /*008c*/ 	.word	0x00000000
        /*0090*/ 	.short	0x0010
        /*0092*/ 	.short	0x029c
        /*0094*/ 	.byte	0x00, 0xf0, 0x11, 0x00


	//----- nvinfo : EIATTR_KPARAM_INFO
	.align		4
.L_36:
        /*0098*/ 	.byte	0x04, 0x17
        /*009a*/ 	.short	(.L_38 - .L_37)
.L_37:
        /*009c*/ 	.word	0x00000000
        /*00a0*/ 	.short	0x000f
        /*00a2*/ 	.short	0x0298
        /*00a4*/ 	.byte	0x00, 0xf0, 0x11, 0x00


	//----- nvinfo : EIATTR_KPARAM_INFO
	.align		4
.L_38:
        /*00a8*/ 	.byte	0x04, 0x17
        /*00aa*/ 	.short	(.L_40 - .L_39)
.L_39:
        /*00ac*/ 	.word	0x00000000
        /*00b0*/ 	.short	0x000e
        /*00b2*/ 	.short	0x0294
        /*00b4*/ 	.byte	0x00, 0xf0, 0x11, 0x00


	//----- nvinfo : EIATTR_KPARAM_INFO
	.align		4
.L_40:
        /*00b8*/ 	.byte	0x04, 0x17
        /*00ba*/ 	.short	(.L_42 - .L_41)
.L_41:
        /*00bc*/ 	.word	0x00000000
        /*00c0*/ 	.short	0x000d
        /*00c2*/ 	.short	0x0290
        /*00c4*/ 	.byte	0x00, 0xf0, 0x11, 0x00


	//----- nvinfo : EIATTR_KPARAM_INFO
	.align		4
.L_42:
        /*00c8*/ 	.byte	0x04, 0x17
        /*00ca*/ 	.short	(.L_44 - .L_43)
.L_43:
        /*00cc*/ 	.word	0x00000000
        /*00d0*/ 	.short	0x000c
        /*00d2*/ 	.short	0x028c
        /*00d4*/ 	.byte	0x00, 0xf0, 0x11, 0x00


	//----- nvinfo : EIATTR_KPARAM_INFO
	.align		4
.L_44:
        /*00d8*/ 	.byte	0x04, 0x17
        /*00da*/ 	.short	(.L_46 - .L_45)
.L_45:
        /*00dc*/ 	.word	0x00000000
        /*00e0*/ 	.short	0x000b
        /*00e2*/ 	.short	0x0287
        /*00e4*/ 	.byte	0x00, 0xf0, 0x0d, 0x00


	//----- nvinfo : EIATTR_KPARAM_INFO
	.align		4
.L_46:
        /*00e8*/ 	.byte	0x04, 0x17
        /*00ea*/ 	.short	(.L_48 - .L_47)
.L_47:
        /*00ec*/ 	.word	0x00000000
        /*00f0*/ 	.short	0x000a
        /*00f2*/ 	.short	0x0284
        /*00f4*/ 	.byte	0x00, 0xf0, 0x0d, 0x00


	//----- nvinfo : EIATTR_KPARAM_INFO
	.align		4
.L_48:
        /*00f8*/ 	.byte	0x04, 0x17
        /*00fa*/ 	.short	(.L_50 - .L_49)
.L_49:
        /*00fc*/ 	.word	0x00000000
        /*0100*/ 	.short	0x0009
        /*0102*/ 	.short	0x0280
        /*0104*/ 	.byte	0x00, 0xf0, 0x11, 0x00


	//----- nvinfo : EIATTR_KPARAM_INFO
	.align		4
.L_50:
        /*0108*/ 	.byte	0x04, 0x17
        /*010a*/ 	.short	(.L_52 - .L_51)
.L_51:
        /*010c*/ 	.word	0x00000000
        /*0110*/ 	.short	0x0008
        /*0112*/ 	.short	0x0200
        /*0114*/ 	.byte	0x00, 0xf0, 0x01, 0x02


	//----- nvinfo : EIATTR_KPARAM_INFO
	.align		4
.L_52:
        /*0118*/ 	.byte	0x04, 0x17
        /*011a*/ 	.short	(.L_54 - .L_53)
.L_53:
        /*011c*/ 	.word	0x00000000
        /*0120*/ 	.short	0x0007
        /*0122*/ 	.short	0x0180
        /*0124*/ 	.byte	0x00, 0xf0, 0x01, 0x02


	//----- nvinfo : EIATTR_KPARAM_INFO
	.align		4
.L_54:
        /*0128*/ 	.byte	0x04, 0x17
        /*012a*/ 	.short	(.L_56 - .L_55)
.L_55:
        /*012c*/ 	.word	0x00000000
        /*0130*/ 	.short	0x0006
        /*0132*/ 	.short	0x0100
        /*0134*/ 	.byte	0x00, 0xf0, 0x01, 0x02


	//----- nvinfo : EIATTR_KPARAM_INFO
	.align		4
.L_56:
        /*0138*/ 	.byte	0x04, 0x17
        /*013a*/ 	.short	(.L_58 - .L_57)
.L_57:
        /*013c*/ 	.word	0x00000000
        /*0140*/ 	.short	0x0005
        /*0142*/ 	.short	0x0080
        /*0144*/ 	.byte	0x00, 0xf0, 0x01, 0x02


	//----- nvinfo : EIATTR_KPARAM_INFO
	.align		4
.L_58:
        /*0148*/ 	.byte	0x04, 0x17
        /*014a*/ 	.short	(.L_60 - .L_59)
.L_59:
        /*014c*/ 	.word	0x00000000
        /*0150*/ 	.short	0x0004
        /*0152*/ 	.short	0x0030
        /*0154*/ 	.byte	0x00, 0xf0, 0xa1, 0x00


	//----- nvinfo : EIATTR_KPARAM_INFO
	.align		4
.L_60:
        /*0158*/ 	.byte	0x04, 0x17
        /*015a*/ 	.short	(.L_62 - .L_61)
.L_61:
        /*015c*/ 	.word	0x00000000
        /*0160*/ 	.short	0x0003
        /*0162*/ 	.short	0x0024
        /*0164*/ 	.byte	0x00, 0xf0, 0x31, 0x00


	//----- nvinfo : EIATTR_KPARAM_INFO
	.align		4
.L_62:
        /*0168*/ 	.byte	0x04, 0x17
        /*016a*/ 	.short	(.L_64 - .L_63)
.L_63:
        /*016c*/ 	.word	0x00000000
        /*0170*/ 	.short	0x0002
        /*0172*/ 	.short	0x0018
        /*0174*/ 	.byte	0x00, 0xf0, 0x31, 0x00


	//----- nvinfo : EIATTR_KPARAM_INFO
	.align		4
.L_64:
        /*0178*/ 	.byte	0x04, 0x17
        /*017a*/ 	.short	(.L_66 - .L_65)
.L_65:
        /*017c*/ 	.word	0x00000000
        /*0180*/ 	.short	0x0001
        /*0182*/ 	.short	0x000c
        /*0184*/ 	.byte	0x00, 0xf0, 0x31, 0x00


	//----- nvinfo : EIATTR_KPARAM_INFO
	.align		4
.L_66:
        /*0188*/ 	.byte	0x04, 0x17
        /*018a*/ 	.short	(.L_68 - .L_67)
.L_67:
        /*018c*/ 	.word	0x00000000
        /*0190*/ 	.short	0x0000
        /*0192*/ 	.short	0x0000
        /*0194*/ 	.byte	0x00, 0xf0, 0x31, 0x00


	//----- nvinfo : EIATTR_AT_ENTRY_FRAGMENTS
	.align		4
.L_68:
        /*0198*/ 	.byte	0x04, 0x4f
        /*019a*/ 	.short	(.L_70 - .L_69)


	//   ....[0]....
.L_69:
        /*019c*/ 	.word	0x00000004


	//   ....[1]....
        /*01a0*/ 	.word	0x00000005


	//----- nvinfo : EIATTR_RESERVED_SMEM_USED
	.align		4
.L_70:
        /*01a4*/ 	.byte	0x01, 0x41
	.zero		2


	//----- nvinfo : EIATTR_SPARSE_MMA_MASK
	.align		4
        /*01a8*/ 	.byte	0x03, 0x50
        /*01aa*/ 	.short	0x0000


	//----- nvinfo : EIATTR_TCGEN05_2CTA_USED
	.align		4
        /*01ac*/ 	.byte	0x01, 0x52
	.zero		2


	//----- nvinfo : EIATTR_MAXREG_COUNT
	.align		4
        /*01b0*/ 	.byte	0x03, 0x1b
        /*01b2*/ 	.short	0x0080


	//----- nvinfo : EIATTR_NUM_BARRIERS
	.align		4
        /*01b4*/ 	.byte	0x02, 0x4c
        /*01b6*/ 	.byte	0x10
	.zero		1


	//----- nvinfo : EIATTR_INT_WARP_WIDE_INSTR_OFFSETS
	.align		4
        /*01b8*/ 	.byte	0x04, 0x31
        /*01ba*/ 	.short	(.L_72 - .L_71)


	//   ....[0]....
.L_71:
        /*01bc*/ 	.word	0x00004cf0


	//   ....[1]....
        /*01c0*/ 	.word	0x00004d20


	//----- nvinfo : EIATTR_COOP_GROUP_MASK_REGIDS
	.align		4
.L_72:
        /*01c4*/ 	.byte	0x04, 0x29
        /*01c6*/ 	.short	(.L_74 - .L_73)


	//   ....[0]....
.L_73:
        /*01c8*/ 	.word	0xffffffff


	//   ....[1]....
        /*01cc*/ 	.word	0xffffffff


	//   ....[2]....
        /*01d0*/ 	.word	0xffffffff


	//   ....[3]....
        /*01d4*/ 	.word	0xffffffff


	//   ....[4]....
        /*01d8*/ 	.word	0xffffffff


	//   ....[5]....
        /*01dc*/ 	.word	0xffffffff


	//   ....[6]....
        /*01e0*/ 	.word	0xffffffff


	//   ....[7]....
        /*01e4*/ 	.word	0xffffffff


	//   ....[8]....
        /*01e8*/ 	.word	0xffffffff


	//   ....[9]....
        /*01ec*/ 	.word	0xffffffff


	//----- nvinfo : EIATTR_COOP_GROUP_INSTR_OFFSETS
	.align		4
.L_74:
        /*01f0*/ 	.byte	0x04, 0x28
        /*01f2*/ 	.short	(.L_76 - .L_75)


	//   ....[0]....
.L_75:
        /*01f4*/ 	.word	0x00000ad0


	//   ....[1]....
        /*01f8*/ 	.word	0x00002160


	//   ....[2]....
        /*01fc*/ 	.word	0x000027c0


	//   ....[3]....
        /*0200*/ 	.word	0x00004b70


	//   ....[4]....
        /*0204*/ 	.word	0x00004de0


	//   ....[5]....
        /*0208*/ 	.word	0x000080f0


	//   ....[6]....
        /*020c*/ 	.word	0x0000a4d0


	//   ....[7]....
        /*0210*/ 	.word	0x0000c630


	//   ....[8]....
        /*0214*/ 	.word	0x0000d620


	//   ....[9]....
        /*0218*/ 	.word	0x0000d970


	//----- nvinfo : EIATTR_REG_RECONFIG
	.align		4
.L_76:
        /*021c*/ 	.byte	0x01, 0x54
	.zero		2


	//----- nvinfo : EIATTR_VRC_CTA_INIT_COUNT
	.align		4
        /*0220*/ 	.byte	0x02, 0x4a
        /*0222*/ 	.byte	0x80
	.zero		1


	//----- nvinfo : EIATTR_MBARRIER_INSTR_OFFSETS
	.align		4
        /*0224*/ 	.byte	0x04, 0x39
        /*0226*/ 	.short	(.L_78 - .L_77)


	//   ....[0]....
.L_77:
        /*0228*/ 	.word	0x00000360
        /*022c*/ 	.word	0x000000ff
        /*0230*/ 	.word	0x00000220
        /*0234*/ 	.short	0x0100
        /*0236*/ 	.byte	0x06
	.zero		1


	//   ....[1]....
        /*0238*/ 	.word	0x00000420
        /*023c*/ 	.word	0x000000ff
        /*0240*/ 	.word	0x00000000
        /*0244*/ 	.short	0x0100
        /*0246*/ 	.byte	0x04
	.zero		1


	//   ....[2]....
        /*0248*/ 	.word	0x00000430
        /*024c*/ 	.word	0x000000ff
        /*0250*/ 	.word	0x00000008
        /*0254*/ 	.short	0x0100
        /*0256*/ 	.byte	0x04
	.zero		1


	//   ....[3]....
        /*0258*/ 	.word	0x00000440
        /*025c*/ 	.word	0x000000ff
        /*0260*/ 	.word	0x00000010
        /*0264*/ 	.short	0x0100
        /*0266*/ 	.byte	0x04
	.zero		1


	//   ....[4]....
        /*0268*/ 	.word	0x00000450
        /*026c*/ 	.word	0x000000ff
        /*0270*/ 	.word	0x00000018
        /*0274*/ 	.short	0x0100
        /*0276*/ 	.byte	0x04
	.zero		1


	//   ....[5]....
        /*0278*/ 	.word	0x00000530
        /*027c*/ 	.word	0x000000ff
        /*0280*/ 	.word	0x00000020
        /*0284*/ 	.short	0x0100
        /*0286*/ 	.byte	0x04
	.zero		1


	//   ....[6]....
        /*0288*/ 	.word	0x00000540
        /*028c*/ 	.word	0x000000ff
        /*0290*/ 	.word	0x00000028
        /*0294*/ 	.short	0x0100
        /*0296*/ 	.byte	0x04
	.zero		1


	//   ....[7]....
        /*0298*/ 	.word	0x00000550
        /*029c*/ 	.word	0x000000ff
        /*02a0*/ 	.word	0x00000030
        /*02a4*/ 	.short	0x0100
        /*02a6*/ 	.byte	0x04
	.zero		1


	//   ....[8]....
        /*02a8*/ 	.word	0x00000560
        /*02ac*/ 	.word	0x000000ff
        /*02b0*/ 	.word	0x00000038
        /*02b4*/ 	.short	0x0100
        /*02b6*/ 	.byte	0x04
	.zero		1


	//   ....[9]....
        /*02b8*/ 	.word	0x00000570
        /*02bc*/ 	.word	0x000000ff
        /*02c0*/ 	.word	0x00000040
        /*02c4*/ 	.short	0x0100
        /*02c6*/ 	.byte	0x04
	.zero		1


	//   ....[10]....
        /*02c8*/ 	.word	0x00000580
        /*02cc*/ 	.word	0x000000ff
        /*02d0*/ 	.word	0x00000048
        /*02d4*/ 	.short	0x0100
        /*02d6*/ 	.byte	0x04
	.zero		1


	//   ....[11]....
        /*02d8*/ 	.word	0x00000590
        /*02dc*/ 	.word	0x000000ff
        /*02e0*/ 	.word	0x00000050
        /*02e4*/ 	.short	0x0100
        /*02e6*/ 	.byte	0x04
	.zero		1


	//   ....[12]....
        /*02e8*/ 	.word	0x000005a0
        /*02ec*/ 	.word	0x000000ff
        /*02f0*/ 	.word	0x00000058
        /*02f4*/ 	.short	0x0100
        /*02f6*/ 	.byte	0x04
	.zero		1


	//   ....[13]....
        /*02f8*/ 	.word	0x000005b0
        /*02fc*/ 	.word	0x000000ff
        /*0300*/ 	.word	0x00000060
        /*0304*/ 	.short	0x0100
        /*0306*/ 	.byte	0x04
	.zero		1


	//   ....[14]....
        /*0308*/ 	.word	0x000005c0
        /*030c*/ 	.word	0x000000ff
        /*0310*/ 	.word	0x00000068
        /*0314*/ 	.short	0x0100
        /*0316*/ 	.byte	0x04
	.zero		1


	//   ....[15]....
        /*0318*/ 	.word	0x000005d0
        /*031c*/ 	.word	0x000000ff
        /*0320*/ 	.word	0x00000070
        /*0324*/ 	.short	0x0100
        /*0326*/ 	.byte	0x04
	.zero		1


	//   ....[16]....
        /*0328*/ 	.word	0x000005e0
        /*032c*/ 	.word	0x000000ff
        /*0330*/ 	.word	0x00000078
        /*0334*/ 	.short	0x0100
        /*0336*/ 	.byte	0x04
	.zero		1


	//   ....[17]....
        /*0338*/ 	.word	0x000005f0
        /*033c*/ 	.word	0x000000ff
        /*0340*/ 	.word	0x00000080
        /*0344*/ 	.short	0x0100
        /*0346*/ 	.byte	0x04
	.zero		1


	//   ....[18]....
        /*0348*/ 	.word	0x00000600
        /*034c*/ 	.word	0x000000ff
        /*0350*/ 	.word	0x00000088
        /*0354*/ 	.short	0x0100
        /*0356*/ 	.byte	0x04
	.zero		1


	//   ....[19]....
        /*0358*/ 	.word	0x00000610
        /*035c*/ 	.word	0x000000ff
        /*0360*/ 	.word	0x00000090
        /*0364*/ 	.short	0x0100
        /*0366*/ 	.byte	0x04
	.zero		1


	//   ....[20]....
        /*0368*/ 	.word	0x00000620
        /*036c*/ 	.word	0x000000ff
        /*0370*/ 	.word	0x00000098
        /*0374*/ 	.short	0x0100
        /*0376*/ 	.byte	0x04
	.zero		1


	//   ....[21]....
        /*0378*/ 	.word	0x00000630
        /*037c*/ 	.word	0x000000ff
        /*0380*/ 	.word	0x000000a0
        /*0384*/ 	.short	0x0100
        /*0386*/ 	.byte	0x04
	.zero		1


	//   ....[22]....
        /*0388*/ 	.word	0x00000640
        /*038c*/ 	.word	0x000000ff
        /*0390*/ 	.word	0x000000a8
        /*0394*/ 	.short	0x0100
        /*0396*/ 	.byte	0x04
	.zero		1


	//   ....[23]....
        /*0398*/ 	.word	0x00000650
        /*039c*/ 	.word	0x000000ff
        /*03a0*/ 	.word	0x000000b0
        /*03a4*/ 	.short	0x0100
        /*03a6*/ 	.byte	0x04
	.zero		1


	//   ....[24]....
        /*03a8*/ 	.word	0x00000660
        /*03ac*/ 	.word	0x000000ff
        /*03b0*/ 	.word	0x000000b8
        /*03b4*/ 	.short	0x0100
        /*03b6*/ 	.byte	0x04
	.zero		1


	//   ....[25]....
        /*03b8*/ 	.word	0x00000670
        /*03bc*/ 	.word	0x000000ff
        /*03c0*/ 	.word	0x000000c0
        /*03c4*/ 	.short	0x0100
        /*03c6*/ 	.byte	0x04
	.zero		1


	//   ....[26]....
        /*03c8*/ 	.word	0x00000680
        /*03cc*/ 	.word	0x000000ff
        /*03d0*/ 	.word	0x000000c8
        /*03d4*/ 	.short	0x0100
        /*03d6*/ 	.byte	0x04
	.zero		1


	//   ....[27]....
        /*03d8*/ 	.word	0x00000690
        /*03dc*/ 	.word	0x000000ff
        /*03e0*/ 	.word	0x000000d0
        /*03e4*/ 	.short	0x0100
        /*03e6*/ 	.byte	0x04
	.zero		1


	//   ....[28]....
        /*03e8*/ 	.word	0x000006a0
        /*03ec*/ 	.word	0x000000ff
        /*03f0*/ 	.word	0x000000d8
        /*03f4*/ 	.short	0x0100
        /*03f6*/ 	.byte	0x04
	.zero		1


	//   ....[29]....
        /*03f8*/ 	.word	0x000006b0
        /*03fc*/ 	.word	0x000000ff
        /*0400*/ 	.word	0x000000e0
        /*0404*/ 	.short	0x0100
        /*0406*/ 	.byte	0x04
	.zero		1


	//   ....[30]....
        /*0408*/ 	.word	0x000006c0
        /*040c*/ 	.word	0x000000ff
        /*0410*/ 	.word	0x000000e8
        /*0414*/ 	.short	0x0100
        /*0416*/ 	.byte	0x04
	.zero		1


	//   ....[31]....
        /*0418*/ 	.word	0x000006d0
        /*041c*/ 	.word	0x000000ff
        /*0420*/ 	.word	0x000000f0
        /*0424*/ 	.short	0x0100
        /*0426*/ 	.byte	0x04
	.zero		1


	//   ....[32]....
        /*0428*/ 	.word	0x000006e0
        /*042c*/ 	.word	0x000000ff
        /*0430*/ 	.word	0x000000f8
        /*0434*/ 	.short	0x0100
        /*0436*/ 	.byte	0x04
	.zero		1


	//   ....[33]....
        /*0438*/ 	.word	0x000006f0
        /*043c*/ 	.word	0x000000ff
        /*0440*/ 	.word	0x00000100
        /*0444*/ 	.short	0x0100
        /*0446*/ 	.byte	0x04
	.zero		1


	//   ....[34]....
        /*0448*/ 	.word	0x00000700
        /*044c*/ 	.word	0x000000ff
        /*0450*/ 	.word	0x00000108
        /*0454*/ 	.short	0x0100
        /*0456*/ 	.byte	0x04
	.zero		1


	//   ....[35]....
        /*0458*/ 	.word	0x00000710
        /*045c*/ 	.word	0x000000ff
        /*0460*/ 	.word	0x00000110
        /*0464*/ 	.short	0x0100
        /*0466*/ 	.byte	0x04
	.zero		1


	//   ....[36]....
        /*0468*/ 	.word	0x00000720
        /*046c*/ 	.word	0x000000ff
        /*0470*/ 	.word	0x00000118
        /*0474*/ 	.short	0x0100
        /*0476*/ 	.byte	0x04
	.zero		1


	//   ....[37]....
        /*0478*/ 	.word	0x00000730
        /*047c*/ 	.word	0x000000ff
        /*0480*/ 	.word	0x00000120
        /*0484*/ 	.short	0x0100
        /*0486*/ 	.byte	0x04
	.zero		1


	//   ....[38]....
        /*0488*/ 	.word	0x00000740
        /*048c*/ 	.word	0x000000ff
        /*0490*/ 	.word	0x00000128
        /*0494*/ 	.short	0x0100
        /*0496*/ 	.byte	0x04
	.zero		1


	//   ....[39]....
        /*0498*/ 	.word	0x00000750
        /*049c*/ 	.word	0x000000ff
        /*04a0*/ 	.word	0x00000130
        /*04a4*/ 	.short	0x0100
        /*04a6*/ 	.byte	0x04
	.zero		1


	//   ....[40]....
        /*04a8*/ 	.word	0x00000760
        /*04ac*/ 	.word	0x000000ff
        /*04b0*/ 	.word	0x00000138
        /*04b4*/ 	.short	0x0100
        /*04b6*/ 	.byte	0x04
	.zero		1


	//   ....[41]....
        /*04b8*/ 	.word	0x00000770
        /*04bc*/ 	.word	0x000000ff
        /*04c0*/ 	.word	0x00000140
        /*04c4*/ 	.short	0x0100
        /*04c6*/ 	.byte	0x04
	.zero		1


	//   ....[42]....
        /*04c8*/ 	.word	0x00000780
        /*04cc*/ 	.word	0x000000ff
        /*04d0*/ 	.word	0x00000148
        /*04d4*/ 	.short	0x0100
        /*04d6*/ 	.byte	0x04
	.zero		1


	//   ....[43]....
        /*04d8*/ 	.word	0x00000790
        /*04dc*/ 	.word	0x000000ff
        /*04e0*/ 	.word	0x00000150
        /*04e4*/ 	.short	0x0100
        /*04e6*/ 	.byte	0x04
	.zero		1


	//   ....[44]....
        /*04e8*/ 	.word	0x000007a0
        /*04ec*/ 	.word	0x000000ff
        /*04f0*/ 	.word	0x00000158
        /*04f4*/ 	.short	0x0100
        /*04f6*/ 	.byte	0x04
	.zero		1


	//   ....[45]....
        /*04f8*/ 	.word	0x000007b0
        /*04fc*/ 	.word	0x000000ff
        /*0500*/ 	.word	0x00000160
        /*0504*/ 	.short	0x0100
        /*0506*/ 	.byte	0x04
	.zero		1


	//   ....[46]....
        /*0508*/ 	.word	0x000007c0
        /*050c*/ 	.word	0x000000ff
        /*0510*/ 	.word	0x00000168
        /*0514*/ 	.short	0x0100
        /*0516*/ 	.byte	0x04
	.zero		1


	//   ....[47]....
        /*0518*/ 	.word	0x000007d0
        /*051c*/ 	.word	0x000000ff
        /*0520*/ 	.word	0x00000170
        /*0524*/ 	.short	0x0100
        /*0526*/ 	.byte	0x04
	.zero		1


	//   ....[48]....
        /*0528*/ 	.word	0x000007e0
        /*052c*/ 	.word	0x000000ff
        /*0530*/ 	.word	0x00000178
        /*0534*/ 	.short	0x0100
        /*0536*/ 	.byte	0x04
	.zero		1


	//   ....[49]....
        /*0538*/ 	.word	0x00000980
        /*053c*/ 	.word	0x000000ff
        /*0540*/ 	.word	0x00000180
        /*0544*/ 	.short	0x0100
        /*0546*/ 	.byte	0x04
	.zero		1


	//   ....[50]....
        /*0548*/ 	.word	0x00000990
        /*054c*/ 	.word	0x000000ff
        /*0550*/ 	.word	0x00000188
        /*0554*/ 	.short	0x0100
        /*0556*/ 	.byte	0x04
	.zero		1


	//   ....[51]....
        /*0558*/ 	.word	0x000009a0
        /*055c*/ 	.word	0x000000ff
        /*0560*/ 	.word	0x00000190
        /*0564*/ 	.short	0x0100
        /*0566*/ 	.byte	0x04
	.zero		1


	//   ....[52]....
        /*0568*/ 	.word	0x000009b0
        /*056c*/ 	.word	0x000000ff
        /*0570*/ 	.word	0x00000198
        /*0574*/ 	.short	0x0100
        /*0576*/ 	.byte	0x04
	.zero		1


	//   ....[53]....
        /*0578*/ 	.word	0x000009c0
        /*057c*/ 	.word	0x000000ff
        /*0580*/ 	.word	0x000001a0
        /*0584*/ 	.short	0x0100
        /*0586*/ 	.byte	0x04
	.zero		1


	//   ....[54]....
        /*0588*/ 	.word	0x000009d0
        /*058c*/ 	.word	0x000000ff
        /*0590*/ 	.word	0x000001a8
        /*0594*/ 	.short	0x0100
        /*0596*/ 	.byte	0x04
	.zero		1


	//   ....[55]....
        /*0598*/ 	.word	0x000009e0
        /*059c*/ 	.word	0x000000ff
        /*05a0*/ 	.word	0x000001b0
        /*05a4*/ 	.short	0x0100
        /*05a6*/ 	.byte	0x04
	.zero		1


	//   ....[56]....
        /*05a8*/ 	.word	0x000009f0
        /*05ac*/ 	.word	0x000000ff
        /*05b0*/ 	.word	0x000001b8
        /*05b4*/ 	.short	0x0100
        /*05b6*/ 	.byte	0x04
	.zero		1


	//   ....[57]....
        /*05b8*/ 	.word	0x00000a00
        /*05bc*/ 	.word	0x000000ff
        /*05c0*/ 	.word	0x000001c0
        /*05c4*/ 	.short	0x0100
        /*05c6*/ 	.byte	0x04
	.zero		1


	//   ....[58]....
        /*05c8*/ 	.word	0x00000a10
        /*05cc*/ 	.word	0x000000ff
        /*05d0*/ 	.word	0x000001c8
        /*05d4*/ 	.short	0x0100
        /*05d6*/ 	.byte	0x04
	.zero		1


	//   ....[59]....
        /*05d8*/ 	.word	0x00000a20
        /*05dc*/ 	.word	0x000000ff
        /*05e0*/ 	.word	0x000001d0
        /*05e4*/ 	.short	0x0100
        /*05e6*/ 	.byte	0x04
	.zero		1


	//   ....[60]....
        /*05e8*/ 	.word	0x00000a30
        /*05ec*/ 	.word	0x000000ff
        /*05f0*/ 	.word	0x000001d8
        /*05f4*/ 	.short	0x0100
        /*05f6*/ 	.byte	0x04
	.zero		1


	//   ....[61]....
        /*05f8*/ 	.word	0x00000a40
        /*05fc*/ 	.word	0x000000ff
        /*0600*/ 	.word	0x000001e0
        /*0604*/ 	.short	0x0100
        /*0606*/ 	.byte	0x04
	.zero		1


	//   ....[62]....
        /*0608*/ 	.word	0x00000a50
        /*060c*/ 	.word	0x000000ff
        /*0610*/ 	.word	0x000001e8
        /*0614*/ 	.short	0x0100
        /*0616*/ 	.byte	0x04
	.zero		1


	//   ....[63]....
        /*0618*/ 	.word	0x00000a60
        /*061c*/ 	.word	0x000000ff
        /*0620*/ 	.word	0x000001f0
        /*0624*/ 	.short	0x0100
        /*0626*/ 	.byte	0x04
	.zero		1


	//   ....[64]....
        /*0628*/ 	.word	0x00000a70
        /*062c*/ 	.word	0x000000ff
        /*0630*/ 	.word	0x000001f8
        /*0634*/ 	.short	0x0100
        /*0636*/ 	.byte	0x04
	.zero		1


	//   ....[65]....
        /*0638*/ 	.word	0x00000f80
        /*063c*/ 	.word	0x000000ff
        /*0640*/ 	.word	0x000000c0
        /*0644*/ 	.short	0x010a
        /*0646*/ 	.byte	0x16
	.zero		1


	//   ....[66]....
        /*0648*/ 	.word	0x000012a0
        /*064c*/ 	.word	0x000000ff
        /*0650*/ 	.word	0x00000010
        /*0654*/ 	.short	0x010a
        /*0656*/ 	.byte	0x16
	.zero		1


	//   ....[67]....
        /*0658*/ 	.word	0x000013d0
        /*065c*/ 	.word	0x000000ff
        /*0660*/ 	.word	0x00000018
        /*0664*/ 	.short	0x010a
        /*0666*/ 	.byte	0x16
	.zero		1


	//   ....[68]....
        /*0668*/ 	.word	0x000014c0
        /*066c*/ 	.word	0x000000ff
        /*0670*/ 	.word	0x000000c8
        /*0674*/ 	.short	0x010a
        /*0676*/ 	.byte	0x16
	.zero		1


	//   ....[69]....
        /*0678*/ 	.word	0x00001760
        /*067c*/ 	.word	0x000000ff
        /*0680*/ 	.word	0x000000c0
        /*0684*/ 	.short	0x010a
        /*0686*/ 	.byte	0x05
	.zero		1


	//   ....[70]....
        /*0688*/ 	.word	0x00001870
        /*068c*/ 	.word	0x000000ff
        /*0690*/ 	.word	0x000000c0
        /*0694*/ 	.short	0x010a
        /*0696*/ 	.byte	0x04
	.zero		1


	//   ....[71]....
        /*0698*/ 	.word	0x00001f50
        /*069c*/ 	.word	0x000000ff
        /*06a0*/ 	.word	0x000000c0
        /*06a4*/ 	.short	0x010a
        /*06a6*/ 	.byte	0x05
	.zero		1


	//   ....[72]....
        /*06a8*/ 	.word	0x00001fd0
        /*06ac*/ 	.word	0x000000ff
        /*06b0*/ 	.word	0x00000018
        /*06b4*/ 	.short	0x010a
        /*06b6*/ 	.byte	0x04
	.zero		1


	//   ....[73]....
        /*06b8*/ 	.word	0x00002050
        /*06bc*/ 	.word	0x000000ff
        /*06c0*/ 	.word	0x00000018
        /*06c4*/ 	.short	0x010a
        /*06c6*/ 	.byte	0x04
	.zero		1


	//   ....[74]....
        /*06c8*/ 	.word	0x00002130
        /*06cc*/ 	.word	0x000000ff
        /*06d0*/ 	.word	0x00000220
        /*06d4*/ 	.short	0x0100
        /*06d6*/ 	.byte	0x06
	.zero		1


	//   ....[75]....
        /*06d8*/ 	.word	0x000023f0
        /*06dc*/ 	.word	0x00000005
        /*06e0*/ 	.word	0x00000000
        /*06e4*/ 	.short	0x010a
        /*06e6*/ 	.byte	0xff
	.zero		1


	//   ....[76]....
        /*06e8*/ 	.word	0x00002410
        /*06ec*/ 	.word	0x00000005
        /*06f0*/ 	.word	0x00000000
        /*06f4*/ 	.short	0x010a
        /*06f6*/ 	.byte	0xff
	.zero		1


	//   ....[77]....
        /*06f8*/ 	.word	0x00002620
        /*06fc*/ 	.word	0x00000007
        /*0700*/ 	.word	0x00000000
        /*0704*/ 	.short	0x010a
        /*0706*/ 	.byte	0xff
	.zero		1


	//   ....[78]....
        /*0708*/ 	.word	0x00002640
        /*070c*/ 	.word	0x00000007
        /*0710*/ 	.word	0x00000000
        /*0714*/ 	.short	0x010a
        /*0716*/ 	.byte	0xff
	.zero		1


	//   ....[79]....
        /*0718*/ 	.word	0x00002740
        /*071c*/ 	.word	0x00000009
        /*0720*/ 	.word	0x00000000
        /*0724*/ 	.short	0x0101
        /*0726*/ 	.byte	0xff
	.zero		1


	//   ....[80]....
        /*0728*/ 	.word	0x00002ce0
        /*072c*/ 	.word	0x000000ff
        /*0730*/ 	.word	0x00000000
        /*0734*/ 	.short	0x010a
        /*0736*/ 	.byte	0x11
	.zero		1


	//   ....[81]....
        /*0738*/ 	.word	0x00002d00
        /*073c*/ 	.word	0x000000ff
        /*0740*/ 	.word	0x00000020
        /*0744*/ 	.short	0x010a
        /*0746*/ 	.byte	0x11
	.zero		1


	//   ....[82]....
        /*0748*/ 	.word	0x00002f90
        /*074c*/ 	.word	0x000000ff
        /*0750*/ 	.word	0x00000008
        /*0754*/ 	.short	0x010a
        /*0756*/ 	.byte	0x11
	.zero		1


	//   ....[83]....
        /*0758*/ 	.word	0x000034f0
        /*075c*/ 	.word	0x000000ff
        /*0760*/ 	.word	0x00000000
        /*0764*/ 	.short	0x010a
        /*0766*/ 	.byte	0x25
	.zero		1


	//   ....[84]....
        /*0768*/ 	.word	0x00003510
        /*076c*/ 	.word	0x000000ff
        /*0770*/ 	.word	0x00000170
        /*0774*/ 	.short	0x010a
        /*0776*/ 	.byte	0x11
	.zero		1


	//   ....[85]....
        /*0778*/ 	.word	0x00003830
        /*077c*/ 	.word	0x000000ff
        /*0780*/ 	.word	0x00000180
        /*0784*/ 	.short	0x010a
        /*0786*/ 	.byte	0x11
	.zero		1


	//   ....[86]....
        /*0788*/ 	.word	0x000039e0
        /*078c*/ 	.word	0x000000ff
        /*0790*/ 	.word	0x00000000
        /*0794*/ 	.short	0x010a
        /*0796*/ 	.byte	0x21
	.zero		1


	//   ....[87]....
        /*0798*/ 	.word	0x00003c80
        /*079c*/ 	.word	0x000000ff
        /*07a0*/ 	.word	0x00000178
        /*07a4*/ 	.short	0x010a
        /*07a6*/ 	.byte	0x11
	.zero		1


	//   ....[88]....
        /*07a8*/ 	.word	0x00003e40
        /*07ac*/ 	.word	0x000000ff
        /*07b0*/ 	.word	0x00000188
        /*07b4*/ 	.short	0x010a
        /*07b6*/ 	.byte	0x11
	.zero		1


	//   ....[89]....
        /*07b8*/ 	.word	0x00004100
        /*07bc*/ 	.word	0x000000ff
        /*07c0*/ 	.word	0x00000020
        /*07c4*/ 	.short	0x010a
        /*07c6*/ 	.byte	0x16
	.zero		1


	//   ....[90]....
        /*07c8*/ 	.word	0x00004120
        /*07cc*/ 	.word	0x000000ff
        /*07d0*/ 	.word	0x00000170
        /*07d4*/ 	.short	0x010a
        /*07d6*/ 	.byte	0x11
	.zero		1


	//   ....[91]....
        /*07d8*/ 	.word	0x000044f0
        /*07dc*/ 	.word	0x000000ff
        /*07e0*/ 	.word	0x00000180
        /*07e4*/ 	.short	0x010a
        /*07e6*/ 	.byte	0x11
	.zero		1


	//   ....[92]....
        /*07e8*/ 	.word	0x00004670
        /*07ec*/ 	.word	0x000000ff
        /*07f0*/ 	.word	0x00000178
        /*07f4*/ 	.short	0x010a
        /*07f6*/ 	.byte	0x11
	.zero		1


	//   ....[93]....
        /*07f8*/ 	.word	0x00004900
        /*07fc*/ 	.word	0x000000ff
        /*0800*/ 	.word	0x00000188
        /*0804*/ 	.short	0x010a
        /*0806*/ 	.byte	0x11
	.zero		1


	//   ....[94]....
        /*0808*/ 	.word	0x00004b40
        /*080c*/ 	.word	0x000000ff
        /*0810*/ 	.word	0x00000000
        /*0814*/ 	.short	0x0101
        /*0816*/ 	.byte	0x04
	.zero		1


	//   ....[95]....
        /*0818*/ 	.word	0x00004b50
        /*081c*/ 	.word	0x000000ff
        /*0820*/ 	.word	0x00000220
        /*0824*/ 	.short	0x010a
        /*0826*/ 	.byte	0x11
	.zero		1


	//   ....[96]....
        /*0828*/ 	.word	0x00004e50
        /*082c*/ 	.word	0x000000ff
        /*0830*/ 	.word	0x00000220
        /*0834*/ 	.short	0x0100
        /*0836*/ 	.byte	0x11
	.zero		1


	//   ....[97]....
        /*0838*/ 	.word	0x00005290
        /*083c*/ 	.word	0x000000ff
        /*0840*/ 	.word	0x000001e0
        /*0844*/ 	.short	0x010a
        /*0846*/ 	.byte	0x04
	.zero		1


	//   ....[98]....
        /*0848*/ 	.word	0x00005360
        /*084c*/ 	.word	0x000000ff
        /*0850*/ 	.word	0x000001e8
        /*0854*/ 	.short	0x010a
        /*0856*/ 	.byte	0x04
	.zero		1


	//   ....[99]....
        /*0858*/ 	.word	0x000053e0
        /*085c*/ 	.word	0x000000ff
        /*0860*/ 	.word	0x000001f0
        /*0864*/ 	.short	0x0101
        /*0866*/ 	.byte	0x04
	.zero		1


	//   ....[100]....
        /*0868*/ 	.word	0x00005400
        /*086c*/ 	.word	0x000000ff
        /*0870*/ 	.word	0x000001f8
        /*0874*/ 	.short	0x0101
        /*0876*/ 	.byte	0x04
	.zero		1


	//   ....[101]....
        /*0878*/ 	.word	0x00005610
        /*087c*/ 	.word	0x000000ff
        /*0880*/ 	.word	0x000001d0
        /*0884*/ 	.short	0x010a
        /*0886*/ 	.byte	0x15
	.zero		1


	//   ....[102]....
        /*0888*/ 	.word	0x00005710
        /*088c*/ 	.word	0x000000ff
        /*0890*/ 	.word	0x00000000
        /*0894*/ 	.short	0x010a
        /*0896*/ 	.byte	0x0e
	.zero		1


	//   ....[103]....
        /*0898*/ 	.word	0x00007d70
        /*089c*/ 	.word	0x000000ff
        /*08a0*/ 	.word	0x00000000
        /*08a4*/ 	.short	0x0101
        /*08a6*/ 	.byte	0x0f
	.zero		1


	//   ....[104]....
        /*08a8*/ 	.word	0x00008100
        /*08ac*/ 	.word	0x000000ff
        /*08b0*/ 	.word	0x00000000
        /*08b4*/ 	.short	0x0101
        /*08b6*/ 	.byte	0x05
	.zero		1


	//   ....[105]....
        /*08b8*/ 	.word	0x00008140
        /*08bc*/ 	.word	0x000000ff
        /*08c0*/ 	.word	0x00000000
        /*08c4*/ 	.short	0x010a
        /*08c6*/ 	.byte	0x0d
	.zero		1


	//   ....[106]....
        /*08c8*/ 	.word	0x00008310
        /*08cc*/ 	.word	0x000000ff
        /*08d0*/ 	.word	0x00000000
        /*08d4*/ 	.short	0x010a
        /*08d6*/ 	.byte	0x0e
	.zero		1


	//   ....[107]....
        /*08d8*/ 	.word	0x0000a260
        /*08dc*/ 	.word	0x000000ff
        /*08e0*/ 	.word	0x00000000
        /*08e4*/ 	.short	0x0101
        /*08e6*/ 	.byte	0x0f
	.zero		1


	//   ....[108]....
        /*08e8*/ 	.word	0x0000a4e0
        /*08ec*/ 	.word	0x000000ff
        /*08f0*/ 	.word	0x00000000
        /*08f4*/ 	.short	0x0101
        /*08f6*/ 	.byte	0x0c
	.zero		1


	//   ....[109]....
        /*08f8*/ 	.word	0x0000a4f0
        /*08fc*/ 	.word	0x000000ff
        /*0900*/ 	.word	0x00000000
        /*0904*/ 	.short	0x010a
        /*0906*/ 	.byte	0x0d
	.zero		1


	//   ....[110]....
        /*0908*/ 	.word	0x0000aba0
        /*090c*/ 	.word	0x000000ff
        /*0910*/ 	.word	0x00000160
        /*0914*/ 	.short	0x010a
        /*0916*/ 	.byte	0x07
	.zero		1


	//   ....[111]....
        /*0918*/ 	.word	0x0000c400
        /*091c*/ 	.word	0x000000ff
        /*0920*/ 	.word	0x00000000
        /*0924*/ 	.short	0x0101
        /*0926*/ 	.byte	0x0f
	.zero		1


	//   ....[112]....
        /*0928*/ 	.word	0x0000c640
        /*092c*/ 	.word	0x000000ff
        /*0930*/ 	.word	0x00000000
        /*0934*/ 	.short	0x0101
        /*0936*/ 	.byte	0x0e
	.zero		1


	//   ....[113]....
        /*0938*/ 	.word	0x0000c650
        /*093c*/ 	.word	0x000000ff
        /*0940*/ 	.word	0x000001d0
        /*0944*/ 	.short	0x010a
        /*0946*/ 	.byte	0x07
	.zero		1


	//   ....[114]....
        /*0948*/ 	.word	0x0000cc60
        /*094c*/ 	.word	0x000000ff
        /*0950*/ 	.word	0x000001d0
        /*0954*/ 	.short	0x010a
        /*0956*/ 	.byte	0x04
	.zero		1


	//   ....[115]....
        /*0958*/ 	.word	0x0000cd60
        /*095c*/ 	.word	0x000000ff
        /*0960*/ 	.word	0x00000220
        /*0964*/ 	.short	0x0100
        /*0966*/ 	.byte	0x06
	.zero		1


	//   ....[116]....
        /*0968*/ 	.word	0x0000ce70
        /*096c*/ 	.word	0x000000ff
        /*0970*/ 	.word	0x00000220
        /*0974*/ 	.short	0x0100
        /*0976*/ 	.byte	0x06
	.zero		1


	//   ....[117]....
        /*0978*/ 	.word	0x0000d290
        /*097c*/ 	.word	0x000000ff
        /*0980*/ 	.word	0x00000000
        /*0984*/ 	.short	0x0101
        /*0986*/ 	.byte	0x08
	.zero		1


	//   ....[118]....
        /*0988*/ 	.word	0x0000d2c0
        /*098c*/ 	.word	0x000000ff
        /*0990*/ 	.word	0x00000000
        /*0994*/ 	.short	0x0101
        /*0996*/ 	.byte	0x0a
	.zero		1


	//   ....[119]....
        /*0998*/ 	.word	0x0000d4f0
        /*099c*/ 	.word	0x000000ff
        /*09a0*/ 	.word	0x000001d0
        /*09a4*/ 	.short	0x0101
        /*09a6*/ 	.byte	0x07
	.zero		1


	//   ....[120]....
        /*09a8*/ 	.word	0x0000d900
        /*09ac*/ 	.word	0x000000ff
        /*09b0*/ 	.word	0x00000000
        /*09b4*/ 	.short	0x0101
        /*09b6*/ 	.byte	0x08
	.zero		1


	//   ....[121]....
        /*09b8*/ 	.word	0x0000d930
        /*09bc*/ 	.word	0x000000ff
        /*09c0*/ 	.word	0x000001d8
        /*09c4*/ 	.short	0x0101
        /*09c6*/ 	.byte	0x07
	.zero		1


	//   ....[122]....
        /*09c8*/ 	.word	0x0000dc50
        /*09cc*/ 	.word	0x000000ff
        /*09d0*/ 	.word	0x00000000
        /*09d4*/ 	.short	0x0101
        /*09d6*/ 	.byte	0x0a
	.zero		1


	//   ....[123]....
        /*09d8*/ 	.word	0x0000dc60
        /*09dc*/ 	.word	0x000000ff
        /*09e0*/ 	.word	0x000001d0
        /*09e4*/ 	.short	0x0101
        /*09e6*/ 	.byte	0x07
	.zero		1


	//   ....[124]....
        /*09e8*/ 	.word	0x0000dc80
        /*09ec*/ 	.word	0x000000ff
        /*09f0*/ 	.word	0x000001d8
        /*09f4*/ 	.short	0x0101
        /*09f6*/ 	.byte	0x07
	.zero		1


	//   ....[125]....
        /*09f8*/ 	.word	0x0000dd00
        /*09fc*/ 	.word	0x000000ff
        /*0a00*/ 	.word	0x000001d0
        /*0a04*/ 	.short	0x0101
        /*0a06*/ 	.byte	0x07
	.zero		1


	//   ....[126]....
        /*0a08*/ 	.word	0x0000dd10
        /*0a0c*/ 	.word	0x000000ff
        /*0a10*/ 	.word	0x000001a0
        /*0a14*/ 	.short	0x010a
        /*0a16*/ 	.byte	0x07
	.zero		1


	//   ....[127]....
        /*0a18*/ 	.word	0x0000dd70
        /*0a1c*/ 	.word	0x000000ff
        /*0a20*/ 	.word	0x000001f0
        /*0a24*/ 	.short	0x010a
        /*0a26*/ 	.byte	0x07
	.zero		1


	//   ....[128]....
        /*0a28*/ 	.word	0x0000e350
        /*0a2c*/ 	.word	0x000000ff
        /*0a30*/ 	.word	0x00000000
        /*0a34*/ 	.short	0x0101
        /*0a36*/ 	.byte	0x08
	.zero		1


	//   ....[129]....
        /*0a38*/ 	.word	0x0000e360
        /*0a3c*/ 	.word	0x000000ff
        /*0a40*/ 	.word	0x000001e0
        /*0a44*/ 	.short	0x0101
        /*0a46*/ 	.byte	0x07
	.zero		1


	//   ....[130]....
        /*0a48*/ 	.word	0x0000e3a0
        /*0a4c*/ 	.word	0x000000ff
        /*0a50*/ 	.word	0x000001d8
        /*0a54*/ 	.short	0x0101
        /*0a56*/ 	.byte	0x07
	.zero		1


	//   ....[131]....
        /*0a58*/ 	.word	0x0000e3b0
        /*0a5c*/ 	.word	0x000000ff
        /*0a60*/ 	.word	0x000001a8
        /*0a64*/ 	.short	0x010a
        /*0a66*/ 	.byte	0x07
	.zero		1


	//   ....[132]....
        /*0a68*/ 	.word	0x0000e3d0
        /*0a6c*/ 	.word	0x000000ff
        /*0a70*/ 	.word	0x000001f8
        /*0a74*/ 	.short	0x010a
        /*0a76*/ 	.byte	0x07
	.zero		1


	//   ....[133]....
        /*0a78*/ 	.word	0x0000ec50
        /*0a7c*/ 	.word	0x000000ff
        /*0a80*/ 	.word	0x00000000
        /*0a84*/ 	.short	0x0101
        /*0a86*/ 	.byte	0x0a
	.zero		1


	//   ....[134]....
        /*0a88*/ 	.word	0x0000ec90
        /*0a8c*/ 	.word	0x000000ff
        /*0a90*/ 	.word	0x000001e8
        /*0a94*/ 	.short	0x0101
        /*0a96*/ 	.byte	0x07
	.zero		1


	//   ....[135]....
        /*0a98*/ 	.word	0x0000ed20
        /*0a9c*/ 	.word	0x000000ff
        /*0aa0*/ 	.word	0x000001f8
        /*0aa4*/ 	.short	0x010a
        /*0aa6*/ 	.byte	0x07
	.zero		1


	//   ....[136]....
        /*0aa8*/ 	.word	0x0000ee00
        /*0aac*/ 	.word	0x000000ff
        /*0ab0*/ 	.word	0x00000220
        /*0ab4*/ 	.short	0x0100
        /*0ab6*/ 	.byte	0x06
	.zero		1


	//   ....[137]....
        /*0ab8*/ 	.word	0x0000eef0
        /*0abc*/ 	.word	0x000000ff
        /*0ac0*/ 	.word	0x00000220
        /*0ac4*/ 	.short	0x0100
        /*0ac6*/ 	.byte	0x06
	.zero		1


	//   ....[138]....
        /*0ac8*/ 	.word	0x0000ef60
        /*0acc*/ 	.word	0x00000004
        /*0ad0*/ 	.word	0x000000c0
        /*0ad4*/ 	.short	0x010a
        /*0ad6*/ 	.byte	0xff
	.zero		1


	//   ....[139]....
        /*0ad8*/ 	.word	0x0000efe0
        /*0adc*/ 	.word	0x00000004
        /*0ae0*/ 	.word	0x00000010
        /*0ae4*/ 	.short	0x010a
        /*0ae6*/ 	.byte	0xff
	.zero		1


	//   ....[140]....
        /*0ae8*/ 	.word	0x0000f060
        /*0aec*/ 	.word	0x00000004
        /*0af0*/ 	.word	0x00000018
        /*0af4*/ 	.short	0x010a
        /*0af6*/ 	.byte	0xff
	.zero		1


	//   ....[141]....
        /*0af8*/ 	.word	0x0000f0e0
        /*0afc*/ 	.word	0x00000004
        /*0b00*/ 	.word	0x000000c8
        /*0b04*/ 	.short	0x010a
        /*0b06*/ 	.byte	0xff
	.zero		1


	//   ....[142]....
        /*0b08*/ 	.word	0x0000f160
        /*0b0c*/ 	.word	0x00000005
        /*0b10*/ 	.word	0x000000c0
        /*0b14*/ 	.short	0x010a
        /*0b16*/ 	.byte	0xff
	.zero		1


	//   ....[143]....
        /*0b18*/ 	.word	0x0000f1e0
        /*0b1c*/ 	.word	0x00000004
        /*0b20*/ 	.word	0x000000c0
        /*0b24*/ 	.short	0x010a
        /*0b26*/ 	.byte	0xff
	.zero		1


	//   ....[144]....
        /*0b28*/ 	.word	0x0000f270
        /*0b2c*/ 	.word	0x00000004
        /*0b30*/ 	.word	0x000000c0
        /*0b34*/ 	.short	0x010a
        /*0b36*/ 	.byte	0xff
	.zero		1


	//   ....[145]....
        /*0b38*/ 	.word	0x0000f2e0
        /*0b3c*/ 	.word	0x00000004
        /*0b40*/ 	.word	0x00000018
        /*0b44*/ 	.short	0x010a
        /*0b46*/ 	.byte	0xff
	.zero		1


	//   ....[146]....
        /*0b48*/ 	.word	0x0000f350
        /*0b4c*/ 	.word	0x00000004
        /*0b50*/ 	.word	0x00000018
        /*0b54*/ 	.short	0x010a
        /*0b56*/ 	.byte	0xff
	.zero		1


	//   ....[147]....
        /*0b58*/ 	.word	0x0000f3b0
        /*0b5c*/ 	.word	0x00000005
        /*0b60*/ 	.word	0x00000000
        /*0b64*/ 	.short	0x010a
        /*0b66*/ 	.byte	0xff
	.zero		1


	//   ....[148]....
        /*0b68*/ 	.word	0x0000f410
        /*0b6c*/ 	.word	0x00000007
        /*0b70*/ 	.word	0x00000000
        /*0b74*/ 	.short	0x010a
        /*0b76*/ 	.byte	0xff
	.zero		1


	//   ....[149]....
        /*0b78*/ 	.word	0x0000f470
        /*0b7c*/ 	.word	0x00000004
        /*0b80*/ 	.word	0x00000000
        /*0b84*/ 	.short	0x010a
        /*0b86*/ 	.byte	0xff
	.zero		1


	//   ....[150]....
        /*0b88*/ 	.word	0x0000f4d0
        /*0b8c*/ 	.word	0x00000004
        /*0b90*/ 	.word	0x00000020
        /*0b94*/ 	.short	0x010a
        /*0b96*/ 	.byte	0xff
	.zero		1


	//   ....[151]....
        /*0b98*/ 	.word	0x0000f530
        /*0b9c*/ 	.word	0x00000004
        /*0ba0*/ 	.word	0x00000008
        /*0ba4*/ 	.short	0x010a
        /*0ba6*/ 	.byte	0xff
	.zero		1


	//   ....[152]....
        /*0ba8*/ 	.word	0x0000f5a0
        /*0bac*/ 	.word	0x0000000e
        /*0bb0*/ 	.word	0x00000000
        /*0bb4*/ 	.short	0x010a
        /*0bb6*/ 	.byte	0xff
	.zero		1


	//   ....[153]....
        /*0bb8*/ 	.word	0x0000f620
        /*0bbc*/ 	.word	0x0000000f
        /*0bc0*/ 	.word	0x00000170
        /*0bc4*/ 	.short	0x010a
        /*0bc6*/ 	.byte	0xff
	.zero		1


	//   ....[154]....
        /*0bc8*/ 	.word	0x0000f6a0
        /*0bcc*/ 	.word	0x0000000f
        /*0bd0*/ 	.word	0x00000180
        /*0bd4*/ 	.short	0x010a
        /*0bd6*/ 	.byte	0xff
	.zero		1


	//   ....[155]....
        /*0bd8*/ 	.word	0x0000f710
        /*0bdc*/ 	.word	0x0000000d
        /*0be0*/ 	.word	0x00000000
        /*0be4*/ 	.short	0x010a
        /*0be6*/ 	.byte	0xff
	.zero		1


	//   ....[156]....
        /*0be8*/ 	.word	0x0000f790
        /*0bec*/ 	.word	0x0000000f
        /*0bf0*/ 	.word	0x00000178
        /*0bf4*/ 	.short	0x010a
        /*0bf6*/ 	.byte	0xff
	.zero		1


	//   ....[157]....
        /*0bf8*/ 	.word	0x0000f810
        /*0bfc*/ 	.word	0x0000000d
        /*0c00*/ 	.word	0x00000188
        /*0c04*/ 	.short	0x010a
        /*0c06*/ 	.byte	0xff
	.zero		1


	//   ....[158]....
        /*0c08*/ 	.word	0x0000f880
        /*0c0c*/ 	.word	0x00000005
        /*0c10*/ 	.word	0x00000020
        /*0c14*/ 	.short	0x010a
        /*0c16*/ 	.byte	0xff
	.zero		1


	//   ....[159]....
        /*0c18*/ 	.word	0x0000f900
        /*0c1c*/ 	.word	0x00000005
        /*0c20*/ 	.word	0x00000170
        /*0c24*/ 	.short	0x010a
        /*0c26*/ 	.byte	0xff
	.zero		1


	//   ....[160]....
        /*0c28*/ 	.word	0x0000f980
        /*0c2c*/ 	.word	0x00000005
        /*0c30*/ 	.word	0x00000180
        /*0c34*/ 	.short	0x010a
        /*0c36*/ 	.byte	0xff
	.zero		1


	//   ....[161]....
        /*0c38*/ 	.word	0x0000fa00
        /*0c3c*/ 	.word	0x00000005
        /*0c40*/ 	.word	0x00000178
        /*0c44*/ 	.short	0x010a
        /*0c46*/ 	.byte	0xff
	.zero		1


	//   ....[162]....
        /*0c48*/ 	.word	0x0000faa0
        /*0c4c*/ 	.word	0x00000004
        /*0c50*/ 	.word	0x00000188
        /*0c54*/ 	.short	0x010a
        /*0c56*/ 	.byte	0xff
	.zero		1


	//   ....[163]....
        /*0c58*/ 	.word	0x0000fb00
        /*0c5c*/ 	.word	0x00000004
        /*0c60*/ 	.word	0x00000220
        /*0c64*/ 	.short	0x010a
        /*0c66*/ 	.byte	0xff
	.zero		1


	//   ....[164]....
        /*0c68*/ 	.word	0x0000fb60
        /*0c6c*/ 	.word	0x00000004
        /*0c70*/ 	.word	0x000001e0
        /*0c74*/ 	.short	0x010a
        /*0c76*/ 	.byte	0xff
	.zero		1


	//   ....[165]....
        /*0c78*/ 	.word	0x0000fbc0
        /*0c7c*/ 	.word	0x00000004
        /*0c80*/ 	.word	0x000001e8
        /*0c84*/ 	.short	0x010a
        /*0c86*/ 	.byte	0xff
	.zero		1


	//   ....[166]....
        /*0c88*/ 	.word	0x0000fc40
        /*0c8c*/ 	.word	0x00000004
        /*0c90*/ 	.word	0x00000000
        /*0c94*/ 	.short	0x010a
        /*0c96*/ 	.byte	0xff
	.zero		1


	//   ....[167]....
        /*0c98*/ 	.word	0x0000fca0
        /*0c9c*/ 	.word	0x00000004
        /*0ca0*/ 	.word	0x00000000
        /*0ca4*/ 	.short	0x010a
        /*0ca6*/ 	.byte	0xff
	.zero		1


	//   ....[168]....
        /*0ca8*/ 	.word	0x0000fd00
        /*0cac*/ 	.word	0x00000004
        /*0cb0*/ 	.word	0x00000000
        /*0cb4*/ 	.short	0x010a
        /*0cb6*/ 	.byte	0xff
	.zero		1


	//   ....[169]....
        /*0cb8*/ 	.word	0x0000fd80
        /*0cbc*/ 	.word	0x00000004
        /*0cc0*/ 	.word	0x00000000
        /*0cc4*/ 	.short	0x010a
        /*0cc6*/ 	.byte	0xff
	.zero		1


	//   ....[170]....
        /*0cc8*/ 	.word	0x0000fe00
        /*0ccc*/ 	.word	0x00000004
        /*0cd0*/ 	.word	0x00000000
        /*0cd4*/ 	.short	0x010a
        /*0cd6*/ 	.byte	0xff
	.zero		1


	//   ....[171]....
        /*0cd8*/ 	.word	0x0000fe90
        /*0cdc*/ 	.word	0x00000004
        /*0ce0*/ 	.word	0x00000000
        /*0ce4*/ 	.short	0x010a
        /*0ce6*/ 	.byte	0xff
	.zero		1


	//   ....[172]....
        /*0ce8*/ 	.word	0x0000ff20
        /*0cec*/ 	.word	0x00000004
        /*0cf0*/ 	.word	0x00000000
        /*0cf4*/ 	.short	0x010a
        /*0cf6*/ 	.byte	0xff
	.zero		1


	//   ....[173]....
        /*0cf8*/ 	.word	0x0000ffb0
        /*0cfc*/ 	.word	0x00000003
        /*0d00*/ 	.word	0x00000000
        /*0d04*/ 	.short	0x010a
        /*0d06*/ 	.byte	0xff
	.zero		1


	//   ....[174]....
        /*0d08*/ 	.word	0x00010010
        /*0d0c*/ 	.word	0x00000004
        /*0d10*/ 	.word	0x000001a0
        /*0d14*/ 	.short	0x010a
        /*0d16*/ 	.byte	0xff
	.zero		1


	//   ....[175]....
        /*0d18*/ 	.word	0x00010090
        /*0d1c*/ 	.word	0x00000004
        /*0d20*/ 	.word	0x000001f0
        /*0d24*/ 	.short	0x010a
        /*0d26*/ 	.byte	0xff
	.zero		1


	//   ....[176]....
        /*0d28*/ 	.word	0x000100f0
        /*0d2c*/ 	.word	0x00000004
        /*0d30*/ 	.word	0x000001a8
        /*0d34*/ 	.short	0x010a
        /*0d36*/ 	.byte	0xff
	.zero		1


	//   ....[177]....
        /*0d38*/ 	.word	0x00010170
        /*0d3c*/ 	.word	0x00000004
        /*0d40*/ 	.word	0x000001f8
        /*0d44*/ 	.short	0x010a
        /*0d46*/ 	.byte	0xff
	.zero		1


	//   ....[178]....
        /*0d48*/ 	.word	0x000101e0
        /*0d4c*/ 	.word	0x00000002
        /*0d50*/ 	.word	0x000001f8
        /*0d54*/ 	.short	0x010a
        /*0d56*/ 	.byte	0xff
	.zero		1


	//----- nvinfo : EIATTR_NUM_MBARRIERS
	.align		4
.L_78:
        /*0d58*/ 	.byte	0x03, 0x38
        /*0d5a*/ 	.short	0x0047


	//----- nvinfo : EIATTR_EXIT_INSTR_OFFSETS
	.align		4
        /*0d5c*/ 	.byte	0x04, 0x1c
        /*0d5e*/ 	.short	(.L_80 - .L_79)


	//   ....[0]....
.L_79:
        /*0d60*/ 	.word	0x0000ef20


	//----- nvinfo : EIATTR_REQNTID
	.align		4
.L_80:
        /*0d64*/ 	.byte	0x04, 0x10
        /*0d66*/ 	.short	(.L_82 - .L_81)
.L_81:
        /*0d68*/ 	.word	0x00000200
        /*0d6c*/ 	.word	0x00000001
        /*0d70*/ 	.word	0x00000001


	//----- nvinfo : EIATTR_CRS_STACK_SIZE
	.align		4
.L_82:
        /*0d74*/ 	.byte	0x04, 0x1e
        /*0d76*/ 	.short	(.L_84 - .L_83)
.L_83:
        /*0d78*/ 	.word	0x00000000


	//----- nvinfo : EIATTR_CBANK_PARAM_SIZE
	.align		4
.L_84:
        /*0d7c*/ 	.byte	0x03, 0x19
        /*0d7e*/ 	.short	0x02e8


	//----- nvinfo : EIATTR_PARAM_CBANK
	.align		4
        /*0d80*/ 	.byte	0x04, 0x0a
        /*0d82*/ 	.short	(.L_86 - .L_85)
	.align		4
.L_85:
        /*0d84*/ 	.word	index@(.nv.constant0.kernel_cutlass_kernel_flash_attncuteflash_fwd_sm100FlashAttentionForwardSm100_object_at__tensor0000o6411101213_tensor0000o6411101213_tensor0000o6410111213_tensor0000o6411101213_tensorptrf_0)
        /*0d88*/ 	.short	0x0380
        /*0d8a*/ 	.short	0x02e8


	//----- nvinfo : EIATTR_SW_WAR
	.align		4
.L_86:
        /*0d8c*/ 	.byte	0x04, 0x36
        /*0d8e*/ 	.short	(.L_88 - .L_87)
.L_87:
        /*0d90*/ 	.word	0x00000008
.L_88:


//--------------------- .nv.compat                --------------------------
	.section	.nv.compat,"",@"SHT_CUDA_COMPAT_INFO"
	.align	4
        /*0000*/ 	.byte	0x02, 0x02, 0x02, 0x00, 0x02, 0x05, 0x05, 0x00, 0x02, 0x03, 0x01, 0x00, 0x02, 0x06, 0x01, 0x00


//--------------------- .nv.callgraph             --------------------------
	.section	.nv.callgraph,"",@"SHT_CUDA_CALLGRAPH"
	.align	4
	.sectionentsize	8
	.align		4
        /*0000*/ 	.word	0x00000000
	.align		4
        /*0004*/ 	.word	0xffffffff
	.align		4
        /*0008*/ 	.word	0x00000000
	.align		4
        /*000c*/ 	.word	0xfffffffe
	.align		4
        /*0010*/ 	.word	0x00000000
	.align		4
        /*0014*/ 	.word	0xfffffffd
	.align		4
        /*0018*/ 	.word	0x00000000
	.align		4
        /*001c*/ 	.word	0xfffffffc


//--------------------- .text.kernel_cutlass_kernel_flash_attncuteflash_fwd_sm100FlashAttentionForwardSm100_object_at__tensor0000o6411101213_tensor0000o6411101213_tensor0000o6410111213_tensor0000o6411101213_tensorptrf_0 --------------------------
	.section	.text.kernel_cutlass_kernel_flash_attncuteflash_fwd_sm100FlashAttentionForwardSm100_object_at__tensor0000o6411101213_tensor0000o6411101213_tensor0000o6410111213_tensor0000o6411101213_tensorptrf_0,"ax",@progbits
	.align	128
        .global         kernel_cutlass_kernel_flash_attncuteflash_fwd_sm100FlashAttentionForwardSm100_object_at__tensor0000o6411101213_tensor0000o6411101213_tensor0000o6410111213_tensor0000o6411101213_tensorptrf_0
        .type           kernel_cutlass_kernel_flash_attncuteflash_fwd_sm100FlashAttentionForwardSm100_object_at__tensor0000o6411101213_tensor0000o6411101213_tensor0000o6410111213_tensor0000o6411101213_tensorptrf_0,@function
        .size           kernel_cutlass_kernel_flash_attncuteflash_fwd_sm100FlashAttentionForwardSm100_object_at__tensor0000o6411101213_tensor0000o6411101213_tensor0000o6410111213_tensor0000o6411101213_tensorptrf_0,(.L_x_181 - kernel_cutlass_kernel_flash_attncuteflash_fwd_sm100FlashAttentionForwardSm100_object_at__tensor0000o6411101213_tensor0000o6411101213_tensor0000o6410111213_tensor0000o6411101213_tensorptrf_0)
        .other          kernel_cutlass_kernel_flash_attncuteflash_fwd_sm100FlashAttentionForwardSm100_object_at__tensor0000o6411101213_tensor0000o6411101213_tensor0000o6410111213_tensor0000o6411101213_tensorptrf_0,@"STO_CUDA_ENTRY STV_DEFAULT"
kernel_cutlass_kernel_flash_attncuteflash_fwd_sm100FlashAttentionForwardSm100_object_at__tensor0000o6411101213_tensor0000o6411101213_tensor0000o6410111213_tensor0000o6411101213_tensorptrf_0:
.text.kernel_cutlass_kernel_flash_attncuteflash_fwd_sm100FlashAttentionForwardSm100_object_at__tensor0000o6411101213_tensor0000o6411101213_tensor0000o6410111213_tensor0000o6411101213_tensorptrf_0:
[----:B------:R-:W1:Y:S01]  /*0000*/  LDC R1, c[0x0][0x37c] ;  /* 0x0000df00ff017b82 */ /* 0x000e620000000800 */
[----:B------:R-:W2:Y:S07]  /*0010*/  S2R R3, SR_TID.X ;  /* 0x0000000000037919 */ /* 0x000eae0000002100 */
[----:B------:R-:W3:Y:S01]  /*0020*/  S2UR UR22, SR_CgaCtaId ;  /* 0x00000000001679c3 */ /* 0x000ee20000008800 */
[----:B------:R-:W4:Y:S01]  /*0030*/  LDCU UR7, c[0x0][0x36c] ;  /* 0x00006d80ff0777ac */ /* 0x000f220008000800 */
[----:B------:R-:W-:-:S06]  /*0040*/  UMOV UR9, 0x1 ;  /* 0x0000000100097882 */ /* 0x000fcc0000000000 */
[----:B------:R-:W5:Y:S01]  /*0050*/  S2UR UR6, SR_CTAID.X ;  /* 0x00000000000679c3 */ /* 0x000f620000002500 */
[----:B----4-:R-:W-:Y:S02]  /*0060*/  UISETP.EQ.U32.AND UP4, UPT, UR7, 0x1, UPT ;  /* 0x000000010700788c */ /* 0x010fe4000bf82070 */
[----:B---3--:R-:W-:-:S04]  /*0070*/  ULEA.HI UR5, UR22, UR22, URZ, 0x1 ;  /* 0x0000001616057291 */ /* 0x008fc8000f8f08ff */
[----:B------:R-:W-:Y:S02]  /*0080*/  ULOP3.LUT UR4, UR5, 0xfffffffe, URZ, 0xc0, !UPT ;  /* 0xfffffffe05047892 */ /* 0x000fe4000f8ec0ff */
[----:B------:R-:W-:Y:S01]  /*0090*/  USHF.R.U32.HI UR5, URZ, 0x1, UR5 ;  /* 0x00000001ff057899 */ /* 0x000fe20008011605 */
[----:B--2---:R-:W-:Y:S01]  /*00a0*/  SHF.R.U32.HI R0, RZ, 0x5, R3 ;  /* 0x00000005ff007819 */ /* 0x004fe20000011603 */
[----:B------:R-:W-:Y:S02]  /*00b0*/  UISETP.NE.AND UP0, UPT, UR22, UR4, UPT ;  /* 0x000000041600728c */ /* 0x000fe4000bf05270 */
[----:B-----5:R-:W-:Y:S01]  /*00c0*/  ULOP3.LUT UR6, UR6, 0x1, URZ, 0xc0, !UPT ;  /* 0x0000000106067892 */ /* 0x020fe2000f8ec0ff */
[----:B------:R-:W-:Y:S01]  /*00d0*/  R2UR UR10, R0 ;  /* 0x00000000000a72ca */ /* 0x000fe200000e0000 */
[----:B------:R-:W-:-:S04]  /*00e0*/  UISETP.LT.AND UP0, UPT, UR22, URZ, UP0 ;  /* 0x000000ff1600728c */ /* 0x000fc80008701270 */
[----:B------:R-:W-:Y:S01]  /*00f0*/  IMAD.U32 R2, RZ, RZ, UR6 ;  /* 0x00000006ff027e24 */ /* 0x000fe2000f8e00ff */
[----:B------:R-:W-:Y:S02]  /*0100*/  UIADD3 UR6, UPT, UPT, -UR4, UR22, URZ ;  /* 0x0000001604067290 */ /* 0x000fe4000fffe1ff */
[----:B------:R-:W-:Y:S02]  /*0110*/  UIADD3 UR4, UPT, UPT, UR5, -0x1, URZ ;  /* 0xffffffff05047890 */ /* 0x000fe4000fffe0ff */
[----:B------:R-:W-:Y:S02]  /*0120*/  ULOP3.LUT UR7, UR6, 0x1, URZ, 0x3c, !UPT ;  /* 0x0000000106077892 */ /* 0x000fe4000f8e3cff */
[----:B------:R-:W-:Y:S01]  /*0130*/  USHF.L.U32 UR8, UR9, UR6, URZ ;  /* 0x0000000609087299 */ /* 0x000fe200080006ff */
[----:B------:R-:W-:Y:S01]  /*0140*/  IMAD.U32 R2, RZ, RZ, UR10 ;  /* 0x0000000aff027e24 */ /* 0x000fe2000f8e00ff */
[----:B------:R-:W-:Y:S02]  /*0150*/  UISETP.NE.AND UP6, UPT, UR10, URZ, UPT ;  /* 0x000000ff0a00728c */ /* 0x000fe4000bfc5270 */
[----:B------:R-:W-:-:S02]  /*0160*/  USHF.L.U32 UR6, UR9, UR7, URZ ;  /* 0x0000000709067299 */ /* 0x000fc400080006ff */
[----:B------:R-:W-:Y:S02]  /*0170*/  @!UP0 UIADD3 UR4, UPT, UPT, UR5, URZ, URZ ;  /* 0x000000ff05048290 */ /* 0x000fe4000fffe0ff */
[----:B------:R-:W-:Y:S02]  /*0180*/  ULOP3.LUT UR5, UR6, UR8, URZ, 0xfc, !UPT ;  /* 0x0000000806057292 */ /* 0x000fe4000f8efcff */
[----:B------:R-:W-:Y:S02]  /*0190*/  UIADD3 UR4, UPT, UPT, UR4, UR4, URZ ;  /* 0x0000000404047290 */ /* 0x000fe4000fffe0ff */
[----:B------:R-:W-:Y:S02]  /*01a0*/  UISETP.NE.AND UP5, UPT, UR10, 0xc, UPT ;  /* 0x0000000c0a00788c */ /* 0x000fe4000bfa5270 */
[----:B------:R-:W-:Y:S02]  /*01b0*/  MOV R6, UR5 ;  /* 0x0000000500067c02 */ /* 0x000fe40008000f00 */
[----:B------:R-:W-:Y:S01]  /*01c0*/  IMAD.U32 R2, RZ, RZ, UR4 ;  /* 0x00000004ff027e24 */ /* 0x000fe2000f8e00ff */
[----:B-1----:R-:W-:Y:S06]  /*01d0*/  BRA.U UP6, `(.L_x_0) ;  /* 0x0000000106387547 */ /* 0x002fec000b800000 */
[----:B------:R-:W1:Y:S02]  /*01e0*/  LDCU.64 UR4, c[0x0][0x348] ;  /* 0x00006900ff0477ac */ /* 0x000e640008000a00 */
[----:B-1----:R-:W-:Y:S02]  /*01f0*/  UIADD3 UR10, UP3, UPT, UR4, 0x80, URZ ;  /* 0x00000080040a7890 */ /* 0x002fe4000ff7e0ff */
[----:B------:R-:W-:Y:S02]  /*0200*/  UIADD3 UR8, UP2, UPT, UR4, 0x100, URZ ;  /* 0x0000010004087890 */ /* 0x000fe4000ff5e0ff */
[----:B------:R-:W-:Y:S02]  /*0210*/  UIADD3 UR6, UP1, UPT, UR4, 0x180, URZ ;  /* 0x0000018004067890 */ /* 0x000fe4000ff3e0ff */
[----:B------:R-:W-:Y:S02]  /*0220*/  UIADD3 UR4, UP0, UPT, UR4, 0x200, URZ ;  /* 0x0000020004047890 */ /* 0x000fe4000ff1e0ff */
[----:B------:R-:W-:-:S02]  /*0230*/  UIADD3.X UR11, UPT, UPT, URZ, UR5, URZ, UP3, !UPT ;  /* 0x00000005ff0b7290 */ /* 0x000fc40009ffe4ff */
[----:B------:R-:W-:Y:S02]  /*0240*/  UIADD3.X UR9, UPT, UPT, URZ, UR5, URZ, UP2, !UPT ;  /* 0x00000005ff097290 */ /* 0x000fe400097fe4ff */
[----:B------:R-:W-:Y:S02]  /*0250*/  UIADD3.X UR7, UPT, UPT, URZ, UR5, URZ, UP1, !UPT ;  /* 0x00000005ff077290 */ /* 0x000fe40008ffe4ff */
[----:B------:R-:W-:-:S03]  /*0260*/  UIADD3.X UR5, UPT, UPT, URZ, UR5, URZ, UP0, !UPT ;  /* 0x00000005ff057290 */ /* 0x000fc600087fe4ff */
[----:B------:R1:W-:Y:S02]  /*0270*/  UTMACCTL.PF [UR10] ;  /* 0x000000000a0079b9 */ /* 0x0003e40008040000 */
[----:B------:R1:W-:Y:S02]  /*0280*/  UTMACCTL.PF [UR8] ;  /* 0x00000000080079b9 */ /* 0x0003e40008040000 */
[----:B------:R1:W-:Y:S02]  /*0290*/  UTMACCTL.PF [UR6] ;  /* 0x00000000060079b9 */ /* 0x0003e40008040000 */
[----:B------:R1:W-:Y:S02]  /*02a0*/  UTMACCTL.PF [UR4] ;  /* 0x00000000040079b9 */ /* 0x0003e40008040000 */
[----:B-1----:R-:W-:Y:S01]  /*02b0*/  NOP ;  /* 0x0000000000007918 */ /* 0x002fe20000000000 */
.L_x_0:
[----:B------:R-:W-:Y:S05]  /*02c0*/  BRA.U UP5, `(.L_x_1) ;  /* 0x00000001052c7547 */ /* 0x000fea000b800000 */
[----:B------:R-:W1:Y:S01]  /*02d0*/  S2UR UR6, SR_CgaCtaId ;  /* 0x00000000000679c3 */ /* 0x000e620000008800 */
[----:B------:R-:W-:Y:S01]  /*02e0*/  UMOV UR4, 0x400 ;  /* 0x0000040000047882 */ /* 0x000fe20000000000 */
[----:B------:R-:W-:Y:S01]  /*02f0*/  UMOV UR5, 0x20 ;  /* 0x0000002000057882 */ /* 0x000fe20000000000 */
[----:B------:R-:W-:Y:S01]  /*0300*/  ELECT P0, URZ, PT ;  /* 0x0000000000ff782f */ /* 0x000fe20003800000 */
[----:B-1----:R-:W-:Y:S02]  /*0310*/  ULEA UR6, UR6, UR4, 0x18 ;  /* 0x0000000406067291 */ /* 0x002fe4000f8ec0ff */
[----:B------:R-:W-:-:S04]  /*0320*/  UIADD3 UR4, UPT, UPT, -UR5, 0x100000, URZ ;  /* 0x0010000005047890 */ /* 0x000fc8000fffe1ff */
[----:B------:R-:W-:Y:S02]  /*0330*/  USHF.L.U32 UR5, UR4, 0xb, URZ ;  /* 0x0000000b04057899 */ /* 0x000fe400080006ff */
[----:B------:R-:W-:Y:S01]  /*0340*/  USHF.L.U32 UR4, UR4, 0x1, URZ ;  /* 0x0000000104047899 */ /* 0x000fe200080006ff */
[----:B------:R-:W1:Y:S11]  /*0350*/  FENCE.VIEW.ASYNC.S ;  /* 0x00000000000073c6 */ /* 0x000e760000000000 */
[----:B-1----:R1:W2:Y:S01]  /*0360*/  SYNCS.EXCH.64 URZ, [UR6+0x220], UR4 ;  /* 0x0002200406ff75b2 */ /* 0x0022a20008000100 */
[----:B------:R-:W-:Y:S01]  /*0370*/  NOP ;  /* 0x0000000000007918 */ /* 0x000fe20000000000 */
.L_x_1:
[----:B------:R-:W-:Y:S01]  /*0380*/  NOP ;  /* 0x0000000000007918 */ /* 0x000fe20000000000 */
[----:B------:R-:W-:Y:S05]  /*0390*/  BRA.U UP6, `(.L_x_2) ;  /* 0x0000000106347547 */ /* 0x000fea000b800000 */
[----:B-1----:R-:W1:Y:S01]  /*03a0*/  S2UR UR4, SR_CgaCtaId ;  /* 0x00000000000479c3 */ /* 0x002e620000008800 */
[----:B------:R-:W-:Y:S01]  /*03b0*/  UMOV UR5, 0x400 ;  /* 0x0000040000057882 */ /* 0x000fe20000000000 */
[----:B------:R-:W-:Y:S02]  /*03c0*/  UMOV UR6, 0x1 ;  /* 0x0000000100067882 */ /* 0x000fe40000000000 */
[----:B------:R-:W-:-:S04]  /*03d0*/  UIADD3 UR6, UPT, UPT, -UR6, 0x100000, URZ ;  /* 0x0010000006067890 */ /* 0x000fc8000fffe1ff */
[----:B------:R-:W-:Y:S02]  /*03e0*/  USHF.L.U32 UR7, UR6, 0xb, URZ ;  /* 0x0000000b06077899 */ /* 0x000fe400080006ff */
[----:B------:R-:W-:Y:S02]  /*03f0*/  USHF.L.U32 UR6, UR6, 0x1, URZ ;  /* 0x0000000106067899 */ /* 0x000fe400080006ff */
[----:B-1----:R-:W-:Y:S01]  /*0400*/  ULEA UR4, UR4, UR5, 0x18 ;  /* 0x0000000504047291 */ /* 0x002fe2000f8ec0ff */
[----:B------:R-:W1:Y:S11]  /*0410*/  FENCE.VIEW.ASYNC.S ;  /* 0x00000000000073c6 */ /* 0x000e760000000000 */
[----:B-1----:R3:W4:Y:S01]  /*0420*/  SYNCS.EXCH.64 URZ, [UR4], UR6 ;  /* 0x0000000604ff75b2 */ /* 0x0027220008000100 */
[----:B------:R3:W5:Y:S01]  /*0430*/  SYNCS.EXCH.64 URZ, [UR4+0x8], UR6 ;  /* 0x0000080604ff75b2 */ /* 0x0007620008000100 */
[----:B------:R3:W1:Y:S01]  /*0440*/  SYNCS.EXCH.64 URZ, [UR4+0x10], UR6 ;  /* 0x0000100604ff75b2 */ /* 0x0006620008000100 */
[----:B------:R3:W2:Y:S02]  /*0450*/  SYNCS.EXCH.64 URZ, [UR4+0x18], UR6 ;  /* 0x0000180604ff75b2 */ /* 0x0006a40008000100 */
[----:B---3--:R-:W-:Y:S01]  /*0460*/  NOP ;  /* 0x0000000000007918 */ /* 0x008fe20000000000 */
.L_x_2:
[----:B------:R-:W-:Y:S05]  /*0470*/  BRA.U UP6, `(.L_x_3) ;  /* 0x0000000106e07547 */ /* 0x000fea000b800000 */
[----:B-1----:R-:W-:Y:S01]  /*0480*/  UMOV UR4, 0x400 ;  /* 0x0000040000047882 */ /* 0x002fe20000000000 */
[----:B------:R-:W-:Y:S01]  /*0490*/  UMOV UR6, 0x1 ;  /* 0x0000000100067882 */ /* 0x000fe20000000000 */
[----:B------:R-:W-:Y:S02]  /*04a0*/  ULEA UR4, UR22, UR4, 0x18 ;  /* 0x0000000416047291 */ /* 0x000fe4000f8ec0ff */
[----:B------:R-:W-:-:S04]  /*04b0*/  UIADD3 UR6, UPT, UPT, -UR6, 0x100000, URZ ;  /* 0x0010000006067890 */ /* 0x000fc8000fffe1ff */
[----:B------:R-:W-:Y:S02]  /*04c0*/  USHF.L.U32 UR7, UR6, 0xb, URZ ;  /* 0x0000000b06077899 */ /* 0x000fe400080006ff */
[----:B------:R-:W-:Y:S01]  /*04d0*/  USHF.L.U32 UR6, UR6, 0x1, URZ ;  /* 0x0000000106067899 */ /* 0x000fe200080006ff */
[----:B------:R-:W-:Y:S02]  /*04e0*/  UMOV UR8, 0x200 ;  /* 0x0000020000087882 */ /* 0x000fe40000000000 */
[----:B------:R-:W-:-:S04]  /*04f0*/  UIADD3 UR8, UPT, UPT, -UR8, 0x100000, URZ ;  /* 0x0010000008087890 */ /* 0x000fc8000fffe1ff */
[----:B------:R-:W-:Y:S02]  /*0500*/  USHF.L.U32 UR9, UR8, 0xb, URZ ;  /* 0x0000000b08097899 */ /* 0x000fe400080006ff */
[----:B------:R-:W-:Y:S01]  /*0510*/  USHF.L.U32 UR8, UR8, 0x1, URZ ;  /* 0x0000000108087899 */ /* 0x000fe200080006ff */
[----:B------:R-:W1:Y:S02]  /*0520*/  FENCE.VIEW.ASYNC.S ;  /* 0x00000000000073c6 */ /* 0x000e640000000000 */
[----:B-1----:R3:W1:Y:S01]  /*0530*/  SYNCS.EXCH.64 URZ, [UR4+0x20], UR6 ;  /* 0x0000200604ff75b2 */ /* 0x0026620008000100 */
[----:B------:R3:W5:Y:S01]  /*0540*/  SYNCS.EXCH.64 URZ, [UR4+0x28], UR6 ;  /* 0x0000280604ff75b2 */ /* 0x0007620008000100 */
[----:B------:R3:W4:Y:S01]  /*0550*/  SYNCS.EXCH.64 URZ, [UR4+0x30], UR6 ;  /* 0x0000300604ff75b2 */ /* 0x0007220008000100 */
[----:B------:R3:W2:Y:S01]  /*0560*/  SYNCS.EXCH.64 URZ, [UR4+0x38], UR6 ;  /* 0x0000380604ff75b2 */ /* 0x0006a20008000100 */
[----:B------:R3:W1:Y:S01]  /*0570*/  SYNCS.EXCH.64 URZ, [UR4+0x40], UR6 ;  /* 0x0000400604ff75b2 */ /* 0x0006620008000100 */
        /* <DEDUP_REMOVED lines=38> */
[----:B------:R3:W1:Y:S02]  /*07e0*/  SYNCS.EXCH.64 URZ, [UR4+0x178], UR8 ;  /* 0x0001780804ff75b2 */ /* 0x0006640008000100 */
[----:B--2345:R-:W-:Y:S01]  /*07f0*/  NOP ;  /* 0x0000000000007918 */ /* 0x03cfe20000000000 */
.L_x_3:
[----:B------:R-:W-:Y:S05]  /*0800*/  BRA.U UP6, `(.L_x_4) ;  /* 0x0000000106a07547 */ /* 0x000fea000b800000 */
[----:B-1----:R-:W-:Y:S01]  /*0810*/  UMOV UR4, 0x400 ;  /* 0x0000040000047882 */ /* 0x002fe20000000000 */
[----:B------:R-:W-:Y:S01]  /*0820*/  UMOV UR14, 0x8 ;  /* 0x00000008000e7882 */ /* 0x000fe20000000000 */
[----:B------:R-:W-:Y:S01]  /*0830*/  UMOV UR8, 0x1 ;  /* 0x0000000100087882 */ /* 0x000fe20000000000 */
[----:B------:R-:W-:Y:S02]  /*0840*/  ULEA UR4, UR22, UR4, 0x18 ;  /* 0x0000000416047291 */ /* 0x000fe4000f8ec0ff */
[----:B------:R-:W-:-:S04]  /*0850*/  UIADD3 UR14, UPT, UPT, -UR14, 0x100000, URZ ;  /* 0x001000000e0e7890 */ /* 0x000fc8000fffe1ff */
[----:B------:R-:W-:Y:S02]  /*0860*/  USHF.L.U32 UR15, UR14, 0xb, URZ ;  /* 0x0000000b0e0f7899 */ /* 0x000fe400080006ff */
[----:B------:R-:W-:Y:S01]  /*0870*/  USHF.L.U32 UR14, UR14, 0x1, URZ ;  /* 0x000000010e0e7899 */ /* 0x000fe200080006ff */
[----:B------:R-:W-:Y:S01]  /*0880*/  UMOV UR12, 0x100 ;  /* 0x00000100000c7882 */ /* 0x000fe20000000000 */
        /* <DEDUP_REMOVED lines=10> */
[----:B------:R-:W-:Y:S02]  /*0930*/  USHF.L.U32 UR6, UR6, 0x1, URZ ;  /* 0x0000000106067899 */ /* 0x000fe400080006ff */
        /* <DEDUP_REMOVED lines=20> */
[----:B---3--:R-:W-:Y:S01]  /*0a80*/  NOP ;  /* 0x0000000000007918 */ /* 0x008fe20000000000 */
.L_x_4:
[----:B------:R-:W-:Y:S01]  /*0a90*/  NOP ;  /* 0x0000000000007918 */ /* 0x000fe20000000000 */
[----:B------:R-:W-:Y:S05]  /*0aa0*/  BRA.U !UP4, `(.L_x_5) ;  /* 0x000000010c087547 */ /* 0x000fea000b800000 */
[----:B-12-45:R-:W-:Y:S01]  /*0ab0*/  UCGABAR_ARV ;  /* 0x00000000000079c7 */ /* 0x036fe20008000000 */
[----:B------:R-:W-:Y:S05]  /*0ac0*/  BRA `(.L_x_6) ;  /* 0x0000000000047947 */ /* 0x000fea0003800000 */
.L_x_5:
[----:B-12-45:R-:W-:Y:S01]  /*0ad0*/  NOP ;  /* 0x0000000000007918 */ /* 0x036fe20000000000 */
.L_x_6:
[----:B------:R-:W-:Y:S05]  /*0ae0*/  BRA.U !UP4, `(.L_x_7) ;  /* 0x000000010c0c7547 */ /* 0x000fea000b800000 */
[----:B------:R-:W-:Y:S01]  /*0af0*/  UCGABAR_WAIT ;  /* 0x0000000000007dc7 */ /* 0x000fe20008000000 */
[----:B------:R-:W-:Y:S01]  /*0b00*/  CCTL.IVALL ;  /* 0x00000000ff00798f */ /* 0x000fe20002000000 */
[----:B------:R-:W-:Y:S05]  /*0b10*/  BRA `(.L_x_8) ;  /* 0x0000000000047947 */ /* 0x000fea0003800000 */
.L_x_7:
[----:B------:R-:W-:Y:S06]  /*0b20*/  BAR.SYNC.DEFER_BLOCKING 0x0 ;  /* 0x0000000000007b1d */ /* 0x000fec0000010000 */
.L_x_8:
[----:B------:R-:W-:Y:S01]  /*0b30*/  R2UR UR4, R0 ;  /* 0x00000000000472ca */ /* 0x000fe200000e0000 */
[----:B------:R-:W-:-:S12]  /*0b40*/  BSSY.RECONVERGENT B1, `(.L_x_9) ;  /* 0x0000434000017945 */ /* 0x000fd80003800200 */
[----:B------:R-:W-:-:S09]  /*0b50*/  UISETP.NE.AND UP0, UPT, UR4, 0xe, UPT ;  /* 0x0000000e0400788c */ /* 0x000fd2000bf05270 */
[----:B------:R-:W-:Y:S05]  /*0b60*/  BRA.U !UP0, `(.L_x_10) ;  /* 0x0000000108187547 */ /* 0x000fea000b800000 */
[----:B------:R-:W-:-:S13]  /*0b70*/  R2UR UR4, R0 ;  /* 0x00000000000472ca */ /* 0x000fda00000e0000 */
[----:B------:R-:W-:-:S09]  /*0b80*/  UISETP.NE.AND UP0, UPT, UR4, 0xf, UPT ;  /* 0x0000000f0400788c */ /* 0x000fd2000bf05270 */
[----:B------:R-:W-:Y:S05]  /*0b90*/  BRA.U UP0, `(.L_x_11) ;  /* 0x0000001500387547 */ /* 0x000fea000b800000 */
[----:B------:R-:W-:-:S08]  /*0ba0*/  NOP ;  /* 0x0000000000007918 */ /* 0x000fd00000000000 */
[----:B------:R-:W1:-:S00]  /*0bb0*/  USETMAXREG.DEALLOC.CTAPOOL 0x30 ;  /* 0x00000030000079c8 */ /* 0x000e4000080e0500 */
[----:B-1----:R-:W-:Y:S05]  /*0bc0*/  BRA `(.L_x_12) ;  /* 0x0000004000a87947 */ /* 0x002fea0003800000 */
.L_x_10:
[----:B------:R-:W-:-:S08]  /*0bd0*/  NOP ;  /* 0x0000000000007918 */ /* 0x000fd00000000000 */
[----:B------:R-:W1:-:S00]  /*0be0*/  USETMAXREG.DEALLOC.CTAPOOL 0x30 ;  /* 0x00000030000079c8 */ /* 0x000e4000080e0500 */
[----:B------:R-:W2:Y:S01]  /*0bf0*/  S2UR UR11, SR_CTAID.X ;  /* 0x00000000000b79c3 */ /* 0x000ea20000002500 */
[----:B------:R-:W2:Y:S01]  /*0c00*/  LDCU UR4, c[0x0][0x640] ;  /* 0x0000c800ff0477ac */ /* 0x000ea20008000800 */
[----:B-1----:R-:W-:Y:S01]  /*0c10*/  HFMA2 R7, -RZ, RZ, 0, 5.9604644775390625e-08 ;  /* 0x00000001ff077431 */ /* 0x002fe200000001ff */
[----:B------:R-:W1:Y:S01]  /*0c20*/  LDCU.U8 UR8, c[0x0][0x644] ;  /* 0x0000c880ff0877ac */ /* 0x000e620008000000 */
[----:B------:R-:W3:Y:S01]  /*0c30*/  LDCU.U8 UR7, c[0x0][0x645] ;  /* 0x0000c8a0ff0777ac */ /* 0x000ee20008000000 */
[----:B------:R-:W4:Y:S01]  /*0c40*/  LDCU UR6, c[0x0][0x654] ;  /* 0x0000ca80ff0677ac */ /* 0x000f220008000800 */
[----:B------:R-:W5:Y:S01]  /*0c50*/  LDCU.U8 UR14, c[0x0][0x638] ;  /* 0x0000c700ff0e77ac */ /* 0x000f620008000000 */
[----:B------:R-:W5:Y:S01]  /*0c60*/  LDCU.U8 UR15, c[0x0][0x650] ;  /* 0x0000ca00ff0f77ac */ /* 0x000f620008000000 */
[----:B--2---:R-:W-:Y:S01]  /*0c70*/  UIMAD.WIDE.U32 UR4, UR11, UR4, URZ ;  /* 0x000000040b0472a5 */ /* 0x004fe2000f8e00ff */
[----:B------:R-:W2:Y:S03]  /*0c80*/  LDCU.U8 UR12, c[0x0][0x639] ;  /* 0x0000c720ff0c77ac */ /* 0x000ea60008000000 */
[----:B------:R-:W-:Y:S01]  /*0c90*/  UIADD3 UR4, UPT, UPT, -UR5, UR11, URZ ;  /* 0x0000000b05047290 */ /* 0x000fe2000fffe1ff */
[----:B------:R-:W2:Y:S03]  /*0ca0*/  LDCU.U8 UR13, c[0x0][0x651] ;  /* 0x0000ca20ff0d77ac */ /* 0x000ea60008000000 */
[----:B-1----:R-:W-:Y:S01]  /*0cb0*/  USHF.R.U32.HI UR4, URZ, UR8, UR4 ;  /* 0x00000008ff047299 */ /* 0x002fe20008011604 */
[----:B------:R-:W1:Y:S03]  /*0cc0*/  LDCU.64 UR8, c[0x0][0x630] ;  /* 0x0000c600ff0877ac */ /* 0x000e660008000a00 */
[----:B------:R-:W-:Y:S01]  /*0cd0*/  UIADD3 UR4, UPT, UPT, UR5, UR4, URZ ;  /* 0x0000000405047290 */ /* 0x000fe2000fffe0ff */
[----:B------:R-:W1:Y:S03]  /*0ce0*/  LDCU.U8 UR16, c[0x0][0x62c] ;  /* 0x0000c580ff1077ac */ /* 0x000e660008000000 */
[----:B---3--:R-:W-:Y:S01]  /*0cf0*/  USHF.R.U32.HI UR10, URZ, UR7, UR4 ;  /* 0x00000007ff0a7299 */ /* 0x008fe20008011604 */
[----:B------:R-:W3:Y:S03]  /*0d00*/  LDCU UR7, c[0x0][0x63c] ;  /* 0x0000c780ff0777ac */ /* 0x000ee60008000800 */
[----:B----4-:R-:W-:-:S02]  /*0d10*/  UISETP.GE.AND UP0, UPT, UR10, UR6, UPT ;  /* 0x000000060a00728c */ /* 0x010fc4000bf06270 */
[----:B------:R-:W-:Y:S02]  /*0d20*/  UIADD3 UR4, UPT, UPT, -UR10, URZ, URZ ;  /* 0x000000ff0a047290 */ /* 0x000fe4000fffe1ff */
[----:B-----5:R-:W-:Y:S01]  /*0d30*/  USEL UR6, UR14, UR15, !UP0 ;  /* 0x0000000f0e067287 */ /* 0x020fe2000c000000 */
[----:B------:R-:W4:Y:S03]  /*0d40*/  LDCU.U8 UR15, c[0x0][0x62d] ;  /* 0x0000c5a0ff0f77ac */ /* 0x000f260008000000 */
[----:B------:R-:W-:-:S03]  /*0d50*/  ULOP3.LUT UR6, UR6, 0xff, URZ, 0xc0, !UPT ;  /* 0x000000ff06067892 */ /* 0x000fc6000f8ec0ff */
[----:B-1----:R-:W1:Y:S01]  /*0d60*/  @UP0 LDCU UR9, c[0x0][0x64c] ;  /* 0x0000c980ff0907ac */ /* 0x002e620008000800 */
[----:B---3--:R-:W-:Y:S01]  /*0d70*/  UIMAD UR7, UR4, UR7, UR11 ;  /* 0x00000007040772a4 */ /* 0x008fe2000f8e020b */
[----:B------:R-:W3:Y:S03]  /*0d80*/  @UP0 LDCU UR8, c[0x0][0x648] ;  /* 0x0000c900ff0807ac */ /* 0x000ee60008000800 */
[----:B-1----:R-:W-:Y:S02]  /*0d90*/  UIMAD.WIDE.U32 UR4, UR7, UR9, URZ ;  /* 0x00000009070472a5 */ /* 0x002fe4000f8e00ff */
[----:B--2---:R-:W-:Y:S02]  /*0da0*/  USEL UR9, UR12, UR13, !UP0 ;  /* 0x0000000d0c097287 */ /* 0x004fe4000c000000 */
[----:B------:R-:W-:Y:S01]  /*0db0*/  UIADD3 UR4, UPT, UPT, UR7, -UR5, URZ ;  /* 0x8000000507047290 */ /* 0x000fe2000fffe0ff */
[----:B------:R-:W1:Y:S03]  /*0dc0*/  LDCU.64 UR12, c[0x0][0x620] ;  /* 0x0000c400ff0c77ac */ /* 0x000e660008000a00 */
[----:B------:R-:W-:-:S02]  /*0dd0*/  USHF.R.U32.HI UR4, URZ, UR6, UR4 ;  /* 0x00000006ff047299 */ /* 0x000fc40008011604 */
[----:B------:R-:W-:Y:S02]  /*0de0*/  ULOP3.LUT UR6, UR9, 0xff, URZ, 0xc0, !UPT ;  /* 0x000000ff09067892 */ /* 0x000fe4000f8ec0ff */
[----:B------:R-:W-:Y:S01]  /*0df0*/  UIADD3 UR4, UPT, UPT, UR5, UR4, URZ ;  /* 0x0000000405047290 */ /* 0x000fe2000fffe0ff */
[----:B------:R-:W2:Y:S03]  /*0e00*/  LDCU UR5, c[0x0][0x628] ;  /* 0x0000c500ff0577ac */ /* 0x000ea60008000800 */
[----:B------:R-:W-:-:S04]  /*0e10*/  USHF.R.U32.HI UR14, URZ, UR6, UR4 ;  /* 0x00000006ff0e7299 */ /* 0x000fc80008011604 */
[----:B------:R-:W-:-:S04]  /*0e20*/  UIADD3 UR4, UPT, UPT, -UR14, URZ, URZ ;  /* 0x000000ff0e047290 */ /* 0x000fc8000fffe1ff */
[----:B---3--:R-:W-:-:S03]  /*0e30*/  UIMAD UR4, UR8, UR4, UR7 ;  /* 0x00000004080472a4 */ /* 0x008fc6000f8e0207 */
[----:B------:R-:W-:Y:S01]  /*0e40*/  UMOV UR7, 0x1 ;  /* 0x0000000100077882 */ /* 0x000fe20000000000 */
[----:B-1----:R-:W-:-:S04]  /*0e50*/  UIMAD UR6, UR10, UR12, UR4 ;  /* 0x0000000c0a0672a4 */ /* 0x002fc8000f8e0204 */
[----:B--2---:R-:W-:-:S07]  /*0e60*/  UIMAD.WIDE.U32 UR4, UR6, UR5, URZ ;  /* 0x00000005060472a5 */ /* 0x004fce000f8e00ff */
[----:B------:R-:W-:Y:S02]  /*0e70*/  UMOV UR4, UR5 ;  /* 0x0000000500047c82 */ /* 0x000fe40008000000 */
[----:B------:R-:W-:Y:S02]  /*0e80*/  UIADD3 UR21, UPT, UPT, UR6, -UR4, URZ ;  /* 0x8000000406157290 */ /* 0x000fe4000fffe0ff */
[----:B------:R-:W1:Y:S02]  /*0e90*/  LDCU UR5, c[0x0][0x60c] ;  /* 0x0000c180ff0577ac */ /* 0x000e640008000800 */
[----:B------:R-:W-:-:S04]  /*0ea0*/  USHF.R.U32.HI UR21, URZ, UR16, UR21 ;  /* 0x00000010ff157299 */ /* 0x000fc80008011615 */
[----:B------:R-:W-:-:S03]  /*0eb0*/  UIADD3 UR21, UPT, UPT, UR4, UR21, URZ ;  /* 0x0000001504157290 */ /* 0x000fc6000fffe0ff */
[----:B------:R-:W-:Y:S01]  /*0ec0*/  UMOV UR4, URZ ;  /* 0x000000ff00047c82 */ /* 0x000fe20008000000 */
[----:B----4-:R-:W-:-:S04]  /*0ed0*/  USHF.R.U32.HI UR21, URZ, UR15, UR21 ;  /* 0x0000000fff157299 */ /* 0x010fc80008011615 */
[----:B------:R-:W-:Y:S02]  /*0ee0*/  UIADD3 UR20, UPT, UPT, -UR21, URZ, URZ ;  /* 0x000000ff15147290 */ /* 0x000fe4000fffe1ff */
[----:B-1----:R-:W-:Y:S02]  /*0ef0*/  UISETP.GE.AND UP0, UPT, UR11, UR5, UPT ;  /* 0x000000050b00728c */ /* 0x002fe4000bf06270 */
[----:B------:R-:W-:-:S07]  /*0f00*/  UIMAD UR20, UR20, UR13, UR6 ;  /* 0x0000000d141472a4 */ /* 0x000fce000f8e0206 */
[----:B------:R-:W-:Y:S05]  /*0f10*/  BRA.U UP0, `(.L_x_13) ;  /* 0x0000000900b87547 */ /* 0x000fea000b800000 */
[----:B------:R-:W-:Y:S01]  /*0f20*/  UMOV UR4, 0x400 ;  /* 0x0000040000047882 */ /* 0x000fe20000000000 */
[----:B------:R-:W-:Y:S01]  /*0f30*/  MOV R5, 0x80000000 ;  /* 0x8000000000057802 */ /* 0x000fe20000000f00 */
[----:B------:R-:W-:Y:S01]  /*0f40*/  ULEA UR22, UR22, UR4, 0x18 ;  /* 0x0000000416167291 */ /* 0x000fe2000f8ec0ff */
[----:B------:R-:W1:Y:S01]  /*0f50*/  S2UR UR11, SR_CTAID.X ;  /* 0x00000000000b79c3 */ /* 0x000e620000002500 */
[----:B------:R-:W2:Y:S01]  /*0f60*/  LDCU UR25, c[0x0][0x614] ;  /* 0x0000c280ff1977ac */ /* 0x000ea20008000800 */
[----:B------:R-:W3:Y:S06]  /*0f70*/  LDCU UR9, c[0x0][0x38c] ;  /* 0x00007180ff0977ac */ /* 0x000eec0008000800 */
[----:B------:R-:W4:Y:S01]  /*0f80*/  SYNCS.PHASECHK.TRANS64.TRYWAIT P0, [UR22+0xc0], R5 ;  /* 0x0000c005ff0075a7 */ /* 0x000f220008001116 */
[----:B------:R-:W5:Y:S01]  /*0f90*/  LDCU UR4, c[0x0][0x380] ;  /* 0x00007000ff0477ac */ /* 0x000f620008000800 */
[----:B------:R-:W-:Y:S01]  /*0fa0*/  UMOV UR16, 0x0 ;  /* 0x0000000000107882 */ /* 0x000fe20000000000 */
[----:B------:R-:W-:Y:S01]  /*0fb0*/  UMOV UR17, 0x1 ;  /* 0x0000000100117882 */ /* 0x000fe20000000000 */
[----:B------:R-:W1:Y:S01]  /*0fc0*/  LDCU.64 UR18, c[0x0][0x348] ;  /* 0x00006900ff1277ac */ /* 0x000e620008000a00 */
[----:B--2---:R-:W-:-:S02]  /*0fd0*/  UIADD3 UR5, UPT, UPT, -UR14, UR25, URZ ;  /* 0x000000190e057290 */ /* 0x004fc4000fffe1ff */
[----:B---3--:R-:W-:Y:S02]  /*0fe0*/  UIADD3 UR7, UPT, UPT, -UR9, URZ, URZ ;  /* 0x000000ff09077290 */ /* 0x008fe4000fffe1ff */
[----:B------:R-:W-:Y:S02]  /*0ff0*/  UIADD3 UR10, UPT, UPT, UR9, -0x1, URZ ;  /* 0xffffffff090a7890 */ /* 0x000fe4000fffe0ff */
[----:B-----5:R-:W-:Y:S02]  /*1000*/  UIADD3 UR4, UPT, UPT, UR9, -UR4, URZ ;  /* 0x8000000409047290 */ /* 0x020fe4000fffe0ff */
[----:B------:R-:W-:Y:S02]  /*1010*/  USHF.R.S32.HI UR7, URZ, 0x1f, UR7 ;  /* 0x0000001fff077899 */ /* 0x000fe40008011407 */
[----:B------:R-:W-:Y:S02]  /*1020*/  ULEA UR4, UR5, UR4, 0x8 ;  /* 0x0000000405047291 */ /* 0x000fe4000f8e40ff */
[----:B------:R-:W-:-:S02]  /*1030*/  UISETP.GT.AND UP0, UPT, UR9, URZ, UPT ;  /* 0x000000ff0900728c */ /* 0x000fc4000bf04270 */
[----:B------:R-:W-:Y:S02]  /*1040*/  UIADD3 UR6, UPT, UPT, -UR4, URZ, URZ ;  /* 0x000000ff04067290 */ /* 0x000fe4000fffe1ff */
[----:B------:R-:W-:Y:S02]  /*1050*/  UIADD3 UR5, UPT, UPT, UR4, -0x1, URZ ;  /* 0xffffffff04057890 */ /* 0x000fe4000fffe0ff */
[----:B------:R-:W-:Y:S02]  /*1060*/  USHF.R.S32.HI UR6, URZ, 0x1f, UR6 ;  /* 0x0000001fff067899 */ /* 0x000fe40008011406 */
[----:B------:R-:W-:Y:S02]  /*1070*/  UISETP.GT.AND UP1, UPT, UR4, URZ, UPT ;  /* 0x000000ff0400728c */ /* 0x000fe4000bf24270 */
[----:B------:R-:W-:Y:S02]  /*1080*/  USHF.R.S32.HI UR8, URZ, 0x1f, UR10 ;  /* 0x0000001fff087899 */ /* 0x000fe4000801140a */
[----:B------:R-:W-:-:S02]  /*1090*/  ULEA.HI UR9, UR7, -UR9, URZ, 0x7 ;  /* 0x8000000907097291 */ /* 0x000fc4000f8f38ff */
[----:B------:R-:W-:Y:S02]  /*10a0*/  ULEA.HI UR4, UR6, -UR4, URZ, 0x7 ;  /* 0x8000000406047291 */ /* 0x000fe4000f8f38ff */
[----:B------:R-:W-:Y:S02]  /*10b0*/  USHF.R.S32.HI UR7, URZ, 0x1f, UR5 ;  /* 0x0000001fff077899 */ /* 0x000fe40008011405 */
[----:B------:R-:W-:Y:S02]  /*10c0*/  ULEA.HI UR10, UR8, UR10, URZ, 0x7 ;  /* 0x0000000a080a7291 */ /* 0x000fe4000f8f38ff */
[----:B------:R-:W-:Y:S02]  /*10d0*/  USHF.R.S32.HI UR4, URZ, 0x7, UR4 ;  /* 0x00000007ff047899 */ /* 0x000fe40008011404 */
[----:B------:R-:W-:Y:S02]  /*10e0*/  USHF.R.S32.HI UR8, URZ, 0x7, UR9 ;  /* 0x00000007ff087899 */ /* 0x000fe40008011409 */
[----:B------:R-:W-:-:S02]  /*10f0*/  ULEA.HI UR5, UR7, UR5, URZ, 0x7 ;  /* 0x0000000507057291 */ /* 0x000fc4000f8f38ff */
[----:B------:R-:W-:Y:S02]  /*1100*/  UIADD3 UR6, UPT, UPT, -UR4, URZ, URZ ;  /* 0x000000ff04067290 */ /* 0x000fe4000fffe1ff */
[----:B------:R-:W-:Y:S02]  /*1110*/  @UP0 UIMAD.WIDE UR12, UR10, 0x2000000, UR16 ;  /* 0x020000000a0c08a5 */ /* 0x000fe4000f8e0210 */
[----:B------:R-:W-:Y:S02]  /*1120*/  ULEA.HI.SX32 UR5, UR5, 0x1, 0x19 ;  /* 0x0000000105057891 */ /* 0x000fe4000f8fcaff */
[----:B------:R-:W-:Y:S02]  /*1130*/  UIADD3 UR4, UPT, UPT, -UR8, URZ, URZ ;  /* 0x000000ff08047290 */ /* 0x000fe4000fffe1ff */
[----:B-1----:R-:W-:Y:S02]  /*1140*/  ULOP3.LUT UR26, UR11, 0x1, URZ, 0xc0, !UPT ;  /* 0x000000010b1a7892 */ /* 0x002fe4000f8ec0ff */
[----:B------:R-:W-:Y:S01]  /*1150*/  UIADD3 UR17, UPT, UPT, UR22, 0x20, URZ ;  /* 0x0000002016117890 */ /* 0x000fe2000fffe0ff */
[----:B------:R-:W-:-:S02]  /*1160*/  @!UP1 UMOV UR5, UR6 ;  /* 0x0000000600059c82 */ /* 0x000fc40008000000 */
[----:B------:R-:W-:Y:S01]  /*1170*/  @UP0 UMOV UR4, UR13 ;  /* 0x0000000d00040c82 */ /* 0x000fe20008000000 */
[----:B------:R-:W-:Y:S02]  /*1180*/  USHF.L.U32 UR23, UR26, 0x6, URZ ;  /* 0x000000061a177899 */ /* 0x000fe400080006ff */
[----:B------:R-:W-:Y:S02]  /*1190*/  UISETP.LT.AND UP0, UPT, UR5, UR4, UPT ;  /* 0x000000040500728c */ /* 0x000fe4000bf01270 */
[----:B------:R-:W-:Y:S02]  /*11a0*/  UIADD3 UR16, UPT, UPT, UR22, 0x10c00, URZ ;  /* 0x00010c0016107890 */ /* 0x000fe4000fffe0ff */
[----:B------:R-:W-:Y:S02]  /*11b0*/  USEL UR15, UR5, UR4, UP0 ;  /* 0x00000004050f7287 */ /* 0x000fe40008000000 */
[----:B------:R-:W-:Y:S02]  /*11c0*/  UIADD3 UR4, UP0, UPT, UR18, 0x100, URZ ;  /* 0x0000010012047890 */ /* 0x000fe4000ff1e0ff */
[----:B------:R-:W-:-:S02]  /*11d0*/  USHF.L.U32 UR24, UR15, 0x7, URZ ;  /* 0x000000070f187899 */ /* 0x000fc400080006ff */
[----:B------:R-:W-:Y:S02]  /*11e0*/  UIADD3.X UR5, UPT, UPT, URZ, UR19, URZ, UP0, !UPT ;  /* 0x00000013ff057290 */ /* 0x000fe400087fe4ff */
[----:B------:R-:W-:Y:S02]  /*11f0*/  UIADD3 UR11, UPT, UPT, UR24, -0x80, URZ ;  /* 0xffffff80180b7890 */ /* 0x000fe4000fffe0ff */
[----:B------:R-:W-:Y:S02]  /*1200*/  ULOP3.LUT UR17, UR17, 0xfefffc20, URZ, 0xc0, !UPT ;  /* 0xfefffc2011117892 */ /* 0x000fe4000f8ec0ff */
[----:B------:R-:W-:Y:S02]  /*1210*/  UIADD3 UR19, UPT, UPT, UR23, UR11, URZ ;  /* 0x0000000b17137290 */ /* 0x000fe4000fffe0ff */
[----:B------:R-:W-:Y:S01]  /*1220*/  UISETP.NE.AND UP2, UPT, UR26, URZ, UPT ;  /* 0x000000ff1a00728c */ /* 0x000fe2000bf45270 */
[----:B------:R-:W-:Y:S01]  /*1230*/  UMOV UR18, URZ ;  /* 0x000000ff00127c82 */ /* 0x000fe20008000000 */
[----:B----4-:R-:W-:Y:S09]  /*1240*/  @!P0 BRA `(.L_x_14) ;  /* 0x000000dc00388947 */ /* 0x010ff20003800000 */
.L_x_100:
[----:B------:R-:W-:Y:S05]  /*1250*/  BRA.U UP2, `(.L_x_15) ;  /* 0x00000001020c7547 */ /* 0x000fea000b800000 */
[----:B------:R-:W-:-:S13]  /*1260*/  ELECT P0, URZ, PT ;  /* 0x0000000000ff782f */ /* 0x000fda0003800000 */
[----:B-1----:R-:W-:-:S04]  /*1270*/  @P0 MOV R4, 0x4000 ;  /* 0x0000400000040802 */ /* 0x002fc80000000f00 */
[----:B------:R2:W-:Y:S03]  /*1280*/  @P0 SYNCS.ARRIVE.TRANS64 RZ, [UR22+0x20], R4 ;  /* 0x00002004ffff09a7 */ /* 0x0005e60008000016 */
.L_x_15:
[----:B------:R3:W-:Y:S01]  /*1290*/  UTMALDG.4D.2CTA [UR16], [UR4], desc[URZ] ;  /* 0x0000ff10040075b4 */ /* 0x0007e20008219000 */
[----:B------:R-:W4:Y:S01]  /*12a0*/  SYNCS.PHASECHK.TRANS64.TRYWAIT P0, [UR22+0x10], R5 ;  /* 0x00001005ff0075a7 */ /* 0x000f220008001116 */
[----:B------:R-:W5:Y:S01]  /*12b0*/  LDCU.64 UR6, c[0x0][0x348] ;  /* 0x00006900ff0677ac */ /* 0x000f620008000a00 */
[----:B------:R-:W1:Y:S01]  /*12c0*/  S2UR UR8, SR_CTAID.X ;  /* 0x00000000000879c3 */ /* 0x000e620000002500 */
[----:B-----5:R-:W-:-:S04]  /*12d0*/  UIADD3 UR6, UP0, UPT, UR6, 0x80, URZ ;  /* 0x0000008006067890 */ /* 0x020fc8000ff1e0ff */
[----:B------:R-:W-:Y:S02]  /*12e0*/  UIADD3.X UR7, UPT, UPT, URZ, UR7, URZ, UP0, !UPT ;  /* 0x00000007ff077290 */ /* 0x000fe400087fe4ff */
[----:B---3--:R-:W-:Y:S02]  /*12f0*/  ULOP3.LUT UR4, URZ, UR14, URZ, 0x33, !UPT ;  /* 0x0000000eff047292 */ /* 0x008fe4000f8e33ff */
[----:B------:R-:W-:Y:S02]  /*1300*/  ULOP3.LUT UR17, UR22, 0xfefffc00, URZ, 0xc0, !UPT ;  /* 0xfefffc0016117892 */ /* 0x000fe4000f8ec0ff */
[----:B-1----:R-:W-:Y:S02]  /*1310*/  ULOP3.LUT UR8, UR8, 0x1, URZ, 0xc0, !UPT ;  /* 0x0000000108087892 */ /* 0x002fe4000f8ec0ff */
[----:B------:R-:W-:Y:S02]  /*1320*/  UIADD3 UR4, UPT, UPT, UR4, UR25, URZ ;  /* 0x0000001904047290 */ /* 0x000fe4000fffe0ff */
[----:B------:R-:W-:-:S02]  /*1330*/  UIADD3 UR16, UPT, UPT, UR22, 0x8c00, URZ ;  /* 0x00008c0016107890 */ /* 0x000fc4000fffe0ff */
[----:B------:R-:W-:Y:S01]  /*1340*/  ULEA UR4, UR4, UR8, 0x2 ;  /* 0x0000000804047291 */ /* 0x000fe2000f8e10ff */
[----:B------:R-:W-:-:S03]  /*1350*/  UMOV UR18, URZ ;  /* 0x000000ff00127c82 */ /* 0x000fc60008000000 */
[----:B------:R-:W-:Y:S01]  /*1360*/  USHF.L.U32 UR19, UR4, 0x7, URZ ;  /* 0x0000000704137899 */ /* 0x000fe200080006ff */
[----:B----4-:R-:W-:Y:S11]  /*1370*/  @!P0 BRA `(.L_x_16) ;  /* 0x000000dc000c8947 */ /* 0x010ff60003800000 */
.L_x_102:
[----:B------:R-:W-:Y:S05]  /*1380*/  BRA.U UP2, `(.L_x_17) ;  /* 0x00000001020c7547 */ /* 0x000fea000b800000 */
[----:B------:R-:W-:-:S13]  /*1390*/  ELECT P0, URZ, PT ;  /* 0x0000000000ff782f */ /* 0x000fda0003800000 */
[----:B-12---:R-:W-:-:S04]  /*13a0*/  @P0 MOV R4, 0x8000 ;  /* 0x0000800000040802 */ /* 0x006fc80000000f00 */
[----:B------:R3:W-:Y:S03]  /*13b0*/  @P0 SYNCS.ARRIVE.TRANS64 RZ, [UR22], R4 ;  /* 0x00000004ffff09a7 */ /* 0x0007e60008000016 */
.L_x_17:
[----:B------:R4:W-:Y:S01]  /*13c0*/  UTMALDG.4D.2CTA [UR16], [UR6], desc[URZ] ;  /* 0x0000ff10060075b4 */ /* 0x0009e20008219000 */
[----:B------:R-:W5:Y:S01]  /*13d0*/  SYNCS.PHASECHK.TRANS64.TRYWAIT P0, [UR22+0x18], R5 ;  /* 0x00001805ff0075a7 */ /* 0x000f620008001116 */
[----:B------:R-:W1:Y:S02]  /*13e0*/  LDCU.64 UR4, c[0x0][0x348] ;  /* 0x00006900ff0477ac */ /* 0x000e640008000a00 */
[----:B-1----:R-:W-:-:S04]  /*13f0*/  UIADD3 UR4, UP0, UPT, UR4, 0x80, URZ ;  /* 0x0000008004047890 */ /* 0x002fc8000ff1e0ff */
[----:B------:R-:W-:Y:S02]  /*1400*/  UIADD3.X UR5, UPT, UPT, URZ, UR5, URZ, UP0, !UPT ;  /* 0x00000005ff057290 */ /* 0x000fe400087fe4ff */
[----:B----4-:R-:W-:Y:S02]  /*1410*/  UIADD3 UR17, UPT, UPT, UR22, 0x8, URZ ;  /* 0x0000000816117890 */ /* 0x010fe4000fffe0ff */
[----:B------:R-:W-:Y:S02]  /*1420*/  UIADD3 UR16, UPT, UPT, UR22, 0xcc00, URZ ;  /* 0x0000cc0016107890 */ /* 0x000fe4000fffe0ff */
[----:B------:R-:W-:Y:S02]  /*1430*/  ULOP3.LUT UR17, UR17, 0xfefffc08, URZ, 0xc0, !UPT ;  /* 0xfefffc0811117892 */ /* 0x000fe4000f8ec0ff */
[----:B------:R-:W-:Y:S01]  /*1440*/  UIADD3 UR19, UPT, UPT, UR19, 0x100, URZ ;  /* 0x0000010013137890 */ /* 0x000fe2000fffe0ff */
[----:B------:R-:W-:Y:S01]  /*1450*/  UMOV UR18, URZ ;  /* 0x000000ff00127c82 */ /* 0x000fe20008000000 */
[----:B-----5:R-:W-:Y:S06]  /*1460*/  @!P0 BRA `(.L_x_18) ;  /* 0x000000d800f08947 */ /* 0x020fec0003800000 */
.L_x_104:
[----:B------:R-:W-:Y:S05]  /*1470*/  BRA.U UP2, `(.L_x_19) ;  /* 0x00000001020c7547 */ /* 0x000fea000b800000 */
[----:B------:R-:W-:-:S13]  /*1480*/  ELECT P0, URZ, PT ;  /* 0x0000000000ff782f */ /* 0x000fda0003800000 */
[----:B-123--:R-:W-:-:S04]  /*1490*/  @P0 MOV R4, 0x8000 ;  /* 0x0000800000040802 */ /* 0x00efc80000000f00 */
[----:B------:R4:W-:Y:S03]  /*14a0*/  @P0 SYNCS.ARRIVE.TRANS64 RZ, [UR22+0x8], R4 ;  /* 0x00000804ffff09a7 */ /* 0x0009e60008000016 */
.L_x_19:
[----:B------:R5:W-:Y:S01]  /*14b0*/  UTMALDG.4D.2CTA [UR16], [UR4], desc[URZ] ;  /* 0x0000ff10040075b4 */ /* 0x000be20008219000 */
[----:B------:R-:W1:Y:S01]  /*14c0*/  SYNCS.PHASECHK.TRANS64.TRYWAIT P0, [UR22+0xc8], R5 ;  /* 0x0000c805ff0075a7 */ /* 0x000e620008001116 */
[----:B------:R-:W-:Y:S02]  /*14d0*/  UIADD3 UR9, UPT, UPT, UR22, 0x28, URZ ;  /* 0x0000002816097890 */ /* 0x000fe4000fffe0ff */
[----:B------:R-:W-:Y:S02]  /*14e0*/  UIADD3 UR8, UPT, UPT, UR22, 0x12c00, URZ ;  /* 0x00012c0016087890 */ /* 0x000fe4000fffe0ff */
[----:B------:R-:W-:Y:S01]  /*14f0*/  ULOP3.LUT UR9, UR9, 0xfefffc28, URZ, 0xc0, !UPT ;  /* 0xfefffc2809097892 */ /* 0x000fe2000f8ec0ff */
[----:B------:R-:W-:Y:S01]  /*1500*/  UMOV UR12, UR20 ;  /* 0x00000014000c7c82 */ /* 0x000fe20008000000 */
[----:B------:R-:W-:Y:S01]  /*1510*/  UMOV UR13, UR21 ;  /* 0x00000015000d7c82 */ /* 0x000fe20008000000 */
[----:B------:R-:W2:Y:S01]  /*1520*/  S2UR UR6, SR_CTAID.X ;  /* 0x00000000000679c3 */ /* 0x000ea20000002500 */
[----:B-----5:R-:W5:Y:S01]  /*1530*/  LDCU.64 UR4, c[0x0][0x348] ;  /* 0x00006900ff0477ac */ /* 0x020f620008000a00 */
[----:B--2---:R-:W-:-:S04]  /*1540*/  ULOP3.LUT UR6, UR6, 0x1, URZ, 0xc0, !UPT ;  /* 0x0000000106067892 */ /* 0x004fc8000f8ec0ff */
[----:B------:R-:W-:Y:S02]  /*1550*/  USHF.L.U32 UR10, UR6, 0x5, URZ ;  /* 0x00000005060a7899 */ /* 0x000fe400080006ff */
[----:B-----5:R-:W-:-:S04]  /*1560*/  UIADD3 UR4, UP0, UPT, UR4, 0x180, URZ ;  /* 0x0000018004047890 */ /* 0x020fc8000ff1e0ff */
[----:B------:R-:W-:Y:S01]  /*1570*/  UIADD3.X UR5, UPT, UPT, URZ, UR5, URZ, UP0, !UPT ;  /* 0x00000005ff057290 */ /* 0x000fe200087fe4ff */
[----:B-1----:R-:W-:Y:S11]  /*1580*/  @!P0 BRA `(.L_x_20) ;  /* 0x000000d800c88947 */ /* 0x002ff60003800000 */
.L_x_106:
[----:B------:R-:W-:Y:S05]  /*1590*/  BRA.U UP2, `(.L_x_21) ;  /* 0x00000001020c7547 */ /* 0x000fea000b800000 */
[----:B------:R-:W-:-:S13]  /*15a0*/  ELECT P0, URZ, PT ;  /* 0x0000000000ff782f */ /* 0x000fda0003800000 */
[----:B-1-34-:R-:W-:-:S04]  /*15b0*/  @P0 MOV R4, 0x4000 ;  /* 0x0000400000040802 */ /* 0x01afc80000000f00 */
[----:B------:R2:W-:Y:S03]  /*15c0*/  @P0 SYNCS.ARRIVE.TRANS64 RZ, [UR22+0x28], R4 ;  /* 0x00002804ffff09a7 */ /* 0x0005e60008000016 */
.L_x_21:
[----:B------:R-:W-:Y:S01]  /*15d0*/  UISETP.GE.AND UP0, UPT, UR15, 0x2, UPT ;  /* 0x000000020f00788c */ /* 0x000fe2000bf06270 */
[----:B------:R-:W-:Y:S01]  /*15e0*/  HFMA2 R7, -RZ, RZ, 0, 0 ;  /* 0x00000000ff077431 */ /* 0x000fe200000001ff */
[----:B------:R5:W-:Y:S01]  /*15f0*/  UTMALDG.4D.2CTA [UR8], [UR4], desc[URZ] ;  /* 0x0000ff08040075b4 */ /* 0x000be20008219000 */
[----:B------:R-:W-:Y:S01]  /*1600*/  UMOV UR7, 0x1 ;  /* 0x0000000100077882 */ /* 0x000fe20000000000 */
[----:B-----5:R-:W-:-:S05]  /*1610*/  UMOV UR4, 0x2 ;  /* 0x0000000200047882 */ /* 0x020fca0000000000 */
[----:B------:R-:W-:Y:S05]  /*1620*/  BRA.U !UP0, `(.L_x_13) ;  /* 0x0000000108f47547 */ /* 0x000fea000b800000 */
[----:B------:R-:W5:Y:S01]  /*1630*/  S2UR UR6, SR_CTAID.X ;  /* 0x00000000000679c3 */ /* 0x000f620000002500 */
[----:B------:R-:W1:Y:S01]  /*1640*/  LDCU.64 UR4, c[0x0][0x348] ;  /* 0x00006900ff0477ac */ /* 0x000e620008000a00 */
[----:B------:R-:W-:Y:S02]  /*1650*/  ULOP3.LUT UR23, UR24, UR23, URZ, 0xfc, !UPT ;  /* 0x0000001718177292 */ /* 0x000fe4000f8efcff */
[----:B------:R-:W-:Y:S01]  /*1660*/  UIADD3 UR14, UPT, UPT, -UR15, URZ, URZ ;  /* 0x000000ff0f0e7290 */ /* 0x000fe2000fffe1ff */
[----:B------:R-:W-:Y:S01]  /*1670*/  UMOV UR7, 0x1 ;  /* 0x0000000100077882 */ /* 0x000fe20000000000 */
[----:B------:R-:W-:Y:S01]  /*1680*/  UMOV UR18, URZ ;  /* 0x000000ff00127c82 */ /* 0x000fe20008000000 */
[----:B-1----:R-:W-:Y:S02]  /*1690*/  UIADD3 UR26, UP0, UPT, UR4, 0x180, URZ ;  /* 0x00000180041a7890 */ /* 0x002fe4000ff1e0ff */
[----:B------:R-:W-:Y:S02]  /*16a0*/  UIADD3 UR28, UP1, UPT, UR4, 0x100, URZ ;  /* 0x00000100041c7890 */ /* 0x000fe4000ff3e0ff */
[----:B------:R-:W-:-:S02]  /*16b0*/  UIADD3.X UR27, UPT, UPT, URZ, UR5, URZ, UP0, !UPT ;  /* 0x00000005ff1b7290 */ /* 0x000fc400087fe4ff */
[----:B-----5:R-:W-:Y:S02]  /*16c0*/  ULOP3.LUT UR6, UR6, 0x1, URZ, 0xc0, !UPT ;  /* 0x0000000106067892 */ /* 0x020fe4000f8ec0ff */
[----:B------:R-:W-:Y:S02]  /*16d0*/  UIADD3.X UR29, UPT, UPT, URZ, UR5, URZ, UP1, !UPT ;  /* 0x00000005ff1d7290 */ /* 0x000fe40008ffe4ff */
[----:B------:R-:W-:Y:S01]  /*16e0*/  UISETP.NE.AND UP0, UPT, UR6, URZ, UPT ;  /* 0x000000ff0600728c */ /* 0x000fe2000bf05270 */
[----:B------:R-:W-:-:S10]  /*16f0*/  UMOV UR4, 0x2 ;  /* 0x0000000200047882 */ /* 0x000fd40000000000 */
.L_x_26:
[----:B------:R-:W-:Y:S02]  /*1700*/  USHF.L.U32 UR8, UR7, 0x1f, URZ ;  /* 0x0000001f07087899 */ /* 0x000fe400080006ff */
[----:B------:R-:W-:Y:S02]  /*1710*/  ULEA UR5, UR4, UR22, 0x3 ;  /* 0x0000001604057291 */ /* 0x000fe4000f8e18ff */
[----:B------:R-:W-:Y:S02]  /*1720*/  UIADD3 UR6, UPT, UPT, UR4, 0x1, URZ ;  /* 0x0000000104067890 */ /* 0x000fe4000fffe0ff */
[----:B-1234-:R-:W-:Y:S01]  /*1730*/  MOV R4, UR8 ;  /* 0x0000000800047c02 */ /* 0x01efe20008000f00 */
[----:B------:R-:W-:Y:S02]  /*1740*/  ULEA UR16, UR4, UR22, 0xd ;  /* 0x0000001604107291 */ /* 0x000fe4000f8e68ff */
[----:B------:R-:W-:Y:S02]  /*1750*/  UISETP.NE.AND UP1, UPT, UR6, 0x14, UPT ;  /* 0x000000140600788c */ /* 0x000fe4000bf25270 */
[----:B------:R1:W2:Y:S01]  /*1760*/  SYNCS.PHASECHK.TRANS64.TRYWAIT P0, [UR5+0xc0], R4 ;  /* 0x0000c004ff0075a7 */ /* 0x0002a20008001105 */
[----:B------:R-:W-:-:S02]  /*1770*/  UIADD3 UR17, UPT, UPT, UR5, 0x20, URZ ;  /* 0x0000002005117890 */ /* 0x000fc4000fffe0ff */
[----:B------:R-:W-:Y:S02]  /*1780*/  USEL UR4, URZ, 0x1, UP1 ;  /* 0x00000001ff047887 */ /* 0x000fe40008800000 */
[----:B------:R-:W-:Y:S02]  /*1790*/  UIADD3 UR19, UPT, UPT, UR23, -0x100, URZ ;  /* 0xffffff0017137890 */ /* 0x000fe4000fffe0ff */
[----:B------:R-:W-:Y:S02]  /*17a0*/  ULOP3.LUT UR15, UR7, UR4, URZ, 0x3c, !UPT ;  /* 0x00000004070f7292 */ /* 0x000fe4000f8e3cff */
[----:B------:R-:W-:Y:S02]  /*17b0*/  USEL UR7, UR6, URZ, UP1 ;  /* 0x000000ff06077287 */ /* 0x000fe40008800000 */
[----:B------:R-:W-:Y:S02]  /*17c0*/  USHF.L.U32 UR6, UR15, 0x1f, URZ ;  /* 0x0000001f0f067899 */ /* 0x000fe400080006ff */
[----:B------:R-:W-:-:S02]  /*17d0*/  UIADD3 UR16, UPT, UPT, UR16, 0x10c00, URZ ;  /* 0x00010c0010107890 */ /* 0x000fc4000fffe0ff */
[----:B------:R-:W-:Y:S02]  /*17e0*/  ULOP3.LUT UR17, UR17, 0xfefffff8, URZ, 0xc0, !UPT ;  /* 0xfefffff811117892 */ /* 0x000fe4000f8ec0ff */
[----:B------:R-:W-:Y:S01]  /*17f0*/  ULEA UR4, UR7, UR22, 0x3 ;  /* 0x0000001607047291 */ /* 0x000fe2000f8e18ff */
[----:B-1----:R-:W-:Y:S01]  /*1800*/  MOV R4, UR6 ;  /* 0x0000000600047c02 */ /* 0x002fe20008000f00 */
[----:B--2---:R-:W-:Y:S10]  /*1810*/  @!P0 BRA `(.L_x_22) ;  /* 0x000000d800448947 */ /* 0x004ff40003800000 */
.L_x_108:
[----:B------:R-:W-:Y:S05]  /*1820*/  BRA.U UP2, `(.L_x_23) ;  /* 0x00000001020c7547 */ /* 0x000fea000b800000 */
[----:B------:R-:W-:-:S13]  /*1830*/  ELECT P0, URZ, PT ;  /* 0x0000000000ff782f */ /* 0x000fda0003800000 */
[----:B-1----:R-:W-:-:S04]  /*1840*/  @P0 MOV R5, 0x4000 ;  /* 0x0000400000050802 */ /* 0x002fc80000000f00 */
[----:B------:R2:W-:Y:S03]  /*1850*/  @P0 SYNCS.ARRIVE.TRANS64 RZ, [UR5+0x20], R5 ;  /* 0x00002005ffff09a7 */ /* 0x0005e60008000005 */
.L_x_23:
[----:B------:R3:W-:Y:S01]  /*1860*/  UTMALDG.4D.2CTA [UR16], [UR28], desc[URZ] ;  /* 0x0000ff101c0075b4 */ /* 0x0007e20008219000 */
[----:B------:R-:W4:Y:S01]  /*1870*/  SYNCS.PHASECHK.TRANS64.TRYWAIT P0, [UR4+0xc0], R4 ;  /* 0x0000c004ff0075a7 */ /* 0x000f220008001104 */
[----:B------:R-:W-:Y:S01]  /*1880*/  UPLOP3.LUT UP2, UPT, UPT, UPT, UP0, 0x80, 0x8 ;  /* 0x000000000008789c */ /* 0x000fe20003f4f000 */
[----:B---34-:R-:W-:Y:S10]  /*1890*/  @!P0 BRA `(.L_x_24) ;  /* 0x000000d800448947 */ /* 0x018ff40003800000 */
.L_x_110:
[----:B------:R-:W-:Y:S05]  /*18a0*/  BRA.U UP2, `(.L_x_25) ;  /* 0x00000001020c7547 */ /* 0x000fea000b800000 */
[----:B------:R-:W-:-:S13]  /*18b0*/  ELECT P0, URZ, PT ;  /* 0x0000000000ff782f */ /* 0x000fda0003800000 */
[----:B-1----:R-:W-:-:S04]  /*18c0*/  @P0 MOV R4, 0x4000 ;  /* 0x0000400000040802 */ /* 0x002fc80000000f00 */
[----:B------:R3:W-:Y:S03]  /*18d0*/  @P0 SYNCS.ARRIVE.TRANS64 RZ, [UR4+0x20], R4 ;  /* 0x00002004ffff09a7 */ /* 0x0007e60008000004 */
.L_x_25:
[----:B------:R-:W-:Y:S02]  /*18e0*/  UIADD3 UR9, UPT, UPT, UR4, 0x20, URZ ;  /* 0x0000002004097890 */ /* 0x000fe4000fffe0ff */
[----:B------:R-:W-:Y:S02]  /*18f0*/  ULEA UR8, UR7, UR22, 0xd ;  /* 0x0000001607087291 */ /* 0x000fe4000f8e68ff */
[----:B------:R-:W-:Y:S02]  /*1900*/  UIADD3 UR11, UPT, UPT, UR24, -0x100, URZ ;  /* 0xffffff00180b7890 */ /* 0x000fe4000fffe0ff */
[----:B------:R-:W-:Y:S02]  /*1910*/  ULOP3.LUT UR9, UR9, 0xfefffff8, URZ, 0xc0, !UPT ;  /* 0xfefffff809097892 */ /* 0x000fe4000f8ec0ff */
[----:B------:R-:W-:Y:S01]  /*1920*/  UIADD3 UR8, UPT, UPT, UR8, 0x10c00, URZ ;  /* 0x00010c0008087890 */ /* 0x000fe2000fffe0ff */
[----:B------:R-:W-:Y:S01]  /*1930*/  UMOV UR12, UR20 ;  /* 0x00000014000c7c82 */ /* 0x000fe20008000000 */
[----:B------:R-:W-:Y:S01]  /*1940*/  UMOV UR13, UR21 ;  /* 0x00000015000d7c82 */ /* 0x000fe20008000000 */
[----:B------:R-:W-:-:S02]  /*1950*/  UIADD3 UR4, UPT, UPT, UR7, 0x1, URZ ;  /* 0x0000000107047890 */ /* 0x000fc4000fffe0ff */
[----:B------:R-:W-:Y:S02]  /*1960*/  UIADD3 UR14, UPT, UPT, UR14, 0x1, URZ ;  /* 0x000000010e0e7890 */ /* 0x000fe4000fffe0ff */
[----:B------:R-:W-:Y:S02]  /*1970*/  UISETP.NE.AND UP1, UPT, UR4, 0x14, UPT ;  /* 0x000000140400788c */ /* 0x000fe4000bf25270 */
[----:B------:R5:W-:Y:S01]  /*1980*/  UTMALDG.4D.2CTA [UR8], [UR26], desc[URZ] ;  /* 0x0000ff081a0075b4 */ /* 0x000be20008219000 */
[----:B------:R-:W-:Y:S02]  /*1990*/  UIADD3 UR23, UPT, UPT, UR23, -0x80, URZ ;  /* 0xffffff8017177890 */ /* 0x000fe4000fffe0ff */
[----:B------:R-:W-:Y:S02]  /*19a0*/  USEL UR5, URZ, 0x1, UP1 ;  /* 0x00000001ff057887 */ /* 0x000fe40008800000 */
[----:B------:R-:W-:Y:S02]  /*19b0*/  USEL UR4, UR4, URZ, UP1 ;  /* 0x000000ff04047287 */ /* 0x000fe40008800000 */
[----:B------:R-:W-:-:S02]  /*19c0*/  UISETP.NE.AND UP1, UPT, UR14, -0x1, UPT ;  /* 0xffffffff0e00788c */ /* 0x000fc4000bf25270 */
[----:B------:R-:W-:Y:S02]  /*19d0*/  UIADD3 UR24, UPT, UPT, UR24, -0x80, URZ ;  /* 0xffffff8018187890 */ /* 0x000fe4000fffe0ff */
[----:B------:R-:W-:-:S05]  /*19e0*/  ULOP3.LUT UR7, UR15, UR5, URZ, 0x3c, !UPT ;  /* 0x000000050f077292 */ /* 0x000fca000f8e3cff */
[----:B-----5:R-:W-:Y:S07]  /*19f0*/  BRA.U UP1, `(.L_x_26) ;  /* 0xfffffffd01407547 */ /* 0x020fee000b83ffff */
.L_x_13:
[----:B------:R-:W-:Y:S01]  /*1a00*/  UIADD3 UR5, UPT, UPT, UR4, 0x2, URZ ;  /* 0x0000000204057890 */ /* 0x000fe2000fffe0ff */
[----:B------:R-:W-:Y:S01]  /*1a10*/  S2UR UR22, SR_CgaCtaId ;  /* 0x00000000001679c3 */ /* 0x000fe20000008800 */
[----:B------:R-:W-:-:S04]  /*1a20*/  UISETP.NE.AND UP0, UPT, UR4, 0x13, UPT ;  /* 0x000000130400788c */ /* 0x000fc8000bf05270 */
[----:B------:R-:W-:-:S03]  /*1a30*/  USEL UR5, UR5, 0x1, UP0 ;  /* 0x0000000105057887 */ /* 0x000fc60008000000 */
[----:B------:R-:W5:Y:S01]  /*1a40*/  S2UR UR15, SR_CTAID.X ;  /* 0x00000000000f79c3 */ /* 0x000f620000002500 */
[----:B------:R-:W-:Y:S02]  /*1a50*/  UIADD3 UR6, UPT, UPT, UR5, 0x1, URZ ;  /* 0x0000000105067890 */ /* 0x000fe4000fffe0ff */
[----:B------:R-:W-:-:S04]  /*1a60*/  UISETP.NE.AND UP1, UPT, UR5, 0x14, UPT ;  /* 0x000000140500788c */ /* 0x000fc8000bf25270 */
[----:B------:R-:W-:Y:S02]  /*1a70*/  USEL UR13, UR6, 0x1, UP1 ;  /* 0x00000001060d7887 */ /* 0x000fe40008800000 */
[----:B------:R-:W-:Y:S02]  /*1a80*/  UISETP.EQ.XOR UP1, UPT, UR4, 0x13, !UP1 ;  /* 0x000000130400788c */ /* 0x000fe4000cf22a70 */
[----:B------:R-:W-:Y:S02]  /*1a90*/  UIADD3 UR5, UPT, UPT, UR13, 0x1, URZ ;  /* 0x000000010d057890 */ /* 0x000fe4000fffe0ff */
[----:B------:R-:W-:Y:S02]  /*1aa0*/  UISETP.NE.AND UP0, UPT, UR13, 0x14, UPT ;  /* 0x000000140d00788c */ /* 0x000fe4000bf05270 */
[----:B------:R-:W-:Y:S02]  /*1ab0*/  UISETP.EQ.XOR UP1, UPT, UR13, 0x14, UP1 ;  /* 0x000000140d00788c */ /* 0x000fe40008f22a70 */
[----:B------:R-:W-:-:S04]  /*1ac0*/  USEL UR12, UR5, 0x1, UP0 ;  /* 0x00000001050c7887 */ /* 0x000fc80008000000 */
[----:B------:R-:W-:Y:S02]  /*1ad0*/  UIADD3 UR5, UPT, UPT, UR12, 0x1, URZ ;  /* 0x000000010c057890 */ /* 0x000fe4000fffe0ff */
[----:B------:R-:W-:Y:S02]  /*1ae0*/  UISETP.NE.AND UP0, UPT, UR12, 0x14, UPT ;  /* 0x000000140c00788c */ /* 0x000fe4000bf05270 */
[----:B------:R-:W-:Y:S02]  /*1af0*/  UISETP.EQ.XOR UP1, UPT, UR12, 0x14, UP1 ;  /* 0x000000140c00788c */ /* 0x000fe40008f22a70 */
[----:B------:R-:W-:Y:S02]  /*1b00*/  USEL UR11, UR5, 0x1, UP0 ;  /* 0x00000001050b7887 */ /* 0x000fe40008000000 */
[----:B-----5:R-:W-:Y:S02]  /*1b10*/  ULOP3.LUT UR15, UR15, 0x1, URZ, 0xc0, !UPT ;  /* 0x000000010f0f7892 */ /* 0x020fe4000f8ec0ff */
[----:B------:R-:W-:-:S02]  /*1b20*/  UIADD3 UR5, UPT, UPT, UR11, 0x1, URZ ;  /* 0x000000010b057890 */ /* 0x000fc4000fffe0ff */
[----:B------:R-:W-:Y:S02]  /*1b30*/  UISETP.NE.AND UP0, UPT, UR11, 0x14, UPT ;  /* 0x000000140b00788c */ /* 0x000fe4000bf05270 */
[----:B------:R-:W-:Y:S02]  /*1b40*/  UISETP.EQ.XOR UP1, UPT, UR11, 0x14, UP1 ;  /* 0x000000140b00788c */ /* 0x000fe40008f22a70 */
[----:B------:R-:W-:-:S04]  /*1b50*/  USEL UR10, UR5, 0x1, UP0 ;  /* 0x00000001050a7887 */ /* 0x000fc80008000000 */
[----:B------:R-:W-:Y:S02]  /*1b60*/  UIADD3 UR5, UPT, UPT, UR10, 0x1, URZ ;  /* 0x000000010a057890 */ /* 0x000fe4000fffe0ff */
        /* <DEDUP_REMOVED lines=50> */
[----:B------:R-:W-:Y:S01]  /*1e90*/  USEL UR5, UR5, 0x1, UP0 ;  /* 0x0000000105057887 */ /* 0x000fe20008000000 */
[----:B------:R-:W-:-:S03]  /*1ea0*/  UMOV UR4, 0x400 ;  /* 0x0000040000047882 */ /* 0x000fc60000000000 */
[----:B------:R-:W-:Y:S02]  /*1eb0*/  UISETP.EQ.XOR UP1, UPT, UR5, 0x14, UP1 ;  /* 0x000000140500788c */ /* 0x000fe40008f22a70 */
[----:B------:R-:W-:Y:S02]  /*1ec0*/  UISETP.NE.AND UP0, UPT, UR5, 0x14, UPT ;  /* 0x000000140500788c */ /* 0x000fe4000bf05270 */
[----:B------:R-:W-:Y:S02]  /*1ed0*/  USEL UR6, URZ, 0x1, !UP1 ;  /* 0x00000001ff067887 */ /* 0x000fe4000c800000 */
[----:B------:R-:W-:Y:S02]  /*1ee0*/  ULEA UR4, UR22, UR4, 0x18 ;  /* 0x0000000416047291 */ /* 0x000fe4000f8ec0ff */
[----:B------:R-:W-:Y:S02]  /*1ef0*/  ULOP3.LUT UR6, UR7, UR6, URZ, 0x3c, !UPT ;  /* 0x0000000607067292 */ /* 0x000fe4000f8e3cff */
[----:B------:R-:W-:-:S02]  /*1f00*/  USEL UR5, UR5, URZ, UP0 ;  /* 0x000000ff05057287 */ /* 0x000fc40008000000 */
[----:B------:R-:W-:Y:S02]  /*1f10*/  USHF.L.U32 UR6, UR6, 0x1f, URZ ;  /* 0x0000001f06067899 */ /* 0x000fe400080006ff */
[----:B------:R-:W-:Y:S02]  /*1f20*/  ULEA UR5, UR5, UR4, 0x3 ;  /* 0x0000000405057291 */ /* 0x000fe4000f8e18ff */
[----:B------:R-:W-:Y:S02]  /*1f30*/  UISETP.NE.AND UP0, UPT, UR15, URZ, UPT ;  /* 0x000000ff0f00728c */ /* 0x000fe4000bf05270 */
[----:B-1234-:R-:W-:-:S05]  /*1f40*/  MOV R4, UR6 ;  /* 0x0000000600047c02 */ /* 0x01efca0008000f00 */
[----:B------:R-:W1:Y:S02]  /*1f50*/  SYNCS.PHASECHK.TRANS64.TRYWAIT P0, [UR5+0xc0], R4 ;  /* 0x0000c004ff0075a7 */ /* 0x000e640008001105 */
[----:B-1----:R-:W-:Y:S05]  /*1f60*/  @!P0 BRA `(.L_x_27) ;  /* 0x000000d000b08947 */ /* 0x002fea0003800000 */
.L_x_112:
[----:B------:R-:W-:Y:S04]  /*1f70*/  BSSY.RECONVERGENT B0, `(.L_x_11) ;  /* 0x0000010000007945 */ /* 0x000fe80003800200 */
[----:B------:R-:W-:Y:S05]  /*1f80*/  BRA.U UP0, `(.L_x_28) ;  /* 0x00000001002c7547 */ /* 0x000fea000b800000 */
[----:B------:R-:W-:Y:S02]  /*1f90*/  ELECT P0, URZ, PT ;  /* 0x0000000000ff782f */ /* 0x000fe40003800000 */
[----:B------:R-:W-:-:S11]  /*1fa0*/  SHF.L.U32 R8, R7, 0x1f, RZ ;  /* 0x0000001f07087819 */ /* 0x000fd600000006ff */
[----:B-1----:R-:W-:-:S04]  /*1fb0*/  @P0 IMAD.MOV.U32 R4, RZ, RZ, 0x4000 ;  /* 0x00004000ff040424 */ /* 0x002fc800078e00ff */
[----:B------:R1:W-:Y:S01]  /*1fc0*/  @P0 SYNCS.ARRIVE.TRANS64 RZ, [UR5+0x20], R4 ;  /* 0x00002004ffff09a7 */ /* 0x0003e20008000005 */
[----:B------:R-:W2:Y:S02]  /*1fd0*/  SYNCS.PHASECHK.TRANS64.TRYWAIT P0, [UR4+0x18], R8 ;  /* 0x00001808ff0075a7 */ /* 0x000ea40008001104 */
[----:B-12---:R-:W-:Y:S05]  /*1fe0*/  @!P0 BRA `(.L_x_29) ;  /* 0x000000d000b48947 */ /* 0x006fea0003800000 */
.L_x_114:
[----:B------:R-:W-:-:S13]  /*1ff0*/  ELECT P0, URZ, PT ;  /* 0x0000000000ff782f */ /* 0x000fda0003800000 */
[----:B------:R-:W-:Y:S05]  /*2000*/  @!P0 BRA `(.L_x_30) ;  /* 0x0000000000188947 */ /* 0x000fea0003800000 */
[----:B-1----:R-:W-:-:S04]  /*2010*/  HFMA2 R4, -RZ, RZ, 0, -0.0 ;  /* 0x00008000ff047431 */ /* 0x002fc800000001ff */
[----:B------:R2:W-:Y:S01]  /*2020*/  SYNCS.ARRIVE.TRANS64 RZ, [UR4+0x8], R4 ;  /* 0x00000804ffff79a7 */ /* 0x0005e20008000004 */
[----:B------:R-:W-:Y:S05]  /*2030*/  BRA `(.L_x_30) ;  /* 0x00000000000c7947 */ /* 0x000fea0003800000 */
.L_x_28:
[----:B------:R-:W-:-:S04]  /*2040*/  SHF.L.U32 R8, R7, 0x1f, RZ ;  /* 0x0000001f07087819 */ /* 0x000fc800000006ff */
[----:B------:R-:W2:Y:S02]  /*2050*/  SYNCS.PHASECHK.TRANS64.TRYWAIT P0, [UR4+0x18], R8 ;  /* 0x00001808ff0075a7 */ /* 0x000ea40008001104 */
[----:B--2---:R-:W-:Y:S05]  /*2060*/  @!P0 BRA `(.L_x_31) ;  /* 0x000000d000b08947 */ /* 0x004fea0003800000 */
.L_x_30:
[----:B------:R-:W-:Y:S05]  /*2070*/  BSYNC.RECONVERGENT B0 ;  /* 0x0000000000007941 */ /* 0x000fea0003800200 */
.L_x_11:
[----:B------:R-:W-:-:S13]  /*2080*/  R2UR UR4, R0 ;  /* 0x00000000000472ca */ /* 0x000fda00000e0000 */
[----:B------:R-:W-:-:S09]  /*2090*/  UISETP.NE.AND UP0, UPT, UR4, 0xc, UPT ;  /* 0x0000000c0400788c */ /* 0x000fd2000bf05270 */
[----:B------:R-:W-:Y:S05]  /*20a0*/  BRA.U UP0, `(.L_x_12) ;  /* 0x0000002d00707547 */ /* 0x000fea000b800000 */
[----:B------:R-:W-:Y:S01]  /*20b0*/  UMOV UR6, 0x400 ;  /* 0x0000040000067882 */ /* 0x000fe20000000000 */
[----:B------:R-:W-:Y:S01]  /*20c0*/  UMOV UR4, 0x20 ;  /* 0x0000002000047882 */ /* 0x000fe20000000000 */
[----:B------:R-:W-:Y:S02]  /*20d0*/  ULEA UR6, UR22, UR6, 0x18 ;  /* 0x0000000616067291 */ /* 0x000fe4000f8ec0ff */
[----:B------:R-:W-:-:S04]  /*20e0*/  UIADD3 UR4, UPT, UPT, -UR4, 0x100000, URZ ;  /* 0x0010000004047890 */ /* 0x000fc8000fffe1ff */
[----:B------:R-:W-:Y:S02]  /*20f0*/  USHF.L.U32 UR5, UR4, 0xb, URZ ;  /* 0x0000000b04057899 */ /* 0x000fe400080006ff */
[----:B------:R-:W-:Y:S01]  /*2100*/  USHF.L.U32 UR4, UR4, 0x1, URZ ;  /* 0x0000000104047899 */ /* 0x000fe200080006ff */
[----:B------:R-:W-:Y:S01]  /*2110*/  ELECT P0, URZ, PT ;  /* 0x0000000000ff782f */ /* 0x000fe20003800000 */
[----:B------:R-:W3:Y:S10]  /*2120*/  FENCE.VIEW.ASYNC.S ;  /* 0x00000000000073c6 */ /* 0x000ef40000000000 */
[----:B---3--:R3:W4:Y:S01]  /*2130*/  SYNCS.EXCH.64 URZ, [UR6+0x220], UR4 ;  /* 0x0002200406ff75b2 */ /* 0x0087220008000100 */
[----:B------:R-:W-:Y:S01]  /*2140*/  NOP ;  /* 0x0000000000007918 */ /* 0x000fe20000000000 */
[----:B------:R-:W5:-:S00]  /*2150*/  USETMAXREG.DEALLOC.CTAPOOL 0x30 ;  /* 0x00000030000079c8 */ /* 0x000f4000080e0500 */
[----:B----4-:R-:W-:Y:S01]  /*2160*/  NOP ;  /* 0x0000000000007918 */ /* 0x010fe20000000000 */
[----:B---3--:R-:W-:Y:S01]  /*2170*/  UMOV UR4, 0x40 ;  /* 0x0000004000047882 */ /* 0x008fe20000000000 */
[----:B------:R-:W-:Y:S01]  /*2180*/  UMOV UR5, 0x400 ;  /* 0x0000040000057882 */ /* 0x000fe20000000000 */
[----:B------:R-:W-:Y:S02]  /*2190*/  ULEA UR4, UR22, UR4, 0x18 ;  /* 0x0000000416047291 */ /* 0x000fe4000f8ec0ff */
[----:B------:R-:W-:-:S07]  /*21a0*/  ULEA UR5, UR22, UR5, 0x18 ;  /* 0x0000000516057291 */ /* 0x000fce000f8ec0ff */
[----:B-12--5:R-:W1:Y:S02]  /*21b0*/  LDS.U8 R4, [UR4] ;  /* 0x00000004ff047984 */ /* 0x026e640008000000 */
[----:B-1----:R-:W-:-:S13]  /*21c0*/  ISETP.NE.AND P0, PT, R4, RZ, PT ;  /* 0x000000ff0400720c */ /* 0x002fda0003f05270 */
[----:B------:R-:W-:Y:S05]  /*21d0*/  @P0 BRA `(.L_x_32) ;  /* 0x0000000400640947 */ /* 0x000fea0003800000 */
[----:B------:R-:W-:Y:S02]  /*21e0*/  ULOP3.LUT UR4, UR22, 0x1, URZ, 0xc0, !UPT ;  /* 0x0000000116047892 */ /* 0x000fe4000f8ec0ff */
[----:B------:R-:W-:Y:S02]  /*21f0*/  ULOP3.LUT UR6, UR22, 0x1, URZ, 0x3c, !UPT ;  /* 0x0000000116067892 */ /* 0x000fe4000f8e3cff */
[----:B------:R-:W-:-:S09]  /*2200*/  UISETP.NE.U32.AND UP0, UPT, UR4, 0x1, UPT ;  /* 0x000000010400788c */ /* 0x000fd2000bf05070 */
[----:B------:R-:W-:Y:S05]  /*2210*/  BRA.U !UP0, `(.L_x_33) ;  /* 0x0000000108d07547 */ /* 0x000fea000b800000 */
[----:B------:R-:W-:Y:S01]  /*2220*/  ELECT P0, URZ, PT ;  /* 0x0000000000ff782f */ /* 0x000fe20003800000 */
[----:B------:R-:W-:-:S12]  /*2230*/  BSSY B0, `(.L_x_33) ;  /* 0x0000032000007945 */ /* 0x000fd80003800000 */
[----:B------:R-:W-:Y:S05]  /*2240*/  @!P0 BRA `(.L_x_34) ;  /* 0x0000000000c08947 */ /* 0x000fea0003800000 */
[----:B------:R-:W-:Y:S01]  /*2250*/  UMOV UR4, 0x10 ;  /* 0x0000001000047882 */ /* 0x000fe20000000000 */
[----:B------:R-:W-:-:S04]  /*2260*/  IMAD.U32 R5, RZ, RZ, UR22 ;  /* 0x00000016ff057e24 */ /* 0x000fc8000f8e00ff */
[----:B------:R-:W-:Y:S04]  /*2270*/  DEPBAR.LE SB1, 0x36 ;  /* 0x00009d800000791a */ /* 0x000fe80000000000 */
[----:B------:R-:W1:Y:S02]  /*2280*/  UTCATOMSWS.2CTA.FIND_AND_SET.ALIGN UP1, UR4, UR4 ;  /* 0x00000004000475e3 */ /* 0x000e640008220800 */
[----:B-1----:R-:W-:Y:S01]  /*2290*/  PLOP3.LUT P0, PT, PT, PT, UP1, 0x80, 0x8 ;  /* 0x000000000008781c */ /* 0x002fe20003f0f018 */
[----:B------:R-:W-:-:S03]  /*22a0*/  IMAD.U32 R11, RZ, RZ, UR4 ;  /* 0x00000004ff0b7e24 */ /* 0x000fc6000f8e00ff */
[----:B------:R-:W-:-:S04]  /*22b0*/  SEL R4, RZ, 0xffffffff, !P0 ;  /* 0xffffffffff047807 */ /* 0x000fc80004000000 */
[----:B------:R-:W-:-:S13]  /*22c0*/  ISETP.NE.AND P0, PT, R4, RZ, PT ;  /* 0x000000ff0400720c */ /* 0x000fda0003f05270 */
[----:B------:R-:W-:Y:S05]  /*22d0*/  @P0 BRA `(.L_x_35) ;  /* 0x0000000000240947 */ /* 0x000fea0003800000 */
.L_x_36:
[----:B------:R-:W-:Y:S05]  /*22e0*/  NANOSLEEP 0x64 ;  /* 0x000000640000795d */ /* 0x000fea0003800000 */
[----:B------:R-:W-:-:S05]  /*22f0*/  UMOV UR4, 0x10 ;  /* 0x0000001000047882 */ /* 0x000fca0000000000 */
[----:B------:R-:W-:Y:S04]  /*2300*/  DEPBAR.LE SB1, 0x36 ;  /* 0x00009d800000791a */ /* 0x000fe80000000000 */
[----:B------:R-:W1:Y:S02]  /*2310*/  UTCATOMSWS.2CTA.FIND_AND_SET.ALIGN UP1, UR4, UR4 ;  /* 0x00000004000475e3 */ /* 0x000e640008220800 */
[----:B-1----:R-:W-:Y:S01]  /*2320*/  PLOP3.LUT P0, PT, PT, PT, UP1, 0x80, 0x8 ;  /* 0x000000000008781c */ /* 0x002fe20003f0f018 */
[----:B------:R-:W-:-:S03]  /*2330*/  IMAD.U32 R11, RZ, RZ, UR4 ;  /* 0x00000004ff0b7e24 */ /* 0x000fc6000f8e00ff */
[----:B------:R-:W-:-:S04]  /*2340*/  SEL R4, RZ, 0xffffffff, !P0 ;  /* 0xffffffffff047807 */ /* 0x000fc80004000000 */
[----:B------:R-:W-:-:S13]  /*2350*/  ISETP.NE.AND P0, PT, R4, RZ, PT ;  /* 0x000000ff0400720c */ /* 0x000fda0003f05270 */
[----:B------:R-:W-:Y:S05]  /*2360*/  @!P0 BRA `(.L_x_36) ;  /* 0xfffffffc00dc8947 */ /* 0x000fea000383ffff */
.L_x_35:
[----:B------:R-:W-:Y:S01]  /*2370*/  MOV R10, 0x60 ;  /* 0x00000060000a7802 */ /* 0x000fe20000000f00 */
[----:B------:R-:W-:Y:S01]  /*2380*/  IMAD.U32 R9, RZ, RZ, UR5 ;  /* 0x00000005ff097e24 */ /* 0x000fe2000f8e00ff */
[----:B------:R-:W-:Y:S02]  /*2390*/  MOV R4, 0x58 ;  /* 0x0000005800047802 */ /* 0x000fe40000000f00 */
[C---:B------:R-:W-:Y:S02]  /*23a0*/  LEA R10, R5.reuse, R10, 0x18 ;  /* 0x0000000a050a7211 */ /* 0x040fe400078ec0ff */
[----:B------:R-:W-:Y:S01]  /*23b0*/  LEA R5, R5, R4, 0x18 ;  /* 0x0000000405057211 */ /* 0x000fe200078ec0ff */
[----:B------:R-:W-:Y:S02]  /*23c0*/  IMAD.U32 R4, RZ, RZ, UR6 ;  /* 0x00000006ff047e24 */ /* 0x000fe4000f8e00ff */
[----:B------:R-:W1:Y:S02]  /*23d0*/  LDS R12, [R10] ;  /* 0x000000000a0c7984 */ /* 0x000e640000000800 */
[----:B-1----:R-:W-:-:S04]  /*23e0*/  IMAD.U32 R12, R12, -0x80000000, RZ ;  /* 0x800000000c0c7824 */ /* 0x002fc800078e00ff */
[----:B------:R-:W1:Y:S02]  /*23f0*/  SYNCS.PHASECHK.TRANS64.TRYWAIT P0, [R5+URZ], R12 ;  /* 0x0000000c050075a7 */ /* 0x000e6400080011ff */
[----:B-1----:R-:W-:Y:S05]  /*2400*/  @P0 BRA `(.L_x_37) ;  /* 0x0000000000080947 */ /* 0x002fea0003800000 */
[----:B------:R-:W1:Y:S02]  /*2410*/  SYNCS.PHASECHK.TRANS64.TRYWAIT P0, [R5+URZ], R12 ;  /* 0x0000000c050075a7 */ /* 0x000e6400080011ff */
[----:B-1----:R-:W-:Y:S05]  /*2420*/  @!P0 BRA `(.L_x_38) ;  /* 0x000000cc00dc8947 */ /* 0x002fea0003800000 */
.L_x_37:
[----:B------:R-:W-:Y:S01]  /*2430*/  VIADD R9, R9, 0x228 ;  /* 0x0000022809097836 */ /* 0x000fe20000000000 */
[C---:B-1----:R-:W-:Y:S01]  /*2440*/  PRMT R5, R4.reuse, 0x654, R5 ;  /* 0x0000065404057816 */ /* 0x042fe20000000005 */
[----:B------:R-:W-:Y:S02]  /*2450*/  IMAD.MOV.U32 R8, RZ, RZ, 0x4 ;  /* 0x00000004ff087424 */ /* 0x000fe400078e00ff */
[C---:B------:R-:W-:Y:S01]  /*2460*/  IMAD.SHL.U32 R7, R11.reuse, 0x20, RZ ;  /* 0x000000200b077824 */ /* 0x040fe200078e00ff */
[----:B------:R-:W-:Y:S01]  /*2470*/  PRMT R4, R4, 0x654, R9 ;  /* 0x0000065404047816 */ /* 0x000fe20000000009 */
[----:B------:R1:W-:Y:S01]  /*2480*/  SYNCS.ARRIVE.TRANS64.RED RZ, [R5+URZ], R8 ;  /* 0x0000000805ff79a7 */ /* 0x0003e200080004ff */
[----:B------:R-:W-:Y:S02]  /*2490*/  IADD3 R9, PT, PT, R11, 0x10, RZ ;  /* 0x000000100b097810 */ /* 0x000fe40007ffe0ff */
[----:B------:R2:W-:Y:S04]  /*24a0*/  STS [UR5+0x228], R7 ;  /* 0x00022807ff007988 */ /* 0x0005e80008000805 */
[----:B------:R3:W-:Y:S01]  /*24b0*/  STAS [R4.64], R11 ;  /* 0x0000000b04007dbd */ /* 0x0007e2000c0008ff */
[----:B------:R-:W-:-:S02]  /*24c0*/  UMOV UR4, 0x50 ;  /* 0x0000005000047882 */ /* 0x000fc40000000000 */
[----:B------:R-:W-:Y:S01]  /*24d0*/  ULEA UR4, UR22, UR4, 0x18 ;  /* 0x0000000416047291 */ /* 0x000fe2000f8ec0ff */
[----:B-1----:R-:W-:Y:S01]  /*24e0*/  MOV R8, 0xffff ;  /* 0x0000ffff00087802 */ /* 0x002fe20000000f00 */
[----:B--2---:R-:W-:-:S03]  /*24f0*/  IMAD.MOV.U32 R7, RZ, RZ, 0x1 ;  /* 0x00000001ff077424 */ /* 0x004fc600078e00ff */
[----:B------:R-:W-:Y:S02]  /*2500*/  SHF.L.U32 R8, R8, R11, RZ ;  /* 0x0000000b08087219 */ /* 0x000fe400000006ff */
[----:B------:R-:W-:-:S04]  /*2510*/  SHF.L.U32 R9, R7, R9, RZ ;  /* 0x0000000907097219 */ /* 0x000fc800000006ff */
[----:B------:R-:W-:-:S05]  /*2520*/  LOP3.LUT R8, R9, R8, RZ, 0xfc, !PT ;  /* 0x0000000809087212 */ /* 0x000fca00078efcff */
[----:B------:R3:W-:Y:S04]  /*2530*/  ATOMS.OR RZ, [UR4], R8 ;  /* 0x00000008ffff798c */ /* 0x0007e8000b000004 */
[----:B------:R3:W-:Y:S02]  /*2540*/  ATOMS.XOR RZ, [R10], R7 ;  /* 0x000000070aff738c */ /* 0x0007e40003800000 */
.L_x_34:
[----:B------:R-:W-:Y:S05]  /*2550*/  BSYNC B0 ;  /* 0x0000000000007941 */ /* 0x000fea0003800000 */
.L_x_33:
[----:B------:R-:W-:Y:S05]  /*2560*/  BRA.U UP0, `(.L_x_39) ;  /* 0x0000000100907547 */ /* 0x000fea000b800000 */
[----:B------:R-:W-:Y:S05]  /*2570*/  WARPSYNC.ALL ;  /* 0x0000000000007948 */ /* 0x000fea0003800000 */
[----:B------:R-:W-:Y:S01]  /*2580*/  NOP ;  /* 0x0000000000007918 */ /* 0x000fe20000000000 */
[----:B------:R-:W-:-:S13]  /*2590*/  ELECT P0, URZ, PT ;  /* 0x0000000000ff782f */ /* 0x000fda0003800000 */
[----:B------:R-:W-:Y:S05]  /*25a0*/  @!P0 BRA `(.L_x_39) ;  /* 0x0000000000808947 */ /* 0x000fea0003800000 */
[----:B---3--:R-:W-:Y:S01]  /*25b0*/  IMAD.U32 R7, RZ, RZ, UR22 ;  /* 0x00000016ff077e24 */ /* 0x008fe2000f8e00ff */
[----:B------:R-:W-:Y:S02]  /*25c0*/  MOV R8, 0x60 ;  /* 0x0000006000087802 */ /* 0x000fe40000000f00 */
[----:B------:R-:W-:Y:S02]  /*25d0*/  MOV R5, 0x58 ;  /* 0x0000005800057802 */ /* 0x000fe40000000f00 */
[C---:B------:R-:W-:Y:S02]  /*25e0*/  LEA R8, R7.reuse, R8, 0x18 ;  /* 0x0000000807087211 */ /* 0x040fe400078ec0ff */
[----:B------:R-:W-:-:S03]  /*25f0*/  LEA R7, R7, R5, 0x18 ;  /* 0x0000000507077211 */ /* 0x000fc600078ec0ff */
[----:B------:R-:W1:Y:S02]  /*2600*/  LDS R4, [R8] ;  /* 0x0000000008047984 */ /* 0x000e640000000800 */
[----:B-1----:R-:W-:-:S04]  /*2610*/  IMAD.U32 R4, R4, -0x80000000, RZ ;  /* 0x8000000004047824 */ /* 0x002fc800078e00ff */
[----:B------:R-:W1:Y:S02]  /*2620*/  SYNCS.PHASECHK.TRANS64.TRYWAIT P0, [R7+URZ], R4 ;  /* 0x00000004070075a7 */ /* 0x000e6400080011ff */
[----:B-1----:R-:W-:Y:S05]  /*2630*/  @P0 BRA `(.L_x_40) ;  /* 0x0000000000080947 */ /* 0x002fea0003800000 */
[----:B------:R-:W1:Y:S02]  /*2640*/  SYNCS.PHASECHK.TRANS64.TRYWAIT P0, [R7+URZ], R4 ;  /* 0x00000004070075a7 */ /* 0x000e6400080011ff */
[----:B-1----:R-:W-:Y:S05]  /*2650*/  @!P0 BRA `(.L_x_41) ;  /* 0x000000cc00688947 */ /* 0x002fea0003800000 */
.L_x_40:
[----:B------:R-:W2:Y:S01]  /*2660*/  LDS R11, [UR5+0x228] ;  /* 0x00022805ff0b7984 */ /* 0x000ea20008000800 */
[----:B------:R-:W-:Y:S02]  /*2670*/  HFMA2 R4, -RZ, RZ, 0, 5.9604644775390625e-08 ;  /* 0x00000001ff047431 */ /* 0x000fe400000001ff */
[----:B-1----:R-:W-:Y:S02]  /*2680*/  IMAD.MOV.U32 R5, RZ, RZ, 0xffff ;  /* 0x0000ffffff057424 */ /* 0x002fe400078e00ff */
[----:B--2---:R-:W-:-:S03]  /*2690*/  IMAD.SHL.U32 R10, R11, 0x20, RZ ;  /* 0x000000200b0a7824 */ /* 0x004fc600078e00ff */
[----:B------:R-:W-:Y:S01]  /*26a0*/  SHF.L.U32 R5, R5, R11, RZ ;  /* 0x0000000b05057219 */ /* 0x000fe200000006ff */
[----:B------:R-:W-:Y:S01]  /*26b0*/  VIADD R9, R11, 0x10 ;  /* 0x000000100b097836 */ /* 0x000fe20000000000 */
[----:B------:R1:W-:Y:S01]  /*26c0*/  STS [UR5+0x228], R10 ;  /* 0x0002280aff007988 */ /* 0x0003e20008000805 */
[----:B------:R-:W-:Y:S02]  /*26d0*/  UMOV UR4, 0x50 ;  /* 0x0000005000047882 */ /* 0x000fe40000000000 */
[----:B------:R-:W-:Y:S01]  /*26e0*/  ULEA UR4, UR22, UR4, 0x18 ;  /* 0x0000000416047291 */ /* 0x000fe2000f8ec0ff */
[----:B-1----:R-:W-:Y:S02]  /*26f0*/  SHF.L.U32 R10, R4, R9, RZ ;  /* 0x00000009040a7219 */ /* 0x002fe400000006ff */
[----:B------:R-:W-:Y:S02]  /*2700*/  MOV R9, UR6 ;  /* 0x0000000600097c02 */ /* 0x000fe40008000f00 */
[----:B------:R-:W-:-:S02]  /*2710*/  LOP3.LUT R5, R10, R5, RZ, 0xfc, !PT ;  /* 0x000000050a057212 */ /* 0x000fc400078efcff */
[----:B------:R-:W-:-:S03]  /*2720*/  PRMT R9, R9, 0x654, R7 ;  /* 0x0000065409097816 */ /* 0x000fc60000000007 */
[----:B------:R1:W-:Y:S01]  /*2730*/  ATOMS.OR RZ, [UR4], R5 ;  /* 0x00000005ffff798c */ /* 0x0003e2000b000004 */
[----:B------:R1:W-:Y:S03]  /*2740*/  SYNCS.ARRIVE.TRANS64.RED.A1T0 RZ, [R9+URZ], RZ ;  /* 0x000000ff09ff79a7 */ /* 0x0003e600081004ff */
[----:B------:R1:W-:Y:S01]  /*2750*/  ATOMS.XOR RZ, [R8], R4 ;  /* 0x0000000408ff738c */ /* 0x0003e20003800000 */
[----:B------:R-:W-:Y:S05]  /*2760*/  BRA `(.L_x_39) ;  /* 0x0000000000107947 */ /* 0x000fea0003800000 */
.L_x_32:
[----:B------:R-:W-:-:S05]  /*2770*/  MOV R4, 0xffffffff ;  /* 0xffffffff00047802 */ /* 0x000fca0000000f00 */
[----:B------:R1:W-:Y:S02]  /*2780*/  STS [UR5+0x228], R4 ;  /* 0x00022804ff007988 */ /* 0x0003e40008000805 */
[----:B-1----:R-:W-:Y:S02]  /*2790*/  MOV R4, 0x27b0 ;  /* 0x000027b000047802 */ /* 0x002fe40000000f00 */
[----:B------:R-:W-:Y:S05]  /*27a0*/  CALL.REL.NOINC `($__internal_1_$__cuda_sm10x_tcgen05_guardrail_trap_phase_invalid_during_alloc) ;  /* 0x000000d800ac7944 */ /* 0x000fea0003c00000 */
.L_x_39:
[----:B------:R-:W-:Y:S05]  /*27b0*/  WARPSYNC.ALL ;  /* 0x0000000000007948 */ /* 0x000fea0003800000 */
[----:B------:R-:W-:Y:S01]  /*27c0*/  NOP ;  /* 0x0000000000007918 */ /* 0x000fe20000000000 */
[----:B------:R-:W2:Y:S01]  /*27d0*/  S2UR UR11, SR_CTAID.X ;  /* 0x00000000000b79c3 */ /* 0x000ea20000002500 */
[----:B------:R-:W2:Y:S01]  /*27e0*/  LDCU UR4, c[0x0][0x640] ;  /* 0x0000c800ff0477ac */ /* 0x000ea20008000800 */
[----:B------:R-:W4:Y:S06]  /*27f0*/  LDCU.U8 UR7, c[0x0][0x644] ;  /* 0x0000c880ff0777ac */ /* 0x000f2c0008000000 */
[----:B------:R-:W5:Y:S01]  /*2800*/  S2UR UR24, SR_CgaCtaId ;  /* 0x00000000001879c3 */ /* 0x000f620000008800 */
[----:B------:R-:W1:Y:S01]  /*2810*/  LDCU UR6, c[0x0][0x654] ;  /* 0x0000ca80ff0677ac */ /* 0x000e620008000800 */
[----:B------:R-:W-:Y:S01]  /*2820*/  UMOV UR17, 0x400 ;  /* 0x0000040000117882 */ /* 0x000fe20000000000 */
[----:B------:R-:W3:Y:S01]  /*2830*/  LDCU.U8 UR10, c[0x0][0x638] ;  /* 0x0000c700ff0a77ac */ /* 0x000ee20008000000 */
[----:B------:R-:W3:Y:S01]  /*2840*/  LDCU.U8 UR14, c[0x0][0x650] ;  /* 0x0000ca00ff0e77ac */ /* 0x000ee20008000000 */
[----:B------:R-:W1:Y:S01]  /*2850*/  LDCU UR8, c[0x0][0x634] ;  /* 0x0000c680ff0877ac */ /* 0x000e620008000800 */
[----:B--2---:R-:W-:Y:S01]  /*2860*/  UIMAD.WIDE.U32 UR4, UR11, UR4, URZ ;  /* 0x000000040b0472a5 */ /* 0x004fe2000f8e00ff */
[----:B------:R-:W2:Y:S03]  /*2870*/  LDCU.U8 UR15, c[0x0][0x651] ;  /* 0x0000ca20ff0f77ac */ /* 0x000ea60008000000 */
[----:B------:R-:W-:-:S02]  /*2880*/  UIADD3 UR4, UPT, UPT, -UR5, UR11, URZ ;  /* 0x0000000b05047290 */ /* 0x000fc4000fffe1ff */
[----:B-----5:R-:W-:Y:S01]  /*2890*/  ULEA UR17, UR24, UR17, 0x18 ;  /* 0x0000001118117291 */ /* 0x020fe2000f8ec0ff */
[----:B------:R-:W-:Y:S01]  /*28a0*/  BAR.SYNC.DEFER_BLOCKING 0x2, 0x1a0 ;  /* 0x0086800000007b1d */ /* 0x000fe20000010000 */
[----:B----4-:R-:W-:-:S04]  /*28b0*/  USHF.R.U32.HI UR4, URZ, UR7, UR4 ;  /* 0x00000007ff047299 */ /* 0x010fc80008011604 */
[----:B------:R-:W-:Y:S01]  /*28c0*/  UIADD3 UR4, UPT, UPT, UR5, UR4, URZ ;  /* 0x0000000405047290 */ /* 0x000fe2000fffe0ff */
[----:B------:R-:W4:Y:S01]  /*28d0*/  LDCU.U8 UR7, c[0x0][0x645] ;  /* 0x0000c8a0ff0777ac */ /* 0x000f220008000000 */
[----:B------:R-:W-:-:S04]  /*28e0*/  UIADD3 UR5, UPT, UPT, UR17, 0xcc00, URZ ;  /* 0x0000cc0011057890 */ /* 0x000fc8000fffe0ff */
[----:B------:R-:W-:-:S04]  /*28f0*/  USHF.R.U32.HI UR5, URZ, 0x4, UR5 ;  /* 0x00000004ff057899 */ /* 0x000fc80008011605 */
[----:B------:R-:W-:-:S04]  /*2900*/  ULOP3.LUT UR9, UR5, 0x3fc0, URZ, 0xc0, !UPT ;  /* 0x00003fc005097892 */ /* 0x000fc8000f8ec0ff */
[----:B------:R-:W-:Y:S01]  /*2910*/  ULOP3.LUT UR9, UR9, 0x10000, URZ, 0xfc, !UPT ;  /* 0x0001000009097892 */ /* 0x000fe2000f8efcff */
[----:B-1-3--:R-:W1:Y:S01]  /*2920*/  LDS R4, [UR17+0x228] ;  /* 0x00022811ff047984 */ /* 0x00ae620008000800 */
[----:B----4-:R-:W-:Y:S01]  /*2930*/  USHF.R.U32.HI UR4, URZ, UR7, UR4 ;  /* 0x00000007ff047299 */ /* 0x010fe20008011604 */
[----:B------:R-:W3:Y:S03]  /*2940*/  LDCU UR7, c[0x0][0x63c] ;  /* 0x0000c780ff0777ac */ /* 0x000ee60008000800 */
[----:B------:R-:W-:Y:S01]  /*2950*/  IMAD.U32 R5, RZ, RZ, UR9 ;  /* 0x00000009ff057e24 */ /* 0x000fe2000f8e00ff */
[----:B------:R-:W-:Y:S02]  /*2960*/  UISETP.GE.AND UP0, UPT, UR4, UR6, UPT ;  /* 0x000000060400728c */ /* 0x000fe4000bf06270 */
[----:B------:R-:W-:Y:S02]  /*2970*/  UIADD3 UR4, UPT, UPT, -UR4, URZ, URZ ;  /* 0x000000ff04047290 */ /* 0x000fe4000fffe1ff */
[----:B------:R-:W-:Y:S01]  /*2980*/  R2UR UR44, R5 ;  /* 0x00000000052c72ca */ /* 0x000fe200000e0000 */
[----:B------:R-:W-:Y:S01]  /*2990*/  USEL UR6, UR10, UR14, !UP0 ;  /* 0x0000000e0a067287 */ /* 0x000fe2000c000000 */
[----:B------:R-:W2:Y:S01]  /*29a0*/  LDCU.U8 UR14, c[0x0][0x639] ;  /* 0x0000c720ff0e77ac */ /* 0x000ea20008000000 */
[----:B------:R-:W4:Y:S04]  /*29b0*/  LDCU UR10, c[0x0][0x60c] ;  /* 0x0000c180ff0a77ac */ /* 0x000f280008000800 */
[----:B------:R-:W5:Y:S01]  /*29c0*/  @UP0 LDCU UR8, c[0x0][0x64c] ;  /* 0x0000c980ff0807ac */ /* 0x000f620008000800 */
[----:B---3--:R-:W-:-:S04]  /*29d0*/  UIMAD UR7, UR4, UR7, UR11 ;  /* 0x00000007040772a4 */ /* 0x008fc8000f8e020b */
[----:B-----5:R-:W-:Y:S02]  /*29e0*/  UIMAD.WIDE.U32 UR4, UR7, UR8, URZ ;  /* 0x00000008070472a5 */ /* 0x020fe4000f8e00ff */
[----:B------:R-:W-:Y:S02]  /*29f0*/  ULOP3.LUT UR8, UR6, 0xff, URZ, 0xc0, !UPT ;  /* 0x000000ff06087892 */ /* 0x000fe4000f8ec0ff */
[----:B------:R-:W-:Y:S02]  /*2a00*/  UIADD3 UR4, UPT, UPT, UR7, -UR5, URZ ;  /* 0x8000000507047290 */ /* 0x000fe4000fffe0ff */
[----:B--2---:R-:W-:Y:S02]  /*2a10*/  USEL UR6, UR14, UR15, !UP0 ;  /* 0x0000000f0e067287 */ /* 0x004fe4000c000000 */
[----:B------:R-:W-:Y:S02]  /*2a20*/  USHF.R.U32.HI UR4, URZ, UR8, UR4 ;  /* 0x00000008ff047299 */ /* 0x000fe40008011604 */
[----:B----4-:R-:W-:-:S02]  /*2a30*/  UISETP.GE.AND UP0, UPT, UR11, UR10, UPT ;  /* 0x0000000a0b00728c */ /* 0x010fc4000bf06270 */
[----:B------:R-:W-:Y:S01]  /*2a40*/  UIADD3 UR4, UPT, UPT, UR5, UR4, URZ ;  /* 0x0000000405047290 */ /* 0x000fe2000fffe0ff */
[----:B-1----:R-:W-:Y:S01]  /*2a50*/  R2UR UR5, R4 ;  /* 0x00000000040572ca */ /* 0x002fe200000e0000 */
[----:B------:R-:W-:-:S04]  /*2a60*/  ULOP3.LUT UR6, UR6, 0xff, URZ, 0xc0, !UPT ;  /* 0x000000ff06067892 */ /* 0x000fc8000f8ec0ff */
[----:B------:R-:W-:-:S08]  /*2a70*/  USHF.R.U32.HI UR4, URZ, UR6, UR4 ;  /* 0x00000006ff047299 */ /* 0x000fd00008011604 */
[----:B------:R-:W-:Y:S01]  /*2a80*/  IMAD.U32 R17, RZ, RZ, UR5 ;  /* 0x00000005ff117e24 */ /* 0x000fe2000f8e00ff */
[----:B------:R-:W-:Y:S06]  /*2a90*/  BRA.U UP0, `(.L_x_42) ;  /* 0x0000001d00f87547 */ /* 0x000fec000b800000 */
[----:B------:R-:W1:Y:S01]  /*2aa0*/  LDCU UR5, c[0x0][0x614] ;  /* 0x0000c280ff0577ac */ /* 0x000e620008000800 */
[----:B------:R-:W2:Y:S01]  /*2ab0*/  S2UR UR11, SR_CTAID.X ;  /* 0x00000000000b79c3 */ /* 0x000ea20000002500 */
[----:B------:R-:W3:Y:S01]  /*2ac0*/  LDCU UR9, c[0x0][0x38c] ;  /* 0x00007180ff0977ac */ /* 0x000ee20008000800 */
[----:B------:R-:W4:Y:S01]  /*2ad0*/  LDCU UR6, c[0x0][0x380] ;  /* 0x00007000ff0677ac */ /* 0x000f220008000800 */
[----:B------:R-:W-:Y:S01]  /*2ae0*/  UMOV UR14, 0x0 ;  /* 0x00000000000e7882 */ /* 0x000fe20000000000 */
[----:B------:R-:W-:Y:S01]  /*2af0*/  UMOV UR15, 0x1 ;  /* 0x00000001000f7882 */ /* 0x000fe20000000000 */
[----:B-1----:R-:W-:Y:S02]  /*2b00*/  UIADD3 UR5, UPT, UPT, -UR4, UR5, URZ ;  /* 0x0000000504057290 */ /* 0x002fe4000fffe1ff */
[----:B---3--:R-:W-:Y:S02]  /*2b10*/  UISETP.GT.AND UP0, UPT, UR9, URZ, UPT ;  /* 0x000000ff0900728c */ /* 0x008fe4000bf04270 */
[----:B------:R-:W-:-:S02]  /*2b20*/  UIADD3 UR10, UPT, UPT, UR9, -0x1, URZ ;  /* 0xffffffff090a7890 */ /* 0x000fc4000fffe0ff */
[----:B----4-:R-:W-:Y:S02]  /*2b30*/  UIADD3 UR4, UPT, UPT, UR9, -UR6, URZ ;  /* 0x8000000609047290 */ /* 0x010fe4000fffe0ff */
[----:B------:R-:W-:Y:S02]  /*2b40*/  UIADD3 UR6, UPT, UPT, -UR9, URZ, URZ ;  /* 0x000000ff09067290 */ /* 0x000fe4000fffe1ff */
[----:B------:R-:W-:Y:S02]  /*2b50*/  ULEA UR4, UR5, UR4, 0x8 ;  /* 0x0000000405047291 */ /* 0x000fe4000f8e40ff */
[----:B------:R-:W-:Y:S02]  /*2b60*/  USHF.R.S32.HI UR5, URZ, 0x1f, UR6 ;  /* 0x0000001fff057899 */ /* 0x000fe40008011406 */
[----:B------:R-:W-:Y:S02]  /*2b70*/  UIADD3 UR6, UPT, UPT, -UR4, URZ, URZ ;  /* 0x000000ff04067290 */ /* 0x000fe4000fffe1ff */
[----:B------:R-:W-:-:S02]  /*2b80*/  ULEA.HI UR9, UR5, -UR9, URZ, 0x7 ;  /* 0x8000000905097291 */ /* 0x000fc4000f8f38ff */
[----:B------:R-:W-:Y:S02]  /*2b90*/  USHF.R.S32.HI UR5, URZ, 0x1f, UR6 ;  /* 0x0000001fff057899 */ /* 0x000fe40008011406 */
[----:B------:R-:W-:Y:S02]  /*2ba0*/  UIADD3 UR7, UPT, UPT, UR4, -0x1, URZ ;  /* 0xffffffff04077890 */ /* 0x000fe4000fffe0ff */
[----:B------:R-:W-:Y:S02]  /*2bb0*/  UISETP.GT.AND UP1, UPT, UR4, URZ, UPT ;  /* 0x000000ff0400728c */ /* 0x000fe4000bf24270 */
[----:B------:R-:W-:Y:S02]  /*2bc0*/  USHF.R.S32.HI UR8, URZ, 0x1f, UR10 ;  /* 0x0000001fff087899 */ /* 0x000fe4000801140a */
[----:B------:R-:W-:Y:S02]  /*2bd0*/  ULEA.HI UR4, UR5, -UR4, URZ, 0x7 ;  /* 0x8000000405047291 */ /* 0x000fe4000f8f38ff */
[----:B------:R-:W-:-:S02]  /*2be0*/  USHF.R.S32.HI UR6, URZ, 0x1f, UR7 ;  /* 0x0000001fff067899 */ /* 0x000fc40008011407 */
[----:B------:R-:W-:Y:S02]  /*2bf0*/  ULEA.HI UR10, UR8, UR10, URZ, 0x7 ;  /* 0x0000000a080a7291 */ /* 0x000fe4000f8f38ff */
[----:B------:R-:W-:Y:S02]  /*2c00*/  USHF.R.S32.HI UR4, URZ, 0x7, UR4 ;  /* 0x00000007ff047899 */ /* 0x000fe40008011404 */
[----:B------:R-:W-:Y:S02]  /*2c10*/  USHF.R.S32.HI UR8, URZ, 0x7, UR9 ;  /* 0x00000007ff087899 */ /* 0x000fe40008011409 */
[----:B------:R-:W-:Y:S02]  /*2c20*/  ULEA.HI UR5, UR6, UR7, URZ, 0x7 ;  /* 0x0000000706057291 */ /* 0x000fe4000f8f38ff */
[----:B------:R-:W-:Y:S02]  /*2c30*/  UIADD3 UR6, UPT, UPT, -UR4, URZ, URZ ;  /* 0x000000ff04067290 */ /* 0x000fe4000fffe1ff */
[----:B------:R-:W-:-:S02]  /*2c40*/  @UP0 UIMAD.WIDE UR12, UR10, 0x2000000, UR14 ;  /* 0x020000000a0c08a5 */ /* 0x000fc4000f8e020e */
[----:B------:R-:W-:Y:S02]  /*2c50*/  ULEA.HI.SX32 UR5, UR5, 0x1, 0x19 ;  /* 0x0000000105057891 */ /* 0x000fe4000f8fcaff */
[----:B------:R-:W-:Y:S02]  /*2c60*/  UIADD3 UR4, UPT, UPT, -UR8, URZ, URZ ;  /* 0x000000ff08047290 */ /* 0x000fe4000fffe1ff */
[----:B--2---:R-:W-:-:S03]  /*2c70*/  ULOP3.LUT UR11, UR11, 0x1, URZ, 0xc0, !UPT ;  /* 0x000000010b0b7892 */ /* 0x004fc6000f8ec0ff */
[----:B------:R-:W-:Y:S02]  /*2c80*/  @!UP1 UMOV UR5, UR6 ;  /* 0x0000000600059c82 */ /* 0x000fe40008000000 */
[----:B------:R-:W-:Y:S02]  /*2c90*/  @UP0 UMOV UR4, UR13 ;  /* 0x0000000d00040c82 */ /* 0x000fe40008000000 */
[----:B------:R-:W-:-:S04]  /*2ca0*/  UISETP.LT.AND UP0, UPT, UR5, UR4, UPT ;  /* 0x000000040500728c */ /* 0x000fc8000bf01270 */
[----:B------:R-:W-:Y:S02]  /*2cb0*/  USEL UR47, UR5, UR4, UP0 ;  /* 0x00000004052f7287 */ /* 0x000fe40008000000 */
[----:B------:R-:W-:-:S09]  /*2cc0*/  UISETP.NE.AND UP0, UPT, UR11, URZ, UPT ;  /* 0x000000ff0b00728c */ /* 0x000fd2000bf05270 */
[----:B------:R-:W-:Y:S05]  /*2cd0*/  BRA.U UP0, `(.L_x_42) ;  /* 0x0000001d00687547 */ /* 0x000fea000b800000 */
[----:B------:R-:W1:Y:S02]  /*2ce0*/  SYNCS.PHASECHK.TRANS64.TRYWAIT P0, [UR17], RZ ;  /* 0x000000ffff0075a7 */ /* 0x000e640008001111 */
[----:B-1----:R-:W-:Y:S05]  /*2cf0*/  @!P0 BRA `(.L_x_43) ;  /* 0x000000c400d88947 */ /* 0x002fea0003800000 */
.L_x_119:
[----:B------:R-:W2:Y:S01]  /*2d00*/  SYNCS.PHASECHK.TRANS64.TRYWAIT P0, [UR17+0x20], RZ ;  /* 0x000020ffff0075a7 */ /* 0x000ea20008001111 */
[----:B------:R-:W-:Y:S01]  /*2d10*/  UIADD3 UR4, UPT, UPT, UR17, 0x10c00, URZ ;  /* 0x00010c0011047890 */ /* 0x000fe2000fffe0ff */
[----:B-1----:R-:W-:Y:S01]  /*2d20*/  CS2R R4, SRZ ;  /* 0x0000000000047805 */ /* 0x002fe2000001ff00 */
[----:B------:R-:W-:Y:S02]  /*2d30*/  UIADD3 UR12, UPT, UPT, UR44, -0x400, URZ ;  /* 0xfffffc002c0c7890 */ /* 0x000fe4000fffe0ff */
[----:B------:R-:W-:Y:S02]  /*2d40*/  USHF.R.U32.HI UR4, URZ, 0x4, UR4 ;  /* 0x00000004ff047899 */ /* 0x000fe40008011604 */
[----:B------:R-:W-:Y:S01]  /*2d50*/  UIADD3 UR10, UPT, UPT, UR44, -0x3fe, URZ ;  /* 0xfffffc022c0a7890 */ /* 0x000fe2000fffe0ff */
[C---:B------:R-:W-:Y:S01]  /*2d60*/  R2UR UR26, R4.reuse ;  /* 0x00000000041a72ca */ /* 0x040fe200000e0000 */
[----:B------:R-:W-:Y:S01]  /*2d70*/  ULOP3.LUT UR4, UR4, 0x3fc0, URZ, 0xc0, !UPT ;  /* 0x00003fc004047892 */ /* 0x000fe2000f8ec0ff */
[C---:B------:R-:W-:Y:S01]  /*2d80*/  R2UR UR24, R4.reuse ;  /* 0x00000000041872ca */ /* 0x040fe200000e0000 */
[----:B------:R-:W-:Y:S01]  /*2d90*/  UIADD3 UR8, UPT, UPT, UR44, -0x3fc, URZ ;  /* 0xfffffc042c087890 */ /* 0x000fe2000fffe0ff */
[----:B------:R-:W-:Y:S01]  /*2da0*/  R2UR UR23, R5 ;  /* 0x00000000051772ca */ /* 0x000fe200000e0000 */
[----:B------:R-:W-:Y:S01]  /*2db0*/  ULOP3.LUT UR4, UR4, 0x10000, URZ, 0xfc, !UPT ;  /* 0x0001000004047892 */ /* 0x000fe2000f8efcff */
[----:B------:R-:W-:Y:S01]  /*2dc0*/  R2UR UR22, R4 ;  /* 0x00000000041672ca */ /* 0x000fe200000e0000 */
[----:B------:R-:W-:Y:S01]  /*2dd0*/  UIADD3 UR6, UPT, UPT, UR44, -0x3fa, URZ ;  /* 0xfffffc062c067890 */ /* 0x000fe2000fffe0ff */
[----:B------:R-:W-:Y:S01]  /*2de0*/  UMOV UR34, 0x0 ;  /* 0x0000000000227882 */ /* 0x000fe20000000000 */
[----:B------:R-:W-:Y:S01]  /*2df0*/  UMOV UR35, 0x10200010 ;  /* 0x1020001000237882 */ /* 0x000fe20000000000 */
[----:B------:R-:W-:Y:S01]  /*2e00*/  UMOV UR32, 0x0 ;  /* 0x0000000000207882 */ /* 0x000fe20000000000 */
[----:B------:R-:W-:Y:S01]  /*2e10*/  UMOV UR33, 0x10200010 ;  /* 0x1020001000217882 */ /* 0x000fe20000000000 */
[----:B------:R-:W-:Y:S01]  /*2e20*/  UMOV UR30, 0x0 ;  /* 0x00000000001e7882 */ /* 0x000fe20000000000 */
[----:B------:R-:W-:Y:S01]  /*2e30*/  UMOV UR31, 0x10200010 ;  /* 0x10200010001f7882 */ /* 0x000fe20000000000 */
[----:B------:R-:W-:Y:S01]  /*2e40*/  UMOV UR28, 0x0 ;  /* 0x00000000001c7882 */ /* 0x000fe20000000000 */
[----:B------:R-:W-:Y:S01]  /*2e50*/  UMOV UR29, 0x10200010 ;  /* 0x10200010001d7882 */ /* 0x000fe20000000000 */
[----:B------:R-:W-:Y:S01]  /*2e60*/  UIADD3 UR16, UPT, UPT, UR17, 0x160, URZ ;  /* 0x0000016011107890 */ /* 0x000fe2000fffe0ff */
[----:B------:R-:W-:Y:S01]  /*2e70*/  UMOV UR27, 0x3 ;  /* 0x00000003001b7882 */ /* 0x000fe20000000000 */
[----:B------:R-:W-:Y:S01]  /*2e80*/  UIADD3 UR20, UPT, UPT, UR4, 0x2, URZ ;  /* 0x0000000204147890 */ /* 0x000fe2000fffe0ff */
[----:B------:R-:W-:Y:S01]  /*2e90*/  UMOV UR13, 0x40004040 ;  /* 0x40004040000d7882 */ /* 0x000fe20000000000 */
[----:B------:R-:W-:Y:S01]  /*2ea0*/  UIADD3 UR18, UPT, UPT, UR4, 0x4, URZ ;  /* 0x0000000404127890 */ /* 0x000fe2000fffe0ff */
[----:B------:R-:W-:Y:S01]  /*2eb0*/  UMOV UR11, 0x40004040 ;  /* 0x40004040000b7882 */ /* 0x000fe20000000000 */
[----:B------:R-:W-:Y:S01]  /*2ec0*/  UIADD3 UR14, UPT, UPT, UR4, 0x6, URZ ;  /* 0x00000006040e7890 */ /* 0x000fe2000fffe0ff */
[----:B------:R-:W-:Y:S01]  /*2ed0*/  UMOV UR9, 0x40004040 ;  /* 0x4000404000097882 */ /* 0x000fe20000000000 */
[----:B------:R-:W-:Y:S01]  /*2ee0*/  UMOV UR7, 0x40004040 ;  /* 0x4000404000077882 */ /* 0x000fe20000000000 */
[----:B------:R-:W-:Y:S01]  /*2ef0*/  UMOV UR5, 0x40004040 ;  /* 0x4000404000057882 */ /* 0x000fe20000000000 */
[----:B------:R-:W-:Y:S01]  /*2f00*/  UMOV UR21, 0x40004040 ;  /* 0x4000404000157882 */ /* 0x000fe20000000000 */
[----:B------:R-:W-:Y:S01]  /*2f10*/  UMOV UR19, 0x40004040 ;  /* 0x4000404000137882 */ /* 0x000fe20000000000 */
[----:B------:R-:W-:Y:S01]  /*2f20*/  UMOV UR15, 0x40004040 ;  /* 0x40004040000f7882 */ /* 0x000fe20000000000 */
[----:B--2---:R-:W-:Y:S05]  /*2f30*/  @!P0 BRA `(.L_x_44) ;  /* 0x000000c400608947 */ /* 0x004fea0003800000 */
.L_x_121:
[----:B------:R2:W-:Y:S01]  /*2f40*/  UTCHMMA.2CTA gdesc[UR12], gdesc[UR4], tmem[UR26], tmem[UR34], idesc[UR35], !UPT ;  /* 0x00ff22040c0075ea */ /* 0x0005e2000fa0001a */
[----:B------:R-:W-:Y:S01]  /*2f50*/  UTCHMMA.2CTA gdesc[UR10], gdesc[UR20], tmem[UR24], tmem[UR32], idesc[UR33], UPT ;  /* 0x00ff20140a0075ea */ /* 0x000fe2000ba00018 */
[----:B------:R3:W-:Y:S01]  /*2f60*/  UTCHMMA.2CTA gdesc[UR8], gdesc[UR18], tmem[UR23], tmem[UR30], idesc[UR31], UPT ;  /* 0x00ff1e12080075ea */ /* 0x0007e2000ba00017 */
[----:B------:R4:W-:Y:S01]  /*2f70*/  UTCHMMA.2CTA gdesc[UR6], gdesc[UR14], tmem[UR22], tmem[UR28], idesc[UR29], UPT ;  /* 0x00ff1c0e060075ea */ /* 0x0009e2000ba00016 */
[----:B------:R5:W-:Y:S01]  /*2f80*/  UTCBAR.2CTA.MULTICAST [UR16], URZ, UR27 ;  /* 0x000000ff100073e9 */ /* 0x000be2000820081b */
[----:B------:R-:W1:Y:S01]  /*2f90*/  SYNCS.PHASECHK.TRANS64.TRYWAIT P0, [UR17+0x8], RZ ;  /* 0x000008ffff0075a7 */ /* 0x000e620008001111 */
[----:B------:R-:W-:Y:S01]  /*2fa0*/  R2UR UR36, R6 ;  /* 0x00000000062472ca */ /* 0x000fe200000e0000 */
[----:B------:R-:W-:Y:S01]  /*2fb0*/  IMAD.MOV.U32 R5, RZ, RZ, 0x80 ;  /* 0x00000080ff057424 */ /* 0x000fe200078e00ff */
[----:B------:R-:W-:Y:S01]  /*2fc0*/  UIADD3 UR42, UPT, UPT, UR44, 0x2, URZ ;  /* 0x000000022c2a7890 */ /* 0x000fe2000fffe0ff */
[----:B-1----:R-:W-:Y:S01]  /*2fd0*/  IMAD.MOV.U32 R4, RZ, RZ, 0x80 ;  /* 0x00000080ff047424 */ /* 0x002fe200078e00ff */
[----:B------:R-:W-:-:S02]  /*2fe0*/  UIADD3 UR40, UPT, UPT, UR44, 0x4, URZ ;  /* 0x000000042c287890 */ /* 0x000fc4000fffe0ff */
[C---:B------:R-:W-:Y:S01]  /*2ff0*/  R2UR UR25, R5.reuse ;  /* 0x00000000051972ca */ /* 0x040fe200000e0000 */
[----:B------:R-:W-:Y:S01]  /*3000*/  UIADD3 UR38, UPT, UPT, UR44, 0x6, URZ ;  /* 0x000000062c267890 */ /* 0x000fe2000fffe0ff */
[----:B------:R-:W-:Y:S01]  /*3010*/  UMOV UR45, 0x40004040 ;  /* 0x40004040002d7882 */ /* 0x000fe20000000000 */
[----:B------:R-:W-:Y:S01]  /*3020*/  UMOV UR43, 0x40004040 ;  /* 0x40004040002b7882 */ /* 0x000fe20000000000 */
[----:B------:R-:W-:Y:S01]  /*3030*/  UMOV UR41, 0x40004040 ;  /* 0x4000404000297882 */ /* 0x000fe20000000000 */
[----:B------:R-:W-:Y:S01]  /*3040*/  UMOV UR39, 0x40004040 ;  /* 0x4000404000277882 */ /* 0x000fe20000000000 */
[C---:B--2---:R-:W-:Y:S01]  /*3050*/  R2UR UR12, R4.reuse ;  /* 0x00000000040c72ca */ /* 0x044fe200000e0000 */
[----:B------:R-:W-:Y:S01]  /*3060*/  UMOV UR26, 0x0 ;  /* 0x00000000001a7882 */ /* 0x000fe20000000000 */
[----:B---3--:R-:W-:Y:S01]  /*3070*/  UMOV UR30, 0x0 ;  /* 0x00000000001e7882 */ /* 0x008fe20000000000 */
[----:B------:R-:W-:Y:S01]  /*3080*/  UMOV UR31, 0x10200010 ;  /* 0x10200010001f7882 */ /* 0x000fe20000000000 */
[----:B----4-:R-:W-:Y:S01]  /*3090*/  UMOV UR28, 0x0 ;  /* 0x00000000001c7882 */ /* 0x010fe20000000000 */
[----:B------:R-:W-:Y:S01]  /*30a0*/  UMOV UR29, 0x10200010 ;  /* 0x10200010001d7882 */ /* 0x000fe20000000000 */
[----:B------:R-:W-:Y:S01]  /*30b0*/  R2UR UR11, R5 ;  /* 0x00000000050b72ca */ /* 0x000fe200000e0000 */
[----:B------:R-:W-:Y:S01]  /*30c0*/  UIADD3 UR8, UPT, UPT, UR17, 0x168, URZ ;  /* 0x0000016811087890 */ /* 0x000fe2000fffe0ff */
[----:B------:R-:W-:Y:S01]  /*30d0*/  R2UR UR10, R4 ;  /* 0x00000000040a72ca */ /* 0x000fe200000e0000 */
[----:B------:R-:W-:-:S02]  /*30e0*/  UIADD3 UR7, UPT, UPT, UR17, 0xc0, URZ ;  /* 0x000000c011077890 */ /* 0x000fc4000fffe0ff */
[----:B------:R-:W-:Y:S01]  /*30f0*/  ULOP3.LUT UR6, UR36, 0xffff, URZ, 0xc0, !UPT ;  /* 0x0000ffff24067892 */ /* 0x000fe2000f8ec0ff */
[----:B-----5:R-:W-:Y:S01]  /*3100*/  UMOV UR27, 0x10200010 ;  /* 0x10200010001b7882 */ /* 0x020fe20000000000 */
[----:B------:R-:W-:Y:S01]  /*3110*/  UMOV UR22, 0x0 ;  /* 0x0000000000167882 */ /* 0x000fe20000000000 */
[----:B------:R-:W-:Y:S01]  /*3120*/  UMOV UR23, 0x10200010 ;  /* 0x1020001000177882 */ /* 0x000fe20000000000 */
[----:B------:R-:W-:Y:S01]  /*3130*/  UMOV UR13, 0x3 ;  /* 0x00000003000d7882 */ /* 0x000fe20000000000 */
[----:B------:R-:W-:Y:S07]  /*3140*/  @!P0 BRA `(.L_x_45) ;  /* 0x000000c000f48947 */ /* 0x000fee0003800000 */
.L_x_123:
[----:B------:R2:W-:Y:S01]  /*3150*/  UTCHMMA.2CTA gdesc[UR44], gdesc[UR4], tmem[UR25], tmem[UR30], idesc[UR31], !UPT ;  /* 0x00ff1e042c0075ea */ /* 0x0005e2000fa00019 */
[----:B------:R3:W-:Y:S01]  /*3160*/  UTCHMMA.2CTA gdesc[UR42], gdesc[UR20], tmem[UR12], tmem[UR28], idesc[UR29], UPT ;  /* 0x00ff1c142a0075ea */ /* 0x0007e2000ba0000c */
[----:B------:R3:W-:Y:S01]  /*3170*/  UTCHMMA.2CTA gdesc[UR40], gdesc[UR18], tmem[UR11], tmem[UR26], idesc[UR27], UPT ;  /* 0x00ff1a12280075ea */ /* 0x0007e2000ba0000b */
[----:B------:R3:W-:Y:S01]  /*3180*/  UTCHMMA.2CTA gdesc[UR38], gdesc[UR14], tmem[UR10], tmem[UR22], idesc[UR23], UPT ;  /* 0x00ff160e260075ea */ /* 0x0007e2000ba0000a */
[----:B------:R3:W-:Y:S01]  /*3190*/  UTCBAR.2CTA.MULTICAST [UR8], URZ, UR13 ;  /* 0x000000ff080073e9 */ /* 0x0007e2000820080d */
[----:B------:R3:W-:Y:S01]  /*31a0*/  UTCBAR.2CTA.MULTICAST [UR7], URZ, UR6 ;  /* 0x000000ff070073e9 */ /* 0x0007e20008200806 */
[----:B------:R-:W-:Y:S01]  /*31b0*/  UISETP.GE.AND UP0, UPT, UR47, 0x2, UPT ;  /* 0x000000022f00788c */ /* 0x000fe2000bf06270 */
[----:B------:R-:W-:Y:S01]  /*31c0*/  HFMA2 R16, -RZ, RZ, 0, 0 ;  /* 0x00000000ff107431 */ /* 0x000fe200000001ff */
[----:B------:R-:W-:Y:S01]  /*31d0*/  UIADD3 UR50, UPT, UPT, UR17, 0x20, URZ ;  /* 0x0000002011327890 */ /* 0x000fe2000fffe0ff */
[----:B------:R-:W-:Y:S01]  /*31e0*/  UMOV UR9, 0x1 ;  /* 0x0000000100097882 */ /* 0x000fe20000000000 */
[----:B------:R-:W-:Y:S01]  /*31f0*/  UMOV UR49, URZ ;  /* 0x000000ff00317c82 */ /* 0x000fe20008000000 */
[----:B--2---:R-:W-:-:S04]  /*3200*/  UMOV UR4, URZ ;  /* 0x000000ff00047c82 */ /* 0x004fc80008000000 */
[----:B------:R-:W-:Y:S05]  /*3210*/  BRA.U !UP0, `(.L_x_46) ;  /* 0x0000000d088c7547 */ /* 0x000fea000b800000 */
[----:B------:R-:W-:Y:S01]  /*3220*/  R2UR UR5, R6 ;  /* 0x00000000060572ca */ /* 0x000fe200000e0000 */
[----:B------:R-:W-:Y:S01]  /*3230*/  IMAD.MOV.U32 R16, RZ, RZ, RZ ;  /* 0x000000ffff107224 */ /* 0x000fe200078e00ff */
[----:B------:R-:W-:Y:S01]  /*3240*/  MOV R12, 0xf0 ;  /* 0x000000f0000c7802 */ /* 0x000fe20000000f00 */
[----:B------:R-:W-:Y:S01]  /*3250*/  IMAD.MOV.U32 R11, RZ, RZ, 0x140 ;  /* 0x00000140ff0b7424 */ /* 0x000fe200078e00ff */
[----:B------:R-:W-:Y:S01]  /*3260*/  MOV R10, 0xf8 ;  /* 0x000000f8000a7802 */ /* 0x000fe20000000f00 */
[----:B------:R-:W-:Y:S01]  /*3270*/  IMAD.MOV.U32 R9, RZ, RZ, 0x140 ;  /* 0x00000140ff097424 */ /* 0x000fe200078e00ff */
[----:B------:R-:W-:Y:S01]  /*3280*/  MOV R8, 0x80 ;  /* 0x0000008000087802 */ /* 0x000fe20000000f00 */
[----:B------:R-:W-:Y:S01]  /*3290*/  IMAD.MOV.U32 R7, RZ, RZ, 0x80 ;  /* 0x00000080ff077424 */ /* 0x000fe200078e00ff */
[----:B------:R-:W-:Y:S01]  /*32a0*/  MOV R5, 0x80 ;  /* 0x0000008000057802 */ /* 0x000fe20000000f00 */
[----:B-1----:R-:W-:Y:S01]  /*32b0*/  IMAD.MOV.U32 R4, RZ, RZ, 0x80 ;  /* 0x00000080ff047424 */ /* 0x002fe200078e00ff */
[----:B------:R-:W-:Y:S01]  /*32c0*/  UIADD3 UR47, UPT, UPT, -UR47, URZ, URZ ;  /* 0x000000ff2f2f7290 */ /* 0x000fe2000fffe1ff */
[----:B------:R-:W-:Y:S01]  /*32d0*/  UMOV UR9, 0x1 ;  /* 0x0000000100097882 */ /* 0x000fe20000000000 */
[----:B------:R-:W-:Y:S01]  /*32e0*/  UMOV UR4, URZ ;  /* 0x000000ff00047c82 */ /* 0x000fe20008000000 */
[----:B------:R-:W-:Y:S01]  /*32f0*/  UMOV UR49, URZ ;  /* 0x000000ff00317c82 */ /* 0x000fe20008000000 */
        /* <DEDUP_REMOVED lines=16> */
[----:B------:R-:W-:Y:S01]  /*3400*/  ULOP3.LUT UR52, UR5, 0xffff, URZ, 0xc0, !UPT ;  /* 0x0000ffff05347892 */ /* 0x000fe2000f8ec0ff */
        /* <DEDUP_REMOVED lines=8> */
[----:B------:R-:W-:-:S08]  /*3490*/  UMOV UR55, 0x10200010 ;  /* 0x1020001000377882 */ /* 0x000fd00000000000 */
.L_x_53:
[----:B------:R-:W-:Y:S01]  /*34a0*/  ULEA UR37, UR9, UR50, 0x3 ;  /* 0x0000003209257291 */ /* 0x000fe2000f8e18ff */
[----:B-1----:R-:W-:Y:S01]  /*34b0*/  SHF.L.U32 R19, R16, 0x1f, RZ ;  /* 0x0000001f10137819 */ /* 0x002fe200000006ff */
[----:B------:R-:W-:Y:S02]  /*34c0*/  USHF.L.U32 UR16, UR49, 0x1f, URZ ;  /* 0x0000001f31107899 */ /* 0x000fe400080006ff */
[----:B------:R-:W-:Y:S04]  /*34d0*/  UISETP.NE.U32.AND UP0, UPT, UR4, URZ, UPT ;  /* 0x000000ff0400728c */ /* 0x000fe8000bf05070 */
[----:B------:R-:W-:Y:S01]  /*34e0*/  MOV R13, UR16 ;  /* 0x00000010000d7c02 */ /* 0x000fe20008000f00 */
[----:B------:R-:W1:Y:S02]  /*34f0*/  SYNCS.PHASECHK.TRANS64.TRYWAIT P0, [UR37], R19 ;  /* 0x00000013ff0075a7 */ /* 0x000e640008001125 */
[----:B-1--4-:R-:W-:Y:S05]  /*3500*/  @!P0 BRA `(.L_x_47) ;  /* 0x000000c0001c8947 */ /* 0x012fea0003800000 */
.L_x_125:
[----:B------:R2:W4:Y:S01]  /*3510*/  SYNCS.PHASECHK.TRANS64.TRYWAIT P0, [UR17+0x170], R13 ;  /* 0x0001700dff0075a7 */ /* 0x0005220008001111 */
[----:B------:R-:W-:Y:S01]  /*3520*/  ULEA UR4, UR9, UR17, 0xd ;  /* 0x0000001109047291 */ /* 0x000fe2000f8e68ff */
[----:B-1----:R-:W-:Y:S03]  /*3530*/  HFMA2 R14, -RZ, RZ, 0, 3.814697265625e-06 ;  /* 0x00000040ff0e7431 */ /* 0x002fe600000001ff */
[----:B------:R-:W-:Y:S04]  /*3540*/  UIADD3 UR4, UPT, UPT, UR4, 0x10c00, URZ ;  /* 0x00010c0004047890 */ /* 0x000fe8000fffe0ff */
[----:B------:R-:W-:Y:S04]  /*3550*/  USHF.R.U32.HI UR4, URZ, 0x4, UR4 ;  /* 0x00000004ff047899 */ /* 0x000fe80008011604 */
[----:B------:R-:W-:Y:S01]  /*3560*/  ULOP3.LUT UR4, UR4, 0x3fc0, URZ, 0xc0, !UPT ;  /* 0x00003fc004047892 */ /* 0x000fe2000f8ec0ff */
[----:B--2---:R-:W-:Y:S01]  /*3570*/  MOV R13, 0x100 ;  /* 0x00000100000d7802 */ /* 0x004fe20000000f00 */
[----:B----4-:R-:W-:Y:S10]  /*3580*/  @!P0 BRA `(.L_x_48) ;  /* 0x000000c000188947 */ /* 0x010ff40003800000 */
.L_x_127:
[----:B------:R-:W-:Y:S01]  /*3590*/  R2UR UR5, R14 ;  /* 0x000000000e0572ca */ /* 0x000fe200000e0000 */
[----:B------:R-:W-:Y:S01]  /*35a0*/  UIADD3 UR30, UPT, UPT, UR4, 0x40, URZ ;  /* 0x00000040041e7890 */ /* 0x000fe2000fffe0ff */
[----:B---3--:R-:W-:Y:S01]  /*35b0*/  R2UR UR6, R13 ;  /* 0x000000000d0672ca */ /* 0x008fe200000e0000 */
[----:B------:R-:W-:Y:S01]  /*35c0*/  UIADD3 UR28, UPT, UPT, UR4, 0x80, URZ ;  /* 0x00000080041c7890 */ /* 0x000fe2000fffe0ff */
[----:B------:R-:W-:Y:S01]  /*35d0*/  IMAD.MOV.U32 R14, RZ, RZ, 0x48 ;  /* 0x00000048ff0e7424 */ /* 0x000fe200078e00ff */
[----:B------:R-:W-:Y:S01]  /*35e0*/  UMOV UR10, 0x0 ;  /* 0x00000000000a7882 */ /* 0x000fe20000000000 */
[----:B------:R-:W-:Y:S01]  /*35f0*/  IMAD.MOV.U32 R13, RZ, RZ, 0x100 ;  /* 0x00000100ff0d7424 */ /* 0x000fe200078e00ff */
[----:B------:R-:W-:Y:S01]  /*3600*/  UMOV UR11, 0x10110010 ;  /* 0x10110010000b7882 */ /* 0x000fe20000000000 */
[----:B------:R-:W-:Y:S01]  /*3610*/  UMOV UR34, UR4 ;  /* 0x0000000400227c82 */ /* 0x000fe20008000000 */
[----:B------:R-:W-:Y:S01]  /*3620*/  R2UR UR7, R14 ;  /* 0x000000000e0772ca */ /* 0x000fe200000e0000 */
[----:B------:R-:W-:Y:S01]  /*3630*/  UMOV UR35, 0x80004020 ;  /* 0x8000402000237882 */ /* 0x000fe20000000000 */
[C---:B------:R-:W-:Y:S01]  /*3640*/  R2UR UR8, R13.reuse ;  /* 0x000000000d0872ca */ /* 0x040fe200000e0000 */
[----:B------:R-:W-:Y:S01]  /*3650*/  UMOV UR31, 0x80004020 ;  /* 0x80004020001f7882 */ /* 0x000fe20000000000 */
[----:B------:R-:W-:Y:S01]  /*3660*/  IMAD.MOV.U32 R14, RZ, RZ, 0x50 ;  /* 0x00000050ff0e7424 */ /* 0x000fe200078e00ff */
[----:B------:R-:W-:Y:S01]  /*3670*/  UIADD3 UR26, UPT, UPT, UR4, 0xc0, URZ ;  /* 0x000000c0041a7890 */ /* 0x000fe2000fffe0ff */
[----:B------:R2:W-:Y:S01]  /*3680*/  UTCHMMA.2CTA tmem[UR5], gdesc[UR34], tmem[UR6], tmem[UR10], idesc[UR11], UP0 ;  /* 0x00ff0a22050079ea */ /* 0x0005e20008200006 */
[----:B------:R-:W-:Y:S01]  /*3690*/  UMOV UR12, 0x0 ;  /* 0x00000000000c7882 */ /* 0x000fe20000000000 */
[----:B------:R-:W-:Y:S01]  /*36a0*/  UMOV UR13, 0x10110010 ;  /* 0x10110010000d7882 */ /* 0x000fe20000000000 */
[----:B------:R-:W-:Y:S01]  /*36b0*/  UMOV UR29, 0x80004020 ;  /* 0x80004020001d7882 */ /* 0x000fe20000000000 */
[----:B------:R-:W-:Y:S01]  /*36c0*/  UMOV UR27, 0x80004020 ;  /* 0x80004020001b7882 */ /* 0x000fe20000000000 */
[----:B------:R-:W-:Y:S02]  /*36d0*/  UIADD3 UR24, UPT, UPT, UR4, 0x100, URZ ;  /* 0x0000010004187890 */ /* 0x000fe4000fffe0ff */
[----:B------:R-:W-:Y:S02]  /*36e0*/  UIADD3 UR22, UPT, UPT, UR4, 0x140, URZ ;  /* 0x0000014004167890 */ /* 0x000fe4000fffe0ff */
[----:B------:R3:W-:Y:S01]  /*36f0*/  UTCHMMA.2CTA tmem[UR7], gdesc[UR30], tmem[UR8], tmem[UR10], idesc[UR11], UPT ;  /* 0x00ff0a1e070079ea */ /* 0x0007e2000ba00008 */
[----:B------:R-:W-:Y:S01]  /*3700*/  UMOV UR25, 0x80004020 ;  /* 0x8000402000197882 */ /* 0x000fe20000000000 */
[----:B------:R-:W-:Y:S01]  /*3710*/  UMOV UR23, 0x80004020 ;  /* 0x8000402000177882 */ /* 0x000fe20000000000 */
[C---:B--2---:R-:W-:Y:S02]  /*3720*/  R2UR UR5, R13.reuse ;  /* 0x000000000d0572ca */ /* 0x044fe400000e0000 */
[----:B---3--:R-:W-:Y:S01]  /*3730*/  R2UR UR10, R14 ;  /* 0x000000000e0a72ca */ /* 0x008fe200000e0000 */
[----:B------:R-:W-:Y:S01]  /*3740*/  IMAD.MOV.U32 R14, RZ, RZ, 0x58 ;  /* 0x00000058ff0e7424 */ /* 0x000fe200078e00ff */
[C---:B------:R-:W-:Y:S04]  /*3750*/  R2UR UR7, R13.reuse ;  /* 0x000000000d0772ca */ /* 0x040fe800000e0000 */
[----:B------:R-:W-:Y:S01]  /*3760*/  R2UR UR6, R14 ;  /* 0x000000000e0672ca */ /* 0x000fe200000e0000 */
[----:B------:R-:W-:Y:S05]  /*3770*/  IMAD.MOV.U32 R14, RZ, RZ, 0x60 ;  /* 0x00000060ff0e7424 */ /* 0x000fea00078e00ff */
[----:B------:R-:W-:Y:S01]  /*3780*/  R2UR UR8, R14 ;  /* 0x000000000e0872ca */ /* 0x000fe200000e0000 */
[----:B------:R2:W-:Y:S01]  /*3790*/  UTCHMMA.2CTA tmem[UR10], gdesc[UR28], tmem[UR5], tmem[UR12], idesc[UR13], UPT ;  /* 0x00ff0c1c0a0079ea */ /* 0x0005e2000ba00005 */
[----:B------:R-:W-:Y:S05]  /*37a0*/  IMAD.MOV.U32 R14, RZ, RZ, 0x68 ;  /* 0x00000068ff0e7424 */ /* 0x000fea00078e00ff */
[----:B------:R3:W-:Y:S06]  /*37b0*/  UTCHMMA.2CTA tmem[UR6], gdesc[UR26], tmem[UR7], tmem[UR12], idesc[UR13], UPT ;  /* 0x00ff0c1a060079ea */ /* 0x0007ec000ba00007 */
[----:B------:R4:W-:Y:S01]  /*37c0*/  UTCHMMA.2CTA tmem[UR8], gdesc[UR24], tmem[UR5], tmem[UR12], idesc[UR13], UPT ;  /* 0x00ff0c18080079ea */ /* 0x0009e2000ba00005 */
[----:B--2---:R-:W-:Y:S01]  /*37d0*/  R2UR UR10, R14 ;  /* 0x000000000e0a72ca */ /* 0x004fe200000e0000 */
[----:B------:R-:W-:Y:S01]  /*37e0*/  IMAD.MOV.U32 R14, RZ, RZ, 0x70 ;  /* 0x00000070ff0e7424 */ /* 0x000fe200078e00ff */
[----:B---3--:R-:W-:Y:S01]  /*37f0*/  R2UR UR6, R13 ;  /* 0x000000000d0672ca */ /* 0x008fe200000e0000 */
[----:B------:R-:W-:Y:S11]  /*3800*/  IMAD.U32 R13, RZ, RZ, UR16 ;  /* 0x00000010ff0d7e24 */ /* 0x000ff6000f8e00ff */
[----:B------:R-:W-:Y:S01]  /*3810*/  @!UPT UIADD3 URZ, UPT, UPT, URZ, URZ, URZ ;  /* 0x000000fffffff290 */ /* 0x000fe2000fffe0ff */
[----:B------:R4:W-:Y:S01]  /*3820*/  UTCHMMA.2CTA tmem[UR10], gdesc[UR22], tmem[UR6], tmem[UR12], idesc[UR13], UPT ;  /* 0x00ff0c160a0079ea */ /* 0x0009e2000ba00006 */
[----:B------:R2:W3:Y:S02]  /*3830*/  SYNCS.PHASECHK.TRANS64.TRYWAIT P0, [UR17+0x180], R13 ;  /* 0x0001800dff0075a7 */ /* 0x0004e40008001111 */
[----:B--2---:R-:W-:Y:S01]  /*3840*/  IMAD.MOV.U32 R13, RZ, RZ, 0x100 ;  /* 0x00000100ff0d7424 */ /* 0x004fe200078e00ff */
[----:B---34-:R-:W-:Y:S06]  /*3850*/  @!P0 BRA `(.L_x_49) ;  /* 0x000000bc00848947 */ /* 0x018fec0003800000 */
.L_x_129:
[----:B------:R-:W-:Y:S01]  /*3860*/  UIADD3 UR20, UPT, UPT, UR4, 0x180, URZ ;  /* 0x0000018004147890 */ /* 0x000fe2000fffe0ff */
[----:B------:R-:W-:Y:S01]  /*3870*/  R2UR UR8, R14 ;  /* 0x000000000e0872ca */ /* 0x000fe200000e0000 */
[----:B------:R-:W-:Y:S01]  /*3880*/  UIADD3 UR18, UPT, UPT, UR4, 0x1c0, URZ ;  /* 0x000001c004127890 */ /* 0x000fe2000fffe0ff */
[----:B------:R-:W-:Y:S01]  /*3890*/  R2UR UR10, R13 ;  /* 0x000000000d0a72ca */ /* 0x000fe200000e0000 */
[----:B------:R-:W-:Y:S01]  /*38a0*/  UIADD3 UR4, UPT, UPT, UR9, 0x1, URZ ;  /* 0x0000000109047890 */ /* 0x000fe2000fffe0ff */
[----:B------:R-:W-:Y:S01]  /*38b0*/  IMAD.MOV.U32 R14, RZ, RZ, 0x78 ;  /* 0x00000078ff0e7424 */ /* 0x000fe200078e00ff */
[----:B------:R-:W-:Y:S01]  /*38c0*/  UMOV UR6, 0x0 ;  /* 0x0000000000067882 */ /* 0x000fe20000000000 */
[----:B------:R-:W-:Y:S01]  /*38d0*/  UMOV UR7, 0x10110010 ;  /* 0x1011001000077882 */ /* 0x000fe20000000000 */
[----:B------:R-:W-:Y:S01]  /*38e0*/  UMOV UR21, 0x80004020 ;  /* 0x8000402000157882 */ /* 0x000fe20000000000 */
[----:B------:R-:W-:Y:S01]  /*38f0*/  UISETP.NE.AND UP1, UPT, UR4, 0x14, UPT ;  /* 0x000000140400788c */ /* 0x000fe2000bf25270 */
[----:B------:R-:W-:Y:S01]  /*3900*/  IMAD.MOV.U32 R13, RZ, RZ, 0x100 ;  /* 0x00000100ff0d7424 */ /* 0x000fe200078e00ff */
[----:B------:R-:W-:Y:S01]  /*3910*/  UMOV UR12, 0x0 ;  /* 0x00000000000c7882 */ /* 0x000fe20000000000 */
[----:B------:R-:W-:Y:S01]  /*3920*/  UMOV UR13, 0x10110010 ;  /* 0x10110010000d7882 */ /* 0x000fe20000000000 */
[----:B------:R-:W-:Y:S02]  /*3930*/  USEL UR5, URZ, 0x1, UP1 ;  /* 0x00000001ff057887 */ /* 0x000fe40008800000 */
[----:B------:R-:W-:Y:S01]  /*3940*/  USEL UR32, UR4, URZ, UP1 ;  /* 0x000000ff04207287 */ /* 0x000fe20008800000 */
[----:B------:R2:W-:Y:S01]  /*3950*/  UTCHMMA.2CTA tmem[UR8], gdesc[UR20], tmem[UR10], tmem[UR6], idesc[UR7], UPT ;  /* 0x00ff0614080079ea */ /* 0x0005e2000ba0000a */
[----:B------:R-:W-:Y:S02]  /*3960*/  UMOV UR19, 0x80004020 ;  /* 0x8000402000137882 */ /* 0x000fe40000000000 */
[----:B------:R-:W-:Y:S01]  /*3970*/  ULEA UR33, UR32, UR50, 0x3 ;  /* 0x0000003220217291 */ /* 0x000fe2000f8e18ff */
[----:B------:R-:W-:Y:S05]  /*3980*/  LOP3.LUT R16, R16, UR5, RZ, 0x3c, !PT ;  /* 0x0000000510107c12 */ /* 0x000fea000f8e3cff */
[----:B-1----:R-:W-:Y:S01]  /*3990*/  IMAD.U32 R15, R16, -0x80000000, RZ ;  /* 0x80000000100f7824 */ /* 0x002fe200078e00ff */
[----:B--2---:R-:W-:Y:S02]  /*39a0*/  R2UR UR6, R14 ;  /* 0x000000000e0672ca */ /* 0x004fe400000e0000 */
[----:B------:R-:W-:Y:S11]  /*39b0*/  R2UR UR7, R13 ;  /* 0x000000000d0772ca */ /* 0x000ff600000e0000 */
[----:B------:R-:W-:Y:S02]  /*39c0*/  @!UPT UIADD3 URZ, UPT, UPT, URZ, URZ, URZ ;  /* 0x000000fffffff290 */ /* 0x000fe4000fffe0ff */
[----:B------:R1:W-:Y:S01]  /*39d0*/  UTCHMMA.2CTA tmem[UR6], gdesc[UR18], tmem[UR7], tmem[UR12], idesc[UR13], UPT ;  /* 0x00ff0c12060079ea */ /* 0x0003e2000ba00007 */
[----:B------:R-:W2:Y:S02]  /*39e0*/  SYNCS.PHASECHK.TRANS64.TRYWAIT P0, [UR33], R15 ;  /* 0x0000000fff0075a7 */ /* 0x000ea40008001121 */
[----:B-12---:R-:W-:Y:S05]  /*39f0*/  @!P0 BRA `(.L_x_50) ;  /* 0x000000bc003c8947 */ /* 0x006fea0003800000 */
.L_x_131:
[----:B------:R-:W-:Y:S01]  /*3a00*/  ULEA UR4, UR32, UR17, 0xd ;  /* 0x0000001120047291 */ /* 0x000fe2000f8e68ff */
[----:B-1----:R-:W-:Y:S01]  /*3a10*/  IMAD.MOV.U32 R13, RZ, RZ, RZ ;  /* 0x000000ffff0d7224 */ /* 0x002fe200078e00ff */
[----:B------:R-:W-:Y:S01]  /*3a20*/  UIADD3 UR6, UPT, UPT, UR44, -0x400, URZ ;  /* 0xfffffc002c067890 */ /* 0x000fe2000fffe0ff */
[----:B------:R-:W-:Y:S01]  /*3a30*/  MOV.SPILL R15, UR19 ;  /* 0x00000013000f7c02 */ /* 0x000fe20009000f00 */
[----:B------:R-:W-:Y:S01]  /*3a40*/  UIADD3 UR4, UPT, UPT, UR4, 0x10c00, URZ ;  /* 0x00010c0004047890 */ /* 0x000fe2000fffe0ff */
[----:B------:R-:W-:Y:S01]  /*3a50*/  MOV.SPILL R14, UR18 ;  /* 0x00000012000e7c02 */ /* 0x000fe20009000f00 */
[----:B------:R-:W-:Y:S01]  /*3a60*/  UIADD3 UR8, UPT, UPT, UR42, -0x400, URZ ;  /* 0xfffffc002a087890 */ /* 0x000fe2000fffe0ff */
[C---:B------:R-:W-:Y:S01]  /*3a70*/  R2UR UR12, R13.reuse ;  /* 0x000000000d0c72ca */ /* 0x040fe200000e0000 */
[----:B------:R-:W-:Y:S01]  /*3a80*/  USHF.R.U32.HI UR4, URZ, 0x4, UR4 ;  /* 0x00000004ff047899 */ /* 0x000fe20008011604 */
[C---:B------:R-:W-:Y:S01]  /*3a90*/  R2UR UR36, R13.reuse ;  /* 0x000000000d2472ca */ /* 0x040fe200000e0000 */
[----:B------:R-:W-:Y:S01]  /*3aa0*/  UMOV UR18, 0x0 ;  /* 0x0000000000127882 */ /* 0x000fe20000000000 */
[C---:B------:R-:W-:Y:S01]  /*3ab0*/  R2UR UR46, R13.reuse ;  /* 0x000000000d2e72ca */ /* 0x040fe200000e0000 */
[----:B------:R-:W-:Y:S01]  /*3ac0*/  ULOP3.LUT UR4, UR4, 0x3fc0, URZ, 0xc0, !UPT ;  /* 0x00003fc004047892 */ /* 0x000fe2000f8ec0ff */
[----:B------:R-:W-:Y:S01]  /*3ad0*/  R2UR UR48, R13 ;  /* 0x000000000d3072ca */ /* 0x000fe200000e0000 */
[----:B------:R-:W-:Y:S01]  /*3ae0*/  IMAD.U32 R13, RZ, RZ, UR16 ;  /* 0x00000010ff0d7e24 */ /* 0x000fe2000f8e00ff */
[----:B------:R-:W-:Y:S01]  /*3af0*/  UMOV UR19, 0x10200010 ;  /* 0x1020001000137882 */ /* 0x000fe20000000000 */
[----:B------:R-:W-:Y:S02]  /*3b00*/  ULOP3.LUT UR10, UR4, 0x10000, URZ, 0xfc, !UPT ;  /* 0x00010000040a7892 */ /* 0x000fe4000f8efcff */
[----:B------:R-:W-:Y:S02]  /*3b10*/  UIADD3 UR4, UPT, UPT, UR40, -0x400, URZ ;  /* 0xfffffc0028047890 */ /* 0x000fe4000fffe0ff */
[----:B------:R-:W-:Y:S01]  /*3b20*/  UIADD3 UR14, UPT, UPT, UR10, 0x2, URZ ;  /* 0x000000020a0e7890 */ /* 0x000fe2000fffe0ff */
[----:B------:R-:W-:Y:S01]  /*3b30*/  UMOV UR7, UR45 ;  /* 0x0000002d00077c82 */ /* 0x000fe20008000000 */
[----:B------:R-:W-:Y:S01]  /*3b40*/  UMOV UR11, 0x40004040 ;  /* 0x40004040000b7882 */ /* 0x000fe20000000000 */
[----:B------:R-:W-:Y:S02]  /*3b50*/  UMOV UR9, UR43 ;  /* 0x0000002b00097c82 */ /* 0x000fe40008000000 */
[----:B------:R1:W-:Y:S01]  /*3b60*/  UTCHMMA.2CTA gdesc[UR6], gdesc[UR10], tmem[UR12], tmem[UR18], idesc[UR19], !UPT ;  /* 0x00ff120a060075ea */ /* 0x0003e2000fa0000c */
[----:B------:R-:W-:Y:S01]  /*3b70*/  UMOV UR15, 0x40004040 ;  /* 0x40004040000f7882 */ /* 0x000fe20000000000 */
[----:B------:R-:W-:Y:S01]  /*3b80*/  UMOV UR5, UR41 ;  /* 0x0000002900057c82 */ /* 0x000fe20008000000 */
[----:B------:R-:W-:Y:S01]  /*3b90*/  UMOV UR13, 0x40004040 ;  /* 0x40004040000d7882 */ /* 0x000fe20000000000 */
[----:B------:R2:W-:Y:S01]  /*3ba0*/  UTCHMMA.2CTA gdesc[UR8], gdesc[UR14], tmem[UR36], tmem[UR18], idesc[UR19], UPT ;  /* 0x00ff120e080075ea */ /* 0x0005e2000ba00024 */
[----:B------:R-:W-:Y:S01]  /*3bb0*/  UMOV UR53, 0x3 ;  /* 0x0000000300357882 */ /* 0x000fe20000000000 */
[----:B-1----:R-:W-:Y:S02]  /*3bc0*/  UIADD3 UR12, UPT, UPT, UR10, 0x4, URZ ;  /* 0x000000040a0c7890 */ /* 0x002fe4000fffe0ff */
[----:B------:R-:W-:Y:S02]  /*3bd0*/  UIADD3 UR6, UPT, UPT, UR10, 0x6, URZ ;  /* 0x000000060a067890 */ /* 0x000fe4000fffe0ff */
[----:B--2---:R-:W-:Y:S02]  /*3be0*/  UIADD3 UR8, UPT, UPT, UR38, -0x400, URZ ;  /* 0xfffffc0026087890 */ /* 0x004fe4000fffe0ff */
[----:B------:R-:W-:Y:S01]  /*3bf0*/  UIADD3 UR36, UPT, UPT, UR17, 0x160, URZ ;  /* 0x0000016011247890 */ /* 0x000fe2000fffe0ff */
[----:B------:R-:W-:Y:S02]  /*3c00*/  UMOV UR9, UR39 ;  /* 0x0000002700097c82 */ /* 0x000fe40008000000 */
[----:B------:R1:W-:Y:S01]  /*3c10*/  UTCHMMA.2CTA gdesc[UR4], gdesc[UR12], tmem[UR46], tmem[UR18], idesc[UR19], UPT ;  /* 0x00ff120c040075ea */ /* 0x0003e2000ba0002e */
[----:B------:R-:W-:Y:S01]  /*3c20*/  UMOV UR7, 0x40004040 ;  /* 0x4000404000077882 */ /* 0x000fe20000000000 */
[----:B-1----:R-:W-:Y:S01]  /*3c30*/  UMOV UR4, 0x0 ;  /* 0x0000000000047882 */ /* 0x002fe20000000000 */
[----:B------:R-:W-:Y:S01]  /*3c40*/  UMOV UR5, 0x10200010 ;  /* 0x1020001000057882 */ /* 0x000fe20000000000 */
[----:B------:R-:W-:Y:S01]  /*3c50*/  R2UR.FILL UR19, R15 ;  /* 0x000000000f1372ca */ /* 0x000fe200004e0000 */
[----:B------:R1:W-:Y:S01]  /*3c60*/  UTCHMMA.2CTA gdesc[UR8], gdesc[UR6], tmem[UR48], tmem[UR4], idesc[UR5], UPT ;  /* 0x00ff0406080075ea */ /* 0x0003e2000ba00030 */
[----:B------:R1:W-:Y:S01]  /*3c70*/  UTCBAR.2CTA.MULTICAST [UR36], URZ, UR53 ;  /* 0x000000ff240073e9 */ /* 0x0003e20008200835 */
[----:B------:R2:W3:Y:S01]  /*3c80*/  SYNCS.PHASECHK.TRANS64.TRYWAIT P0, [UR17+0x178], R13 ;  /* 0x0001780dff0075a7 */ /* 0x0004e20008001111 */
[----:B------:R-:W-:Y:S01]  /*3c90*/  R2UR.FILL UR18, R14 ;  /* 0x000000000e1272ca */ /* 0x000fe200004e0000 */
[----:B------:R-:W-:Y:S02]  /*3ca0*/  IMAD.MOV.U32 R14, RZ, RZ, 0xc0 ;  /* 0x000000c0ff0e7424 */ /* 0x000fe400078e00ff */
[----:B--2---:R-:W-:Y:S01]  /*3cb0*/  IMAD.MOV.U32 R13, RZ, RZ, 0x140 ;  /* 0x00000140ff0d7424 */ /* 0x004fe200078e00ff */
[----:B-1-3--:R-:W-:Y:S11]  /*3cc0*/  @!P0 BRA `(.L_x_51) ;  /* 0x000000b800a48947 */ /* 0x00aff60003800000 */
.L_x_133:
[----:B------:R-:W-:Y:S01]  /*3cd0*/  R2UR UR46, R13 ;  /* 0x000000000d2e72ca */ /* 0x000fe200000e0000 */
[----:B------:R-:W-:Y:S01]  /*3ce0*/  IMAD.MOV.U32 R13, RZ, RZ, 0x140 ;  /* 0x00000140ff0d7424 */ /* 0x000fe200078e00ff */
[----:B------:R-:W-:Y:S01]  /*3cf0*/  R2UR UR36, R14 ;  /* 0x000000000e2472ca */ /* 0x000fe200000e0000 */
[----:B------:R-:W-:Y:S03]  /*3d00*/  IMAD.MOV.U32 R14, RZ, RZ, 0xc8 ;  /* 0x000000c8ff0e7424 */ /* 0x000fe600078e00ff */
[C---:B------:R-:W-:Y:S02]  /*3d10*/  R2UR UR9, R13.reuse ;  /* 0x000000000d0972ca */ /* 0x040fe400000e0000 */
[----:B------:R-:W-:Y:S01]  /*3d20*/  R2UR UR8, R14 ;  /* 0x000000000e0872ca */ /* 0x000fe200000e0000 */
[----:B------:R-:W-:Y:S01]  /*3d30*/  IMAD.MOV.U32 R14, RZ, RZ, 0xd0 ;  /* 0x000000d0ff0e7424 */ /* 0x000fe200078e00ff */
[C---:B------:R-:W-:Y:S04]  /*3d40*/  R2UR UR5, R13.reuse ;  /* 0x000000000d0572ca */ /* 0x040fe800000e0000 */
[----:B------:R-:W-:Y:S01]  /*3d50*/  R2UR UR4, R14 ;  /* 0x000000000e0472ca */ /* 0x000fe200000e0000 */
[----:B------:R2:W-:Y:S01]  /*3d60*/  UTCHMMA.2CTA tmem[UR36], gdesc[UR34], tmem[UR46], tmem[UR76], idesc[UR77], UP0 ;  /* 0x00ff4c22240079ea */ /* 0x0005e2000820002e */
[----:B------:R-:W-:Y:S05]  /*3d70*/  IMAD.MOV.U32 R14, RZ, RZ, 0xd8 ;  /* 0x000000d8ff0e7424 */ /* 0x000fea00078e00ff */
[----:B------:R3:W-:Y:S06]  /*3d80*/  UTCHMMA.2CTA tmem[UR8], gdesc[UR30], tmem[UR9], tmem[UR74], idesc[UR75], UPT ;  /* 0x00ff4a1e080079ea */ /* 0x0007ec000ba00009 */
[----:B------:R4:W-:Y:S01]  /*3d90*/  UTCHMMA.2CTA tmem[UR4], gdesc[UR28], tmem[UR5], tmem[UR72], idesc[UR73], UPT ;  /* 0x00ff481c040079ea */ /* 0x0009e2000ba00005 */
[----:B--2---:R-:W-:Y:S01]  /*3da0*/  R2UR UR34, R14 ;  /* 0x000000000e2272ca */ /* 0x004fe200000e0000 */
[----:B------:R-:W-:Y:S01]  /*3db0*/  IMAD.MOV.U32 R14, RZ, RZ, 0xe0 ;  /* 0x000000e0ff0e7424 */ /* 0x000fe200078e00ff */
[----:B------:R-:W-:Y:S01]  /*3dc0*/  R2UR UR35, R13 ;  /* 0x000000000d2372ca */ /* 0x000fe200000e0000 */
[----:B------:R-:W-:Y:S03]  /*3dd0*/  IMAD.U32 R13, RZ, RZ, UR16 ;  /* 0x00000010ff0d7e24 */ /* 0x000fe6000f8e00ff */
[----:B---3--:R-:W-:Y:S01]  /*3de0*/  R2UR UR8, R14 ;  /* 0x000000000e0872ca */ /* 0x008fe200000e0000 */
[----:B------:R-:W-:Y:S05]  /*3df0*/  IMAD.MOV.U32 R14, RZ, RZ, 0xe8 ;  /* 0x000000e8ff0e7424 */ /* 0x000fea00078e00ff */
[----:B----4-:R-:W-:Y:S03]  /*3e00*/  R2UR UR4, R14 ;  /* 0x000000000e0472ca */ /* 0x010fe600000e0000 */
[----:B------:R2:W-:Y:S04]  /*3e10*/  UTCHMMA.2CTA tmem[UR34], gdesc[UR26], tmem[UR35], tmem[UR70], idesc[UR71], UPT ;  /* 0x00ff461a220079ea */ /* 0x0005e8000ba00023 */
[----:B------:R2:W-:Y:S06]  /*3e20*/  UTCHMMA.2CTA tmem[UR8], gdesc[UR24], tmem[UR9], tmem[UR68], idesc[UR69], UPT ;  /* 0x00ff4418080079ea */ /* 0x0005ec000ba00009 */
[----:B------:R2:W-:Y:S01]  /*3e30*/  UTCHMMA.2CTA tmem[UR4], gdesc[UR22], tmem[UR5], tmem[UR66], idesc[UR67], UPT ;  /* 0x00ff4216040079ea */ /* 0x0005e2000ba00005 */
[----:B------:R-:W3:Y:S02]  /*3e40*/  SYNCS.PHASECHK.TRANS64.TRYWAIT P0, [UR17+0x188], R13 ;  /* 0x0001880dff0075a7 */ /* 0x000ee40008001111 */
[----:B--23--:R-:W-:Y:S05]  /*3e50*/  @!P0 BRA `(.L_x_52) ;  /* 0x000000b800608947 */ /* 0x00cfea0003800000 */
.L_x_135:
[----:B------:R-:W-:Y:S01]  /*3e60*/  UIADD3 UR5, UPT, UPT, UR37, 0xa0, URZ ;  /* 0x000000a025057890 */ /* 0x000fe2000fffe0ff */
[----:B------:R-:W-:Y:S01]  /*3e70*/  R2UR UR24, R11 ;  /* 0x000000000b1872ca */ /* 0x000fe200000e0000 */
[----:B------:R-:W-:Y:S01]  /*3e80*/  UIADD3 UR47, UPT, UPT, UR47, 0x1, URZ ;  /* 0x000000012f2f7890 */ /* 0x000fe2000fffe0ff */
[----:B------:R-:W-:Y:S01]  /*3e90*/  R2UR UR16, R12 ;  /* 0x000000000c1072ca */ /* 0x000fe200000e0000 */
[----:B------:R-:W-:Y:S01]  /*3ea0*/  ULOP3.LUT UR49, UR49, 0x1, URZ, 0x3c, !UPT ;  /* 0x0000000131317892 */ /* 0x000fe2000f8e3cff */
[----:B------:R-:W-:Y:S02]  /*3eb0*/  R2UR UR8, R9 ;  /* 0x00000000090872ca */ /* 0x000fe400000e0000 */
[----:B------:R-:W-:Y:S02]  /*3ec0*/  R2UR UR4, R10 ;  /* 0x000000000a0472ca */ /* 0x000fe400000e0000 */
[----:B------:R-:W-:Y:S02]  /*3ed0*/  R2UR UR23, R8 ;  /* 0x00000000081772ca */ /* 0x000fe400000e0000 */
[----:B------:R-:W-:Y:S02]  /*3ee0*/  R2UR UR9, R7 ;  /* 0x00000000070972ca */ /* 0x000fe400000e0000 */
[----:B------:R-:W-:Y:S03]  /*3ef0*/  R2UR UR22, R5 ;  /* 0x00000000051672ca */ /* 0x000fe600000e0000 */
[----:B------:R2:W-:Y:S04]  /*3f00*/  UTCHMMA.2CTA tmem[UR16], gdesc[UR20], tmem[UR24], tmem[UR64], idesc[UR65], UPT ;  /* 0x00ff4014100079ea */ /* 0x0005e8000ba00018 */
[----:B------:R3:W-:Y:S01]  /*3f10*/  UTCHMMA.2CTA tmem[UR4], gdesc[UR18], tmem[UR8], tmem[UR62], idesc[UR63], UPT ;  /* 0x00ff3e12040079ea */ /* 0x0007e2000ba00008 */
[----:B------:R4:W-:Y:S01]  /*3f20*/  UTCBAR.2CTA.MULTICAST [UR5], URZ, UR52 ;  /* 0x000000ff050073e9 */ /* 0x0009e20008200834 */
[----:B------:R-:W-:Y:S02]  /*3f30*/  UTCHMMA.2CTA gdesc[UR44], gdesc[UR10], tmem[UR23], tmem[UR60], idesc[UR61], !UPT ;  /* 0x00ff3c0a2c0075ea */ /* 0x000fe4000fa00017 */
[----:B------:R5:W-:Y:S02]  /*3f40*/  UTCHMMA.2CTA gdesc[UR42], gdesc[UR14], tmem[UR9], tmem[UR58], idesc[UR59], UPT ;  /* 0x00ff3a0e2a0075ea */ /* 0x000be4000ba00009 */
[----:B------:R-:W-:Y:S01]  /*3f50*/  UTCHMMA.2CTA gdesc[UR40], gdesc[UR12], tmem[UR22], tmem[UR56], idesc[UR57], UPT ;  /* 0x00ff380c280075ea */ /* 0x000fe2000ba00016 */
[----:B--2---:R-:W-:Y:S01]  /*3f60*/  R2UR UR16, R4 ;  /* 0x00000000041072ca */ /* 0x004fe200000e0000 */
[----:B---3--:R-:W-:Y:S02]  /*3f70*/  UIADD3 UR4, UPT, UPT, UR17, 0x168, URZ ;  /* 0x0000016811047890 */ /* 0x008fe4000fffe0ff */
[----:B------:R-:W-:Y:S02]  /*3f80*/  UIADD3 UR8, UPT, UPT, UR33, 0xa0, URZ ;  /* 0x000000a021087890 */ /* 0x000fe4000fffe0ff */
[----:B----4-:R-:W-:Y:S01]  /*3f90*/  UIADD3 UR5, UPT, UPT, UR32, 0x1, URZ ;  /* 0x0000000120057890 */ /* 0x010fe2000fffe0ff */
[----:B------:R-:W-:Y:S03]  /*3fa0*/  UMOV UR18, 0x3 ;  /* 0x0000000300127882 */ /* 0x000fe60000000000 */
[----:B------:R-:W-:Y:S04]  /*3fb0*/  UISETP.NE.AND UP0, UPT, UR5, 0x14, UPT ;  /* 0x000000140500788c */ /* 0x000fe8000bf05270 */
[----:B------:R-:W-:Y:S01]  /*3fc0*/  UTCHMMA.2CTA gdesc[UR38], gdesc[UR6], tmem[UR16], tmem[UR54], idesc[UR55], UPT ;  /* 0x00ff3606260075ea */ /* 0x000fe2000ba00010 */
[----:B------:R2:W-:Y:S01]  /*3fd0*/  UTCBAR.2CTA.MULTICAST [UR4], URZ, UR18 ;  /* 0x000000ff040073e9 */ /* 0x0005e20008200812 */
[----:B------:R4:W-:Y:S01]  /*3fe0*/  UTCBAR.2CTA.MULTICAST [UR8], URZ, UR51 ;  /* 0x000000ff080073e9 */ /* 0x0009e20008200833 */
[----:B-----5:R-:W-:Y:S06]  /*3ff0*/  USEL UR9, URZ, 0x1, UP0 ;  /* 0x00000001ff097887 */ /* 0x020fec0008000000 */
[----:B------:R-:W-:Y:S01]  /*4000*/  LOP3.LUT R16, R16, UR9, RZ, 0x3c, !PT ;  /* 0x0000000910107c12 */ /* 0x000fe2000f8e3cff */
[----:B------:R-:W-:Y:S02]  /*4010*/  USEL UR9, UR5, URZ, UP0 ;  /* 0x000000ff05097287 */ /* 0x000fe40008000000 */
[----:B------:R-:W-:Y:S01]  /*4020*/  UISETP.NE.AND UP0, UPT, UR47, -0x1, UPT ;  /* 0xffffffff2f00788c */ /* 0x000fe2000bf05270 */
[----:B--2---:R-:W-:Y:S08]  /*4030*/  UMOV UR4, 0x1 ;  /* 0x0000000100047882 */ /* 0x004ff00000000000 */
[----:B------:R-:W-:Y:S05]  /*4040*/  BRA.U UP0, `(.L_x_53) ;  /* 0xfffffff500147547 */ /* 0x000fea000b83ffff */
.L_x_46:
[----:B------:R-:W-:Y:S01]  /*4050*/  R2UR UR5, R6 ;  /* 0x00000000060572ca */ /* 0x000fe200000e0000 */
[----:B---34-:R-:W-:Y:S01]  /*4060*/  UIADD3 UR8, UPT, UPT, UR17, 0x10, URZ ;  /* 0x0000001011087890 */ /* 0x018fe2000fffe0ff */
[----:B------:R-:W-:Y:S01]  /*4070*/  IMAD.U32 R8, R16, -0x80000000, RZ ;  /* 0x8000000010087824 */ /* 0x000fe200078e00ff */
[----:B------:R-:W-:Y:S02]  /*4080*/  UIADD3 UR7, UPT, UPT, UR17, 0x18, URZ ;  /* 0x0000001811077890 */ /* 0x000fe4000fffe0ff */
[----:B------:R-:W-:Y:S02]  /*4090*/  ULEA UR22, UR9, UR17, 0x3 ;  /* 0x0000001109167291 */ /* 0x000fe4000f8e18ff */
[----:B------:R-:W-:-:S06]  /*40a0*/  USHF.L.U32 UR16, UR49, 0x1f, URZ ;  /* 0x0000001f31107899 */ /* 0x000fcc00080006ff */
[----:B------:R-:W-:Y:S01]  /*40b0*/  ULOP3.LUT UR6, UR5, 0xffff, URZ, 0xc0, !UPT ;  /* 0x0000ffff05067892 */ /* 0x000fe2000f8ec0ff */
[----:B-1----:R-:W-:Y:S01]  /*40c0*/  MOV R4, UR16 ;  /* 0x0000001000047c02 */ /* 0x002fe20008000f00 */
[----:B------:R-:W-:-:S07]  /*40d0*/  ULOP3.LUT UR5, UR5, 0xffff, URZ, 0xc0, !UPT ;  /* 0x0000ffff05057892 */ /* 0x000fce000f8ec0ff */
[----:B------:R1:W-:Y:S02]  /*40e0*/  UTCBAR.2CTA.MULTICAST [UR8], URZ, UR6 ;  /* 0x000000ff080073e9 */ /* 0x0003e40008200806 */
[----:B------:R1:W-:Y:S01]  /*40f0*/  UTCBAR.2CTA.MULTICAST [UR7], URZ, UR5 ;  /* 0x000000ff070073e9 */ /* 0x0003e20008200805 */
[----:B------:R-:W2:Y:S02]  /*4100*/  SYNCS.PHASECHK.TRANS64.TRYWAIT P0, [UR22+0x20], R8 ;  /* 0x00002008ff0075a7 */ /* 0x000ea40008001116 */
[----:B-12---:R-:W-:Y:S05]  /*4110*/  @!P0 BRA `(.L_x_54) ;  /* 0x000000b400d08947 */ /* 0x006fea0003800000 */
.L_x_137:
[----:B------:R2:W3:Y:S01]  /*4120*/  SYNCS.PHASECHK.TRANS64.TRYWAIT P0, [UR17+0x170], R4 ;  /* 0x00017004ff0075a7 */ /* 0x0004e20008001111 */
[----:B-1----:R-:W-:Y:S01]  /*4130*/  IMAD.MOV.U32 R5, RZ, RZ, 0x48 ;  /* 0x00000048ff057424 */ /* 0x002fe200078e00ff */
[----:B------:R-:W-:Y:S01]  /*4140*/  ULEA UR9, UR9, UR17, 0xd ;  /* 0x0000001109097291 */ /* 0x000fe2000f8e68ff */
[----:B------:R-:W-:Y:S01]  /*4150*/  IMAD.MOV.U32 R8, RZ, RZ, 0x40 ;  /* 0x00000040ff087424 */ /* 0x000fe200078e00ff */
[----:B------:R-:W-:Y:S01]  /*4160*/  UISETP.NE.U32.AND UP0, UPT, UR4, URZ, UPT ;  /* 0x000000ff0400728c */ /* 0x000fe2000bf05070 */
[----:B------:R-:W-:Y:S01]  /*4170*/  IMAD.MOV.U32 R7, RZ, RZ, 0x100 ;  /* 0x00000100ff077424 */ /* 0x000fe200078e00ff */
[----:B------:R-:W-:Y:S01]  /*4180*/  R2UR UR28, R5 ;  /* 0x00000000051c72ca */ /* 0x000fe200000e0000 */
[----:B------:R-:W-:Y:S01]  /*4190*/  UIADD3 UR4, UPT, UPT, UR9, 0x10c00, URZ ;  /* 0x00010c0009047890 */ /* 0x000fe2000fffe0ff */
[----:B------:R-:W-:Y:S01]  /*41a0*/  IMAD.MOV.U32 R5, RZ, RZ, 0x58 ;  /* 0x00000058ff057424 */ /* 0x000fe200078e00ff */
[----:B------:R-:W-:Y:S01]  /*41b0*/  R2UR UR27, R8 ;  /* 0x00000000081b72ca */ /* 0x000fe200000e0000 */
[----:B------:R-:W-:Y:S01]  /*41c0*/  IMAD.MOV.U32 R8, RZ, RZ, 0x50 ;  /* 0x00000050ff087424 */ /* 0x000fe200078e00ff */
[----:B------:R-:W-:Y:S01]  /*41d0*/  USHF.R.U32.HI UR4, URZ, 0x4, UR4 ;  /* 0x00000004ff047899 */ /* 0x000fe20008011604 */
[----:B------:R-:W-:Y:S01]  /*41e0*/  R2UR UR32, R7 ;  /* 0x00000000072072ca */ /* 0x000fe200000e0000 */
[----:B------:R-:W-:Y:S01]  /*41f0*/  UMOV UR44, 0x0 ;  /* 0x00000000002c7882 */ /* 0x000fe20000000000 */
[----:B------:R-:W-:Y:S01]  /*4200*/  R2UR UR26, R5 ;  /* 0x00000000051a72ca */ /* 0x000fe200000e0000 */
[----:B------:R-:W-:Y:S01]  /*4210*/  IMAD.MOV.U32 R5, RZ, RZ, 0x68 ;  /* 0x00000068ff057424 */ /* 0x000fe200078e00ff */
[----:B------:R-:W-:Y:S01]  /*4220*/  ULOP3.LUT UR4, UR4, 0x3fc0, URZ, 0xc0, !UPT ;  /* 0x00003fc004047892 */ /* 0x000fe2000f8ec0ff */
[----:B------:R-:W-:Y:S01]  /*4230*/  R2UR UR25, R8 ;  /* 0x00000000081972ca */ /* 0x000fe200000e0000 */
[----:B------:R-:W-:Y:S01]  /*4240*/  UMOV UR45, 0x10110010 ;  /* 0x10110010002d7882 */ /* 0x000fe20000000000 */
[----:B------:R-:W-:Y:S01]  /*4250*/  R2UR UR30, R7 ;  /* 0x00000000071e72ca */ /* 0x000fe200000e0000 */
[----:B------:R-:W-:Y:S01]  /*4260*/  UMOV UR42, 0x0 ;  /* 0x00000000002a7882 */ /* 0x000fe20000000000 */
[----:B------:R-:W-:Y:S01]  /*4270*/  UMOV UR43, 0x10110010 ;  /* 0x10110010002b7882 */ /* 0x000fe20000000000 */
[----:B------:R-:W-:Y:S01]  /*4280*/  UMOV UR40, 0x0 ;  /* 0x0000000000287882 */ /* 0x000fe20000000000 */
[----:B--2---:R-:W-:Y:S01]  /*4290*/  IMAD.MOV.U32 R4, RZ, RZ, 0x100 ;  /* 0x00000100ff047424 */ /* 0x004fe200078e00ff */
[----:B------:R-:W-:Y:S01]  /*42a0*/  UMOV UR41, 0x10110010 ;  /* 0x1011001000297882 */ /* 0x000fe20000000000 */
[----:B------:R-:W-:Y:S01]  /*42b0*/  UMOV UR38, 0x0 ;  /* 0x0000000000267882 */ /* 0x000fe20000000000 */
[----:B------:R-:W-:Y:S01]  /*42c0*/  UMOV UR39, 0x10110010 ;  /* 0x1011001000277882 */ /* 0x000fe20000000000 */
[----:B------:R-:W-:Y:S01]  /*42d0*/  UMOV UR36, 0x0 ;  /* 0x0000000000247882 */ /* 0x000fe20000000000 */
[C---:B------:R-:W-:Y:S01]  /*42e0*/  R2UR UR31, R4.reuse ;  /* 0x00000000041f72ca */ /* 0x040fe200000e0000 */
[----:B------:R-:W-:Y:S01]  /*42f0*/  UMOV UR37, 0x10110010 ;  /* 0x1011001000257882 */ /* 0x000fe20000000000 */
[----:B------:R-:W-:Y:S01]  /*4300*/  R2UR UR29, R4 ;  /* 0x00000000041d72ca */ /* 0x000fe200000e0000 */
[----:B------:R-:W-:Y:S01]  /*4310*/  IMAD.MOV.U32 R4, RZ, RZ, 0x60 ;  /* 0x00000060ff047424 */ /* 0x000fe200078e00ff */
[----:B------:R-:W1:Y:S01]  /*4320*/  S2UR UR24, SR_CgaCtaId ;  /* 0x00000000001879c3 */ /* 0x000e620000008800 */
[----:B------:R-:W-:Y:S01]  /*4330*/  UMOV UR9, 0x400 ;  /* 0x0000040000097882 */ /* 0x000fe20000000000 */
[----:B------:R-:W-:Y:S01]  /*4340*/  UIADD3 UR14, UPT, UPT, UR4, 0x40, URZ ;  /* 0x00000040040e7890 */ /* 0x000fe2000fffe0ff */
[----:B------:R-:W-:Y:S01]  /*4350*/  R2UR UR6, R5 ;  /* 0x00000000050672ca */ /* 0x000fe200000e0000 */
[----:B------:R-:W-:Y:S01]  /*4360*/  UIADD3 UR12, UPT, UPT, UR4, 0x80, URZ ;  /* 0x00000080040c7890 */ /* 0x000fe2000fffe0ff */
[----:B------:R-:W-:Y:S01]  /*4370*/  R2UR UR23, R4 ;  /* 0x00000000041772ca */ /* 0x000fe200000e0000 */
[----:B------:R-:W-:Y:S01]  /*4380*/  IMAD.MOV.U32 R4, RZ, RZ, 0x100 ;  /* 0x00000100ff047424 */ /* 0x000fe200078e00ff */
[----:B------:R-:W-:-:S02]  /*4390*/  UIADD3 UR10, UPT, UPT, UR4, 0xc0, URZ ;  /* 0x000000c0040a7890 */ /* 0x000fc4000fffe0ff */
[----:B------:R-:W-:Y:S02]  /*43a0*/  UIADD3 UR20, UPT, UPT, UR4, 0x100, URZ ;  /* 0x0000010004147890 */ /* 0x000fe4000fffe0ff */
[C---:B------:R-:W-:Y:S01]  /*43b0*/  R2UR UR8, R4.reuse ;  /* 0x00000000040872ca */ /* 0x040fe200000e0000 */
[----:B------:R-:W-:Y:S01]  /*43c0*/  UIADD3 UR18, UPT, UPT, UR4, 0x140, URZ ;  /* 0x0000014004127890 */ /* 0x000fe2000fffe0ff */
[----:B------:R-:W-:Y:S01]  /*43d0*/  R2UR UR7, R4 ;  /* 0x00000000040772ca */ /* 0x000fe200000e0000 */
[----:B------:R-:W-:Y:S01]  /*43e0*/  UMOV UR34, 0x0 ;  /* 0x0000000000227882 */ /* 0x000fe20000000000 */
[----:B------:R-:W-:Y:S01]  /*43f0*/  UMOV UR35, 0x10110010 ;  /* 0x1011001000237882 */ /* 0x000fe20000000000 */
[----:B------:R-:W-:Y:S01]  /*4400*/  IMAD.U32 R4, RZ, RZ, UR16 ;  /* 0x00000010ff047e24 */ /* 0x000fe2000f8e00ff */
[----:B------:R-:W-:Y:S01]  /*4410*/  UMOV UR5, 0x80004020 ;  /* 0x8000402000057882 */ /* 0x000fe20000000000 */
[----:B------:R-:W-:Y:S01]  /*4420*/  UMOV UR15, 0x80004020 ;  /* 0x80004020000f7882 */ /* 0x000fe20000000000 */
[----:B------:R-:W-:Y:S01]  /*4430*/  UMOV UR13, 0x80004020 ;  /* 0x80004020000d7882 */ /* 0x000fe20000000000 */
[----:B------:R-:W-:Y:S01]  /*4440*/  UMOV UR11, 0x80004020 ;  /* 0x80004020000b7882 */ /* 0x000fe20000000000 */
[----:B-1-3--:R-:W-:Y:S07]  /*4450*/  @!P0 BRA `(.L_x_55) ;  /* 0x000000b4001c8947 */ /* 0x00afee0003800000 */
.L_x_139:
[----:B------:R-:W-:Y:S01]  /*4460*/  ULEA UR17, UR24, UR9, 0x18 ;  /* 0x0000000918117291 */ /* 0x000fe2000f8ec0ff */
[----:B------:R2:W-:Y:S01]  /*4470*/  UTCHMMA.2CTA tmem[UR27], gdesc[UR4], tmem[UR32], tmem[UR44], idesc[UR45], UP0 ;  /* 0x00ff2c041b0079ea */ /* 0x0005e20008200020 */
[----:B------:R3:W-:Y:S01]  /*4480*/  UTCHMMA.2CTA tmem[UR28], gdesc[UR14], tmem[UR31], tmem[UR42], idesc[UR43], UPT ;  /* 0x00ff2a0e1c0079ea */ /* 0x0007e2000ba0001f */
[----:B------:R-:W-:Y:S01]  /*4490*/  UMOV UR21, 0x80004020 ;  /* 0x8000402000157882 */ /* 0x000fe20000000000 */
[----:B------:R4:W-:Y:S01]  /*44a0*/  UTCHMMA.2CTA tmem[UR25], gdesc[UR12], tmem[UR30], tmem[UR40], idesc[UR41], UPT ;  /* 0x00ff280c190079ea */ /* 0x0009e2000ba0001e */
[----:B------:R-:W-:Y:S01]  /*44b0*/  UMOV UR19, 0x80004020 ;  /* 0x8000402000137882 */ /* 0x000fe20000000000 */
[----:B------:R5:W-:Y:S01]  /*44c0*/  UTCHMMA.2CTA tmem[UR26], gdesc[UR10], tmem[UR29], tmem[UR38], idesc[UR39], UPT ;  /* 0x00ff260a1a0079ea */ /* 0x000be2000ba0001d */
[----:B------:R1:W-:Y:S01]  /*44d0*/  UTCHMMA.2CTA tmem[UR23], gdesc[UR20], tmem[UR8], tmem[UR36], idesc[UR37], UPT ;  /* 0x00ff2414170079ea */ /* 0x0003e2000ba00008 */
[----:B------:R1:W-:Y:S01]  /*44e0*/  UTCHMMA.2CTA tmem[UR6], gdesc[UR18], tmem[UR7], tmem[UR34], idesc[UR35], UPT ;  /* 0x00ff2212060079ea */ /* 0x0003e2000ba00007 */
[----:B------:R1:W1:Y:S02]  /*44f0*/  SYNCS.PHASECHK.TRANS64.TRYWAIT P0, [UR17+0x180], R4 ;  /* 0x00018004ff0075a7 */ /* 0x0002640008001111 */
[----:B-1----:R-:W-:-:S02]  /*4500*/  HFMA2 R5, -RZ, RZ, 0, 7.152557373046875e-06 ;  /* 0x00000078ff057431 */ /* 0x002fc400000001ff */
[----:B------:R-:W-:Y:S01]  /*4510*/  IMAD.MOV.U32 R8, RZ, RZ, 0x70 ;  /* 0x00000070ff087424 */ /* 0x000fe200078e00ff */
[----:B------:R-:W-:Y:S01]  /*4520*/  UMOV UR9, 0x80004020 ;  /* 0x8000402000097882 */ /* 0x000fe20000000000 */
[----:B------:R-:W-:-:S03]  /*4530*/  IMAD.MOV.U32 R7, RZ, RZ, 0x100 ;  /* 0x00000100ff077424 */ /* 0x000fc600078e00ff */
[----:B--2---:R-:W-:Y:S01]  /*4540*/  R2UR UR27, R8 ;  /* 0x00000000081b72ca */ /* 0x004fe200000e0000 */
[----:B---3--:R-:W-:Y:S01]  /*4550*/  UMOV UR31, 0x10110010 ;  /* 0x10110010001f7882 */ /* 0x008fe20000000000 */
[----:B------:R-:W-:Y:S01]  /*4560*/  R2UR UR28, R7 ;  /* 0x00000000071c72ca */ /* 0x000fe200000e0000 */
[----:B----4-:R-:W-:Y:S01]  /*4570*/  UMOV UR30, 0x0 ;  /* 0x00000000001e7882 */ /* 0x010fe20000000000 */
[----:B------:R-:W-:Y:S01]  /*4580*/  R2UR UR25, R5 ;  /* 0x00000000051972ca */ /* 0x000fe200000e0000 */
[----:B-----5:R-:W-:Y:S01]  /*4590*/  UMOV UR38, 0x0 ;  /* 0x0000000000267882 */ /* 0x020fe20000000000 */
[----:B------:R-:W-:Y:S01]  /*45a0*/  IMAD.MOV.U32 R4, RZ, RZ, 0x100 ;  /* 0x00000100ff047424 */ /* 0x000fe200078e00ff */
[----:B------:R-:W-:Y:S02]  /*45b0*/  UIADD3 UR8, UPT, UPT, UR4, 0x180, URZ ;  /* 0x0000018004087890 */ /* 0x000fe4000fffe0ff */
[----:B------:R-:W-:Y:S02]  /*45c0*/  UIADD3 UR6, UPT, UPT, UR4, 0x1c0, URZ ;  /* 0x000001c004067890 */ /* 0x000fe4000fffe0ff */
[----:B------:R-:W-:Y:S01]  /*45d0*/  R2UR UR26, R4 ;  /* 0x00000000041a72ca */ /* 0x000fe200000e0000 */
[----:B------:R-:W-:Y:S01]  /*45e0*/  UIADD3 UR23, UPT, UPT, UR17, 0x1a0, URZ ;  /* 0x000001a011177890 */ /* 0x000fe2000fffe0ff */
[----:B------:R-:W-:Y:S01]  /*45f0*/  MOV R4, UR16 ;  /* 0x0000001000047c02 */ /* 0x000fe20008000f00 */
[----:B------:R-:W-:Y:S01]  /*4600*/  UMOV UR39, 0x10110010 ;  /* 0x1011001000277882 */ /* 0x000fe20000000000 */
[----:B------:R-:W-:Y:S01]  /*4610*/  UMOV UR29, 0x3 ;  /* 0x00000003001d7882 */ /* 0x000fe20000000000 */
[----:B------:R-:W-:Y:S01]  /*4620*/  UMOV UR7, 0x80004020 ;  /* 0x8000402000077882 */ /* 0x000fe20000000000 */
[----:B------:R-:W-:Y:S09]  /*4630*/  @!P0 BRA `(.L_x_56) ;  /* 0x000000b000c48947 */ /* 0x000ff20003800000 */
.L_x_141:
[----:B------:R2:W-:Y:S01]  /*4640*/  UTCHMMA.2CTA tmem[UR27], gdesc[UR8], tmem[UR28], tmem[UR38], idesc[UR39], UPT ;  /* 0x00ff26081b0079ea */ /* 0x0005e2000ba0001c */
[----:B------:R3:W-:Y:S01]  /*4650*/  UTCHMMA.2CTA tmem[UR25], gdesc[UR6], tmem[UR26], tmem[UR30], idesc[UR31], UPT ;  /* 0x00ff1e06190079ea */ /* 0x0007e2000ba0001a */
[----:B------:R4:W-:Y:S01]  /*4660*/  UTCBAR.2CTA.MULTICAST [UR23], URZ, UR29 ;  /* 0x000000ff170073e9 */ /* 0x0009e2000820081d */
[----:B------:R5:W1:Y:S01]  /*4670*/  SYNCS.PHASECHK.TRANS64.TRYWAIT P0, [UR17+0x178], R4 ;  /* 0x00017804ff0075a7 */ /* 0x000a620008001111 */
[----:B------:R-:W-:Y:S01]  /*4680*/  IMAD.MOV.U32 R8, RZ, RZ, 0xc0 ;  /* 0x000000c0ff087424 */ /* 0x000fe200078e00ff */
[----:B------:R-:W-:Y:S01]  /*4690*/  UMOV UR48, 0x0 ;  /* 0x0000000000307882 */ /* 0x000fe20000000000 */
[----:B-1----:R-:W-:Y:S01]  /*46a0*/  IMAD.MOV.U32 R5, RZ, RZ, 0xc8 ;  /* 0x000000c8ff057424 */ /* 0x002fe200078e00ff */
[----:B------:R-:W-:Y:S01]  /*46b0*/  UMOV UR49, 0x10110010 ;  /* 0x1011001000317882 */ /* 0x000fe20000000000 */
[----:B------:R-:W-:Y:S01]  /*46c0*/  IMAD.MOV.U32 R7, RZ, RZ, 0x140 ;  /* 0x00000140ff077424 */ /* 0x000fe200078e00ff */
[----:B------:R-:W-:Y:S01]  /*46d0*/  R2UR UR35, R8 ;  /* 0x00000000082372ca */ /* 0x000fe200000e0000 */
[----:B------:R-:W-:Y:S01]  /*46e0*/  IMAD.MOV.U32 R8, RZ, RZ, 0xd0 ;  /* 0x000000d0ff087424 */ /* 0x000fe200078e00ff */
[----:B------:R-:W-:Y:S01]  /*46f0*/  R2UR UR33, R5 ;  /* 0x00000000052172ca */ /* 0x000fe200000e0000 */
[----:B------:R-:W-:Y:S01]  /*4700*/  IMAD.MOV.U32 R5, RZ, RZ, 0xd8 ;  /* 0x000000d8ff057424 */ /* 0x000fe200078e00ff */
[C---:B------:R-:W-:Y:S01]  /*4710*/  R2UR UR36, R7.reuse ;  /* 0x00000000072472ca */ /* 0x040fe200000e0000 */
[----:B------:R-:W-:Y:S01]  /*4720*/  UMOV UR46, 0x0 ;  /* 0x00000000002e7882 */ /* 0x000fe20000000000 */
[C---:B------:R-:W-:Y:S01]  /*4730*/  R2UR UR32, R7.reuse ;  /* 0x00000000072072ca */ /* 0x040fe200000e0000 */
[----:B------:R-:W-:Y:S01]  /*4740*/  UMOV UR47, 0x10110010 ;  /* 0x10110010002f7882 */ /* 0x000fe20000000000 */
[----:B------:R-:W-:Y:S01]  /*4750*/  UMOV UR44, 0x0 ;  /* 0x00000000002c7882 */ /* 0x000fe20000000000 */
[----:B------:R-:W-:Y:S01]  /*4760*/  UMOV UR45, 0x10110010 ;  /* 0x10110010002d7882 */ /* 0x000fe20000000000 */
[----:B------:R-:W-:Y:S01]  /*4770*/  UMOV UR42, 0x0 ;  /* 0x00000000002a7882 */ /* 0x000fe20000000000 */
[----:B------:R-:W-:Y:S01]  /*4780*/  UMOV UR43, 0x10110010 ;  /* 0x10110010002b7882 */ /* 0x000fe20000000000 */
[----:B------:R-:W-:Y:S01]  /*4790*/  UMOV UR40, 0x0 ;  /* 0x0000000000287882 */ /* 0x000fe20000000000 */
[----:B------:R-:W-:Y:S01]  /*47a0*/  UMOV UR41, 0x10110010 ;  /* 0x1011001000297882 */ /* 0x000fe20000000000 */
[----:B--2---:R-:W-:Y:S01]  /*47b0*/  R2UR UR28, R7 ;  /* 0x00000000071c72ca */ /* 0x004fe200000e0000 */
[----:B-----5:R-:W-:Y:S01]  /*47c0*/  IMAD.MOV.U32 R4, RZ, RZ, 0x140 ;  /* 0x00000140ff047424 */ /* 0x020fe200078e00ff */
[----:B---3--:R-:W-:Y:S01]  /*47d0*/  R2UR UR31, R8 ;  /* 0x00000000081f72ca */ /* 0x008fe200000e0000 */
[----:B------:R-:W-:Y:S01]  /*47e0*/  IMAD.MOV.U32 R8, RZ, RZ, 0xe0 ;  /* 0x000000e0ff087424 */ /* 0x000fe200078e00ff */
[----:B----4-:R-:W-:Y:S01]  /*47f0*/  R2UR UR29, R5 ;  /* 0x00000000051d72ca */ /* 0x010fe200000e0000 */
[----:B------:R-:W-:Y:S01]  /*4800*/  IMAD.MOV.U32 R5, RZ, RZ, 0xe8 ;  /* 0x000000e8ff057424 */ /* 0x000fe200078e00ff */
[C---:B------:R-:W-:Y:S01]  /*4810*/  R2UR UR34, R4.reuse ;  /* 0x00000000042272ca */ /* 0x040fe200000e0000 */
[----:B------:R-:W-:Y:S01]  /*4820*/  UMOV UR38, 0x0 ;  /* 0x0000000000267882 */ /* 0x000fe20000000000 */
[C---:B------:R-:W-:Y:S01]  /*4830*/  R2UR UR30, R4.reuse ;  /* 0x00000000041e72ca */ /* 0x040fe200000e0000 */
[----:B------:R-:W-:Y:S01]  /*4840*/  UMOV UR39, 0x10110010 ;  /* 0x1011001000277882 */ /* 0x000fe20000000000 */
[----:B------:R-:W-:Y:S01]  /*4850*/  R2UR UR26, R4 ;  /* 0x00000000041a72ca */ /* 0x000fe200000e0000 */
[----:B------:R-:W-:Y:S01]  /*4860*/  IMAD.U32 R4, RZ, RZ, UR16 ;  /* 0x00000010ff047e24 */ /* 0x000fe2000f8e00ff */
[----:B------:R-:W-:-:S02]  /*4870*/  R2UR UR27, R8 ;  /* 0x00000000081b72ca */ /* 0x000fc400000e0000 */
[----:B------:R-:W-:Y:S01]  /*4880*/  R2UR UR25, R5 ;  /* 0x00000000051972ca */ /* 0x000fe200000e0000 */
[----:B------:R-:W-:-:S14]  /*4890*/  @!P0 BRA `(.L_x_57) ;  /* 0x000000b0004c8947 */ /* 0x000fdc0003800000 */
.L_x_143:
[----:B------:R2:W-:Y:S01]  /*48a0*/  UTCHMMA.2CTA tmem[UR35], gdesc[UR4], tmem[UR36], tmem[UR48], idesc[UR49], UP0 ;  /* 0x00ff3004230079ea */ /* 0x0005e20008200024 */
[----:B------:R3:W-:Y:S01]  /*48b0*/  UTCHMMA.2CTA tmem[UR33], gdesc[UR14], tmem[UR34], tmem[UR46], idesc[UR47], UPT ;  /* 0x00ff2e0e210079ea */ /* 0x0007e2000ba00022 */
[----:B------:R-:W-:Y:S01]  /*48c0*/  UTCHMMA.2CTA tmem[UR31], gdesc[UR12], tmem[UR32], tmem[UR44], idesc[UR45], UPT ;  /* 0x00ff2c0c1f0079ea */ /* 0x000fe2000ba00020 */
[----:B------:R4:W-:Y:S01]  /*48d0*/  UTCHMMA.2CTA tmem[UR29], gdesc[UR10], tmem[UR30], tmem[UR42], idesc[UR43], UPT ;  /* 0x00ff2a0a1d0079ea */ /* 0x0009e2000ba0001e */
[----:B------:R5:W-:Y:S01]  /*48e0*/  UTCHMMA.2CTA tmem[UR27], gdesc[UR20], tmem[UR28], tmem[UR40], idesc[UR41], UPT ;  /* 0x00ff28141b0079ea */ /* 0x000be2000ba0001c */
[----:B------:R1:W-:Y:S01]  /*48f0*/  UTCHMMA.2CTA tmem[UR25], gdesc[UR18], tmem[UR26], tmem[UR38], idesc[UR39], UPT ;  /* 0x00ff2612190079ea */ /* 0x0003e2000ba0001a */
[----:B------:R4:W1:Y:S01]  /*4900*/  SYNCS.PHASECHK.TRANS64.TRYWAIT P0, [UR17+0x188], R4 ;  /* 0x00018804ff0075a7 */ /* 0x0008620008001111 */
[----:B------:R-:W-:Y:S01]  /*4910*/  R2UR UR37, R6 ;  /* 0x00000000062572ca */ /* 0x000fe200000e0000 */
[----:B------:R-:W-:Y:S02]  /*4920*/  IMAD.MOV.U32 R7, RZ, RZ, 0xf0 ;  /* 0x000000f0ff077424 */ /* 0x000fe400078e00ff */
[----:B------:R-:W-:-:S02]  /*4930*/  IMAD.MOV.U32 R6, RZ, RZ, 0x140 ;  /* 0x00000140ff067424 */ /* 0x000fc400078e00ff */
[----:B-1----:R-:W-:Y:S01]  /*4940*/  IMAD.MOV.U32 R5, RZ, RZ, 0xf8 ;  /* 0x000000f8ff057424 */ /* 0x002fe200078e00ff */
[----:B------:R-:W-:Y:S01]  /*4950*/  R2UR UR23, R7 ;  /* 0x00000000071772ca */ /* 0x000fe200000e0000 */
[----:B--2---:R-:W-:Y:S01]  /*4960*/  UIADD3 UR5, UPT, UPT, UR22, 0xc0, URZ ;  /* 0x000000c016057890 */ /* 0x004fe2000fffe0ff */
[----:B---3--:R-:W-:-:S05]  /*4970*/  R2UR UR15, R6 ;  /* 0x00000000060f72ca */ /* 0x008fca00000e0000 */
[----:B------:R-:W-:Y:S01]  /*4980*/  ULOP3.LUT UR4, UR37, 0xffff, URZ, 0xc0, !UPT ;  /* 0x0000ffff25047892 */ /* 0x000fe2000f8ec0ff */
[----:B------:R-:W-:Y:S01]  /*4990*/  R2UR UR14, R5 ;  /* 0x00000000050e72ca */ /* 0x000fe200000e0000 */
[----:B----4-:R-:W-:Y:S01]  /*49a0*/  IMAD.MOV.U32 R4, RZ, RZ, 0x140 ;  /* 0x00000140ff047424 */ /* 0x010fe200078e00ff */
[----:B------:R-:W-:Y:S01]  /*49b0*/  UIADD3 UR10, UPT, UPT, UR17, 0x1a8, URZ ;  /* 0x000001a8110a7890 */ /* 0x000fe2000fffe0ff */
[----:B-----5:R-:W-:Y:S01]  /*49c0*/  UMOV UR20, 0x0 ;  /* 0x0000000000147882 */ /* 0x020fe20000000000 */
[----:B------:R-:W-:Y:S02]  /*49d0*/  UMOV UR21, 0x10110010 ;  /* 0x1011001000157882 */ /* 0x000fe40000000000 */
[----:B------:R-:W-:Y:S01]  /*49e0*/  R2UR UR11, R4 ;  /* 0x00000000040b72ca */ /* 0x000fe200000e0000 */
[----:B------:R-:W-:Y:S01]  /*49f0*/  UMOV UR18, 0x0 ;  /* 0x0000000000127882 */ /* 0x000fe20000000000 */
[----:B------:R-:W-:Y:S01]  /*4a00*/  UMOV UR19, 0x10110010 ;  /* 0x1011001000137882 */ /* 0x000fe20000000000 */
[----:B------:R-:W-:Y:S01]  /*4a10*/  UMOV UR22, 0x3 ;  /* 0x0000000300167882 */ /* 0x000fe20000000000 */
[----:B------:R-:W-:Y:S11]  /*4a20*/  @!P0 BRA `(.L_x_58) ;  /* 0x000000b000088947 */ /* 0x000ff60003800000 */
.L_x_145:
[----:B------:R2:W-:Y:S01]  /*4a30*/  UTCHMMA.2CTA tmem[UR23], gdesc[UR8], tmem[UR15], tmem[UR20], idesc[UR21], UPT ;  /* 0x00ff1408170079ea */ /* 0x0005e2000ba0000f */
[----:B------:R2:W-:Y:S01]  /*4a40*/  UTCHMMA.2CTA tmem[UR14], gdesc[UR6], tmem[UR11], tmem[UR18], idesc[UR19], UPT ;  /* 0x00ff12060e0079ea */ /* 0x0005e2000ba0000b */
[----:B------:R2:W-:Y:S01]  /*4a50*/  UTCBAR.2CTA.MULTICAST [UR10], URZ, UR22 ;  /* 0x000000ff0a0073e9 */ /* 0x0005e20008200816 */
[----:B------:R2:W-:Y:S01]  /*4a60*/  UTCBAR.2CTA.MULTICAST [UR5], URZ, UR4 ;  /* 0x000000ff050073e9 */ /* 0x0005e20008200804 */
[----:B------:R-:W-:Y:S01]  /*4a70*/  NOP ;  /* 0x0000000000007918 */ /* 0x000fe20000000000 */
.L_x_42:
[----:B------:R-:W-:Y:S01]  /*4a80*/  ELECT P0, URZ, PT ;  /* 0x0000000000ff782f */ /* 0x000fe20003800000 */
[----:B------:R-:W-:Y:S01]  /*4a90*/  IMAD.MOV.U32 R5, RZ, RZ, 0x1 ;  /* 0x00000001ff057424 */ /* 0x000fe200078e00ff */
[----:B--2---:R-:W-:Y:S01]  /*4aa0*/  UMOV UR5, 0x40 ;  /* 0x0000004000057882 */ /* 0x004fe20000000000 */
[----:B------:R-:W-:Y:S01]  /*4ab0*/  ULOP3.LUT UR4, UR24, 0x1, URZ, 0x3c, !UPT ;  /* 0x0000000118047892 */ /* 0x000fe2000f8e3cff */
[----:B------:R-:W-:Y:S01]  /*4ac0*/  UVIRTCOUNT.DEALLOC.SMPOOL 0x80 ;  /* 0x000000800000784c */ /* 0x000fe20000000000 */
[----:B------:R-:W-:Y:S02]  /*4ad0*/  ULEA UR5, UR24, UR5, 0x18 ;  /* 0x0000000518057291 */ /* 0x000fe4000f8ec0ff */
[----:B------:R-:W-:Y:S01]  /*4ae0*/  UIADD3 UR6, UPT, UPT, UR17, 0x220, URZ ;  /* 0x0000022011067890 */ /* 0x000fe2000fffe0ff */
[----:B------:R-:W-:-:S03]  /*4af0*/  UMOV UR9, 0x1 ;  /* 0x0000000100097882 */ /* 0x000fc60000000000 */
[----:B------:R-:W-:Y:S01]  /*4b00*/  UPRMT UR4, UR4, 0x654, UR6 ;  /* 0x0000065404047896 */ /* 0x000fe20008000006 */
[----:B-1----:R-:W-:Y:S02]  /*4b10*/  MOV R4, UR9 ;  /* 0x0000000900047c02 */ /* 0x002fe40008000f00 */
[----:B------:R1:W-:Y:S01]  /*4b20*/  @P0 STS.U8 [UR5], R5 ;  /* 0x00000005ff000988 */ /* 0x0003e20008000005 */
[----:B------:R-:W-:Y:S06]  /*4b30*/  BAR.SYNC.DEFER_BLOCKING 0x2, 0x1a0 ;  /* 0x0086800000007b1d */ /* 0x000fec0000010000 */
[----:B------:R1:W-:Y:S01]  /*4b40*/  SYNCS.ARRIVE.TRANS64.RED.ART0 RZ, [UR4], R4 ;  /* 0x00000004ffff79a7 */ /* 0x0003e20008500404 */
[----:B------:R-:W2:Y:S02]  /*4b50*/  SYNCS.PHASECHK.TRANS64.TRYWAIT P0, [UR17+0x220], RZ ;  /* 0x000220ffff0075a7 */ /* 0x000ea40008001111 */
[----:B-12---:R-:W-:Y:S05]  /*4b60*/  @!P0 BRA `(.L_x_59) ;  /* 0x000000ac00e08947 */ /* 0x006fea0003800000 */
.L_x_147:
[----:B------:R-:W-:Y:S01]  /*4b70*/  NOP ;  /* 0x0000000000007918 */ /* 0x000fe20000000000 */
[----:B------:R-:W-:Y:S01]  /*4b80*/  UMOV UR4, 0x50 ;  /* 0x0000005000047882 */ /* 0x000fe20000000000 */
[----:B------:R-:W-:Y:S01]  /*4b90*/  R2UR UR5, R17 ;  /* 0x00000000110572ca */ /* 0x000fe200000e0000 */
[----:B------:R-:W-:Y:S01]  /*4ba0*/  ULEA UR8, UR24, UR4, 0x18 ;  /* 0x0000000418087291 */ /* 0x000fe2000f8ec0ff */
[----:B------:R-:W-:-:S08]  /*4bb0*/  UMOV UR6, 0xffff ;  /* 0x0000ffff00067882 */ /* 0x000fd00000000000 */
[----:B-1----:R-:W1:Y:S03]  /*4bc0*/  LDS R4, [UR8] ;  /* 0x00000008ff047984 */ /* 0x002e660008000800 */
[----:B------:R-:W-:-:S04]  /*4bd0*/  ULOP3.LUT UR4, UR5, 0xffff, URZ, 0xc0, !UPT ;  /* 0x0000ffff05047892 */ /* 0x000fc8000f8ec0ff */
[----:B------:R-:W-:-:S04]  /*4be0*/  USHF.R.U32.HI UR4, URZ, 0x5, UR4 ;  /* 0x00000005ff047899 */ /* 0x000fc80008011604 */
[----:B------:R-:W-:Y:S02]  /*4bf0*/  UIADD3 UR5, UPT, UPT, UR4, 0x10, URZ ;  /* 0x0000001004057890 */ /* 0x000fe4000fffe0ff */
[----:B------:R-:W-:Y:S02]  /*4c00*/  USHF.L.U32 UR6, UR6, UR4, URZ ;  /* 0x0000000406067299 */ /* 0x000fe400080006ff */
[----:B------:R-:W-:-:S04]  /*4c10*/  USHF.L.U32 UR4, UR9, UR5, URZ ;  /* 0x0000000509047299 */ /* 0x000fc800080006ff */
[----:B------:R-:W-:-:S04]  /*4c20*/  ULOP3.LUT UR4, UR4, UR6, URZ, 0xfc, !UPT ;  /* 0x0000000604047292 */ /* 0x000fc8000f8efcff */
[----:B------:R-:W-:Y:S01]  /*4c30*/  ULOP3.LUT UR6, UR4, 0xffff, URZ, 0xc0, !UPT ;  /* 0x0000ffff04067892 */ /* 0x000fe2000f8ec0ff */
[----:B-1----:R-:W-:-:S13]  /*4c40*/  R2UR UR7, R4 ;  /* 0x00000000040772ca */ /* 0x002fda00000e0000 */
[----:B------:R-:W-:-:S04]  /*4c50*/  ULOP3.LUT UR5, UR4, 0xffff, UR7, 0x80, !UPT ;  /* 0x0000ffff04057892 */ /* 0x000fc8000f8e8007 */
[----:B------:R-:W-:-:S09]  /*4c60*/  UISETP.NE.AND UP0, UPT, UR5, UR6, UPT ;  /* 0x000000060500728c */ /* 0x000fd2000bf05270 */
[----:B------:R-:W-:Y:S05]  /*4c70*/  BRA.U UP0, `(.L_x_60) ;  /* 0x00000001004c7547 */ /* 0x000fea000b800000 */
[----:B------:R-:W-:Y:S02]  /*4c80*/  USHF.R.U32.HI UR5, URZ, 0x10, UR4 ;  /* 0x00000010ff057899 */ /* 0x000fe40008011604 */
[----:B------:R-:W-:-:S04]  /*4c90*/  USHF.R.U32.HI UR6, URZ, 0x10, UR7 ;  /* 0x00000010ff067899 */ /* 0x000fc80008011607 */
[----:B------:R-:W-:-:S04]  /*4ca0*/  ULOP3.LUT UR6, UR6, UR5, URZ, 0xc0, !UPT ;  /* 0x0000000506067292 */ /* 0x000fc8000f8ec0ff */
[----:B------:R-:W-:-:S09]  /*4cb0*/  UISETP.NE.AND UP0, UPT, UR6, UR5, UPT ;  /* 0x000000050600728c */ /* 0x000fd2000bf05270 */
[----:B------:R-:W-:Y:S05]  /*4cc0*/  BRA.U UP0, `(.L_x_61) ;  /* 0x00000001002c7547 */ /* 0x000fea000b800000 */
[----:B------:R-:W1:Y:S01]  /*4cd0*/  S2R R5, SR_LANEID ;  /* 0x0000000000057919 */ /* 0x000e620000000000 */
[----:B------:R-:W-:-:S03]  /*4ce0*/  ULOP3.LUT UR5, URZ, UR4, URZ, 0x33, !UPT ;  /* 0x00000004ff057292 */ /* 0x000fc6000f8e33ff */
[----:B------:R-:W-:Y:S02]  /*4cf0*/  VOTEU.ANY UR4, UPT, PT ;  /* 0x0000000000047886 */ /* 0x000fe400038e0100 */
[----:B------:R-:W-:Y:S01]  /*4d00*/  UFLO.U32 UR4, UR4 ;  /* 0x00000004000472bd */ /* 0x000fe200080e0000 */
[----:B------:R-:W-:-:S04]  /*4d10*/  IMAD.U32 R4, RZ, RZ, UR5 ;  /* 0x00000005ff047e24 */ /* 0x000fc8000f8e00ff */
[----:B------:R-:W2:Y:S02]  /*4d20*/  REDUX UR6, R4 ;  /* 0x00000000040673c4 */ /* 0x000ea40000000000 */
[----:B------:R3:W-:Y:S01]  /*4d30*/  UTCATOMSWS.AND URZ, UR5 ;  /* 0x0000000500ff79e3 */ /* 0x0007e20008000000 */
[----:B-1----:R-:W-:Y:S02]  /*4d40*/  ISETP.EQ.U32.AND P0, PT, R5, UR4, PT ;  /* 0x0000000405007c0c */ /* 0x002fe4000bf02070 */
[----:B--2---:R-:W-:-:S11]  /*4d50*/  MOV R4, UR6 ;  /* 0x0000000600047c02 */ /* 0x004fd60008000f00 */
[----:B------:R3:W-:Y:S01]  /*4d60*/  @P0 ATOMS.AND RZ, [UR8], R4 ;  /* 0x00000004ffff098c */ /* 0x0007e2000a800008 */
[----:B------:R-:W-:Y:S05]  /*4d70*/  BRA `(.L_x_62) ;  /* 0x0000000000147947 */ /* 0x000fea0003800000 */
.L_x_61:
[----:B------:R-:W-:Y:S02]  /*4d80*/  MOV R4, 0x4da0 ;  /* 0x00004da000047802 */ /* 0x000fe40000000f00 */
[----:B------:R-:W-:Y:S05]  /*4d90*/  CALL.REL.NOINC `($__internal_0_$__cuda_sm10x_tcgen05_guardrail_trap_col_being_dealloced_not_returned_by_alloc) ;  /* 0x000000b400247944 */ /* 0x000fea0003c00000 */
[----:B------:R-:W-:Y:S05]  /*4da0*/  BRA `(.L_x_62) ;  /* 0x0000000000087947 */ /* 0x000fea0003800000 */
.L_x_60:
[----:B------:R-:W-:Y:S02]  /*4db0*/  MOV R4, 0x4dd0 ;  /* 0x00004dd000047802 */ /* 0x000fe40000000f00 */
[----:B------:R-:W-:Y:S05]  /*4dc0*/  CALL.REL.NOINC `($__internal_2_$__cuda_sm10x_tcgen05_guardrail_trap_unallocated_columns_being_dealloced) ;  /* 0x000000b400307944 */ /* 0x000fea0003c00000 */
.L_x_62:
[----:B------:R-:W-:Y:S01]  /*4dd0*/  ELECT P0, URZ, PT ;  /* 0x0000000000ff782f */ /* 0x000fe20003800000 */
[----:B------:R-:W-:-:S12]  /*4de0*/  NOP ;  /* 0x0000000000007918 */ /* 0x000fd80000000000 */
[----:B------:R-:W-:Y:S05]  /*4df0*/  @!P0 BRA `(.L_x_63) ;  /* 0x0000000000208947 */ /* 0x000fea0003800000 */
[----:B------:R-:W-:Y:S02]  /*4e00*/  UMOV UR4, 0x20 ;  /* 0x0000002000047882 */ /* 0x000fe40000000000 */
[----:B------:R-:W-:-:S04]  /*4e10*/  UIADD3 UR4, UPT, UPT, -UR4, 0x100000, URZ ;  /* 0x0010000004047890 */ /* 0x000fc8000fffe1ff */
[----:B---3--:R-:W-:Y:S02]  /*4e20*/  USHF.L.U32 UR5, UR4, 0xb, URZ ;  /* 0x0000000b04057899 */ /* 0x008fe400080006ff */
[----:B------:R-:W-:Y:S01]  /*4e30*/  USHF.L.U32 UR4, UR4, 0x1, URZ ;  /* 0x0000000104047899 */ /* 0x000fe200080006ff */
[----:B------:R-:W1:Y:S11]  /*4e40*/  FENCE.VIEW.ASYNC.S ;  /* 0x00000000000073c6 */ /* 0x000e760000000000 */
[----:B-1----:R4:W5:Y:S02]  /*4e50*/  SYNCS.EXCH.64 URZ, [UR17+0x220], UR4 ;  /* 0x0002200411ff75b2 */ /* 0x0029640008000100 */
[----:B----4-:R-:W-:Y:S05]  /*4e60*/  BRA `(.L_x_63) ;  /* 0x0000000000047947 */ /* 0x010fea0003800000 */
.L_x_12:
[----:B------:R-:W-:Y:S01]  /*4e70*/  NOP ;  /* 0x0000000000007918 */ /* 0x000fe20000000000 */
.L_x_63:
[----:B---3--:R-:W-:Y:S05]  /*4e80*/  BSYNC.RECONVERGENT B1 ;  /* 0x0000000000017941 */ /* 0x008fea0003800200 */
.L_x_9:
[----:B------:R-:W-:Y:S01]  /*4e90*/  R2UR UR4, R0 ;  /* 0x00000000000472ca */ /* 0x000fe200000e0000 */
[----:B------:R-:W-:-:S12]  /*4ea0*/  NOP ;  /* 0x0000000000007918 */ /* 0x000fd80000000000 */
[----:B------:R-:W-:-:S09]  /*4eb0*/  UISETP.NE.AND UP0, UPT, UR4, 0xd, UPT ;  /* 0x0000000d0400788c */ /* 0x000fd2000bf05270 */
[----:B------:R-:W-:Y:S05]  /*4ec0*/  BRA.U UP0, `(.L_x_64) ;  /* 0x0000000500547547 */ /* 0x000fea000b800000 */
[----:B------:R-:W-:-:S08]  /*4ed0*/  NOP ;  /* 0x0000000000007918 */ /* 0x000fd00000000000 */
[----:B------:R-:W3:-:S00]  /*4ee0*/  USETMAXREG.DEALLOC.CTAPOOL 0x30 ;  /* 0x00000030000079c8 */ /* 0x000ec000080e0500 */
[----:B------:R-:W4:Y:S01]  /*4ef0*/  S2UR UR14, SR_CTAID.X ;  /* 0x00000000000e79c3 */ /* 0x000f220000002500 */
[----:B------:R-:W4:Y:S01]  /*4f00*/  LDCU UR4, c[0x0][0x640] ;  /* 0x0000c800ff0477ac */ /* 0x000f220008000800 */
[----:B------:R-:W1:Y:S01]  /*4f10*/  LDCU.U8 UR8, c[0x0][0x644] ;  /* 0x0000c880ff0877ac */ /* 0x000e620008000000 */
[----:B------:R-:W2:Y:S01]  /*4f20*/  LDCU.U8 UR7, c[0x0][0x645] ;  /* 0x0000c8a0ff0777ac */ /* 0x000ea20008000000 */
[----:B------:R-:W5:Y:S01]  /*4f30*/  LDCU UR6, c[0x0][0x654] ;  /* 0x0000ca80ff0677ac */ /* 0x000f620008000800 */
[----:B------:R-:W1:Y:S01]  /*4f40*/  LDCU.U8 UR13, c[0x0][0x638] ;  /* 0x0000c700ff0d77ac */ /* 0x000e620008000000 */
[----:B------:R-:W1:Y:S01]  /*4f50*/  LDCU.U8 UR15, c[0x0][0x650] ;  /* 0x0000ca00ff0f77ac */ /* 0x000e620008000000 */
[----:B----4-:R-:W-:Y:S01]  /*4f60*/  UIMAD.WIDE.U32 UR4, UR14, UR4, URZ ;  /* 0x000000040e0472a5 */ /* 0x010fe2000f8e00ff */
[----:B------:R-:W4:Y:S03]  /*4f70*/  LDCU.U8 UR11, c[0x0][0x639] ;  /* 0x0000c720ff0b77ac */ /* 0x000f260008000000 */
[----:B------:R-:W-:Y:S01]  /*4f80*/  UIADD3 UR4, UPT, UPT, -UR5, UR14, URZ ;  /* 0x0000000e05047290 */ /* 0x000fe2000fffe1ff */
[----:B------:R-:W4:Y:S03]  /*4f90*/  LDCU.U8 UR12, c[0x0][0x651] ;  /* 0x0000ca20ff0c77ac */ /* 0x000f260008000000 */
[----:B-1----:R-:W-:Y:S01]  /*4fa0*/  USHF.R.U32.HI UR4, URZ, UR8, UR4 ;  /* 0x00000008ff047299 */ /* 0x002fe20008011604 */
[----:B------:R-:W1:Y:S03]  /*4fb0*/  LDCU.64 UR8, c[0x0][0x630] ;  /* 0x0000c600ff0877ac */ /* 0x000e660008000a00 */
[----:B------:R-:W-:-:S04]  /*4fc0*/  UIADD3 UR4, UPT, UPT, UR5, UR4, URZ ;  /* 0x0000000405047290 */ /* 0x000fc8000fffe0ff */
[----:B--2---:R-:W-:Y:S01]  /*4fd0*/  USHF.R.U32.HI UR10, URZ, UR7, UR4 ;  /* 0x00000007ff0a7299 */ /* 0x004fe20008011604 */
[----:B------:R-:W2:Y:S03]  /*4fe0*/  LDCU UR7, c[0x0][0x63c] ;  /* 0x0000c780ff0777ac */ /* 0x000ea60008000800 */
[----:B-----5:R-:W-:Y:S02]  /*4ff0*/  UISETP.GE.AND UP0, UPT, UR10, UR6, UPT ;  /* 0x000000060a00728c */ /* 0x020fe4000bf06270 */
[----:B------:R-:W-:Y:S02]  /*5000*/  UIADD3 UR4, UPT, UPT, -UR10, URZ, URZ ;  /* 0x000000ff0a047290 */ /* 0x000fe4000fffe1ff */
[----:B------:R-:W-:Y:S01]  /*5010*/  USEL UR6, UR13, UR15, !UP0 ;  /* 0x0000000f0d067287 */ /* 0x000fe2000c000000 */
[----:B------:R-:W5:Y:S03]  /*5020*/  LDCU.U8 UR15, c[0x0][0x62c] ;  /* 0x0000c580ff0f77ac */ /* 0x000f660008000000 */
[----:B------:R-:W-:-:S03]  /*5030*/  ULOP3.LUT UR6, UR6, 0xff, URZ, 0xc0, !UPT ;  /* 0x000000ff06067892 */ /* 0x000fc6000f8ec0ff */
[----:B-1----:R-:W1:Y:S01]  /*5040*/  @UP0 LDCU UR9, c[0x0][0x64c] ;  /* 0x0000c980ff0907ac */ /* 0x002e620008000800 */
[----:B--2---:R-:W-:Y:S01]  /*5050*/  UIMAD UR7, UR4, UR7, UR14 ;  /* 0x00000007040772a4 */ /* 0x004fe2000f8e020e */
[----:B------:R-:W2:Y:S03]  /*5060*/  @UP0 LDCU UR8, c[0x0][0x648] ;  /* 0x0000c900ff0807ac */ /* 0x000ea60008000800 */
[----:B-1----:R-:W-:Y:S02]  /*5070*/  UIMAD.WIDE.U32 UR4, UR7, UR9, URZ ;  /* 0x00000009070472a5 */ /* 0x002fe4000f8e00ff */
[----:B----4-:R-:W-:Y:S02]  /*5080*/  USEL UR9, UR11, UR12, !UP0 ;  /* 0x0000000c0b097287 */ /* 0x010fe4000c000000 */
[----:B------:R-:W-:Y:S01]  /*5090*/  UIADD3 UR4, UPT, UPT, UR7, -UR5, URZ ;  /* 0x8000000507047290 */ /* 0x000fe2000fffe0ff */
[----:B------:R-:W1:Y:S03]  /*50a0*/  LDCU.64 UR12, c[0x0][0x620] ;  /* 0x0000c400ff0c77ac */ /* 0x000e660008000a00 */
[----:B------:R-:W-:-:S02]  /*50b0*/  USHF.R.U32.HI UR4, URZ, UR6, UR4 ;  /* 0x00000006ff047299 */ /* 0x000fc40008011604 */
[----:B------:R-:W-:Y:S02]  /*50c0*/  ULOP3.LUT UR6, UR9, 0xff, URZ, 0xc0, !UPT ;  /* 0x000000ff09067892 */ /* 0x000fe4000f8ec0ff */
[----:B------:R-:W-:Y:S01]  /*50d0*/  UIADD3 UR4, UPT, UPT, UR5, UR4, URZ ;  /* 0x0000000405047290 */ /* 0x000fe2000fffe0ff */
[----:B------:R-:W4:Y:S03]  /*50e0*/  LDCU UR5, c[0x0][0x628] ;  /* 0x0000c500ff0577ac */ /* 0x000f260008000800 */
[----:B------:R-:W-:Y:S01]  /*50f0*/  USHF.R.U32.HI UR9, URZ, UR6, UR4 ;  /* 0x00000006ff097299 */ /* 0x000fe20008011604 */
[----:B------:R-:W3:Y:S03]  /*5100*/  LDCU.U8 UR11, c[0x0][0x62d] ;  /* 0x0000c5a0ff0b77ac */ /* 0x000ee60008000000 */
[----:B------:R-:W-:-:S04]  /*5110*/  UIADD3 UR4, UPT, UPT, -UR9, URZ, URZ ;  /* 0x000000ff09047290 */ /* 0x000fc8000fffe1ff */
[----:B--2---:R-:W-:-:S04]  /*5120*/  UIMAD UR4, UR8, UR4, UR7 ;  /* 0x00000004080472a4 */ /* 0x004fc8000f8e0207 */
[----:B-1----:R-:W-:-:S04]  /*5130*/  UIMAD UR6, UR10, UR12, UR4 ;  /* 0x0000000c0a0672a4 */ /* 0x002fc8000f8e0204 */
[----:B----4-:R-:W-:-:S07]  /*5140*/  UIMAD.WIDE.U32 UR4, UR6, UR5, URZ ;  /* 0x00000005060472a5 */ /* 0x010fce000f8e00ff */
[----:B------:R-:W-:Y:S02]  /*5150*/  UMOV UR4, UR5 ;  /* 0x0000000500047c82 */ /* 0x000fe40008000000 */
[----:B------:R-:W-:Y:S02]  /*5160*/  UIADD3 UR12, UPT, UPT, UR6, -UR4, URZ ;  /* 0x80000004060c7290 */ /* 0x000fe4000fffe0ff */
[----:B------:R-:W1:Y:S02]  /*5170*/  LDCU UR5, c[0x0][0x60c] ;  /* 0x0000c180ff0577ac */ /* 0x000e640008000800 */
[----:B-----5:R-:W-:-:S04]  /*5180*/  USHF.R.U32.HI UR12, URZ, UR15, UR12 ;  /* 0x0000000fff0c7299 */ /* 0x020fc8000801160c */
[----:B------:R-:W-:-:S04]  /*5190*/  UIADD3 UR12, UPT, UPT, UR4, UR12, URZ ;  /* 0x0000000c040c7290 */ /* 0x000fc8000fffe0ff */
[----:B---3--:R-:W-:-:S04]  /*51a0*/  USHF.R.U32.HI UR12, URZ, UR11, UR12 ;  /* 0x0000000bff0c7299 */ /* 0x008fc8000801160c */
[----:B------:R-:W-:Y:S02]  /*51b0*/  UIADD3 UR11, UPT, UPT, -UR12, URZ, URZ ;  /* 0x000000ff0c0b7290 */ /* 0x000fe4000fffe1ff */
[----:B-1----:R-:W-:Y:S02]  /*51c0*/  UISETP.GE.AND UP0, UPT, UR14, UR5, UPT ;  /* 0x000000050e00728c */ /* 0x002fe4000bf06270 */
[----:B------:R-:W-:-:S07]  /*51d0*/  UIMAD UR11, UR11, UR13, UR6 ;  /* 0x0000000d0b0b72a4 */ /* 0x000fce000f8e0206 */
[----:B------:R-:W-:Y:S05]  /*51e0*/  BRA.U UP0, `(.L_x_64) ;  /* 0x00000001008c7547 */ /* 0x000fea000b800000 */
[----:B------:R-:W1:Y:S01]  /*51f0*/  S2UR UR4, SR_CgaCtaId ;  /* 0x00000000000479c3 */ /* 0x000e620000008800 */
[----:B------:R-:W-:Y:S01]  /*5200*/  UMOV UR5, 0x400 ;  /* 0x0000040000057882 */ /* 0x000fe20000000000 */
[----:B------:R-:W2:Y:S01]  /*5210*/  LDCU UR8, c[0x0][0x614] ;  /* 0x0000c280ff0877ac */ /* 0x000ea20008000800 */
[----:B------:R-:W3:Y:S05]  /*5220*/  LDCU.64 UR6, c[0x0][0x348] ;  /* 0x00006900ff0677ac */ /* 0x000eea0008000a00 */
[----:B------:R-:W4:Y:S01]  /*5230*/  S2UR UR10, SR_CTAID.X ;  /* 0x00000000000a79c3 */ /* 0x000f220000002500 */
[----:B-1----:R-:W-:Y:S02]  /*5240*/  ULEA UR4, UR4, UR5, 0x18 ;  /* 0x0000000504047291 */ /* 0x002fe4000f8ec0ff */
[----:B------:R-:W-:-:S02]  /*5250*/  ULOP3.LUT UR5, URZ, UR9, URZ, 0x33, !UPT ;  /* 0x00000009ff057292 */ /* 0x000fc4000f8e33ff */
[----:B---3--:R-:W-:Y:S02]  /*5260*/  UIADD3 UR6, UP0, UPT, UR6, 0x200, URZ ;  /* 0x0000020006067890 */ /* 0x008fe4000ff1e0ff */
[----:B--2---:R-:W-:Y:S02]  /*5270*/  UIADD3 UR5, UPT, UPT, UR5, UR8, URZ ;  /* 0x0000000805057290 */ /* 0x004fe4000fffe0ff */
[----:B----4-:R-:W-:Y:S01]  /*5280*/  ULOP3.LUT UR10, UR10, 0x1, URZ, 0xc0, !UPT ;  /* 0x000000010a0a7892 */ /* 0x010fe2000f8ec0ff */
[----:B------:R-:W1:Y:S01]  /*5290*/  SYNCS.PHASECHK.TRANS64.TRYWAIT P0, [UR4+0x1e0], RZ ;  /* 0x0001e0ffff0075a7 */ /* 0x000e620008001104 */
[----:B------:R-:W-:Y:S02]  /*52a0*/  UIADD3 UR8, UPT, UPT, UR4, 0xc00, URZ ;  /* 0x00000c0004087890 */ /* 0x000fe4000fffe0ff */
[----:B------:R-:W-:Y:S02]  /*52b0*/  ULEA UR5, UR5, UR10, 0x2 ;  /* 0x0000000a05057291 */ /* 0x000fe4000f8e10ff */
[----:B------:R-:W-:-:S02]  /*52c0*/  UIADD3.X UR7, UPT, UPT, URZ, UR7, URZ, UP0, !UPT ;  /* 0x00000007ff077290 */ /* 0x000fc400087fe4ff */
[----:B------:R-:W-:Y:S01]  /*52d0*/  USHF.L.U32 UR5, UR5, 0x7, URZ ;  /* 0x0000000705057899 */ /* 0x000fe200080006ff */
[----:B------:R-:W-:-:S06]  /*52e0*/  UMOV UR9, URZ ;  /* 0x000000ff00097c82 */ /* 0x000fcc0008000000 */
[----:B------:R-:W-:Y:S01]  /*52f0*/  UMOV UR10, UR5 ;  /* 0x00000005000a7c82 */ /* 0x000fe20008000000 */
[----:B-1----:R-:W-:Y:S05]  /*5300*/  @!P0 BRA `(.L_x_65) ;  /* 0x000000a800108947 */ /* 0x002fea0003800000 */
.L_x_149:
[----:B------:R2:W-:Y:S01]  /*5310*/  UTMASTG.4D [UR8], [UR6], desc[URZ] ;  /* 0x0000ff08060073b5 */ /* 0x0005e20008019000 */
[----:B------:R-:W-:Y:S01]  /*5320*/  UIADD3 UR5, UPT, UPT, UR5, 0x100, URZ ;  /* 0x0000010005057890 */ /* 0x000fe2000fffe0ff */
[----:B------:R-:W-:Y:S01]  /*5330*/  UMOV UR14, URZ ;  /* 0x000000ff000e7c82 */ /* 0x000fe20008000000 */
[----:B------:R-:W-:Y:S01]  /*5340*/  UMOV UR15, URZ ;  /* 0x000000ff000f7c82 */ /* 0x000fe20008000000 */
[----:B------:R0:W-:Y:S01]  /*5350*/  UTMACMDFLUSH ;  /* 0x00000000000079b7 */ /* 0x0001e20000000000 */
[----:B------:R-:W3:Y:S01]  /*5360*/  SYNCS.PHASECHK.TRANS64.TRYWAIT P0, [UR4+0x1e8], RZ ;  /* 0x0001e8ffff0075a7 */ /* 0x000ee20008001104 */
[----:B--2---:R-:W-:Y:S02]  /*5370*/  UIADD3 UR8, UPT, UPT, UR4, 0x4c00, URZ ;  /* 0x00004c0004087890 */ /* 0x004fe4000fffe0ff */
[----:B------:R-:W-:Y:S01]  /*5380*/  UMOV UR10, UR5 ;  /* 0x00000005000a7c82 */ /* 0x000fe20008000000 */
[----:B---3--:R-:W-:Y:S09]  /*5390*/  @!P0 BRA `(.L_x_66) ;  /* 0x000000a800048947 */ /* 0x008ff20003800000 */
.L_x_151:
[----:B------:R3:W-:Y:S01]  /*53a0*/  UTMASTG.4D [UR8], [UR6], desc[UR14] ;  /* 0x00000e08060073b5 */ /* 0x0007e20008019000 */
[----:B-1----:R-:W-:Y:S01]  /*53b0*/  HFMA2 R4, -RZ, RZ, 0, 5.9604644775390625e-08 ;  /* 0x00000001ff047431 */ /* 0x002fe200000001ff */
[----:B------:R0:W-:Y:S01]  /*53c0*/  UTMACMDFLUSH ;  /* 0x00000000000079b7 */ /* 0x0001e20000000000 */
[----:B------:R-:W-:-:S04]  /*53d0*/  DEPBAR.LE SB0, 0x1 ;  /* 0x000080400000791a */ /* 0x000fc80000000000 */
[----:B------:R3:W-:Y:S01]  /*53e0*/  SYNCS.ARRIVE.TRANS64.ART0 RZ, [UR4+0x1f0], R4 ;  /* 0x0001f004ffff79a7 */ /* 0x0007e20008500004 */
[----:B------:R-:W-:-:S04]  /*53f0*/  DEPBAR.LE SB0, 0x0 ;  /* 0x000080000000791a */ /* 0x000fc80000000000 */
[----:B------:R3:W-:Y:S01]  /*5400*/  SYNCS.ARRIVE.TRANS64.ART0 RZ, [UR4+0x1f8], R4 ;  /* 0x0001f804ffff79a7 */ /* 0x0007e20008500004 */
[----:B------:R-:W-:Y:S01]  /*5410*/  NOP ;  /* 0x0000000000007918 */ /* 0x000fe20000000000 */
.L_x_64:
[----:B------:R-:W-:-:S13]  /*5420*/  R2UR UR4, R0 ;  /* 0x00000000000472ca */ /* 0x000fda00000e0000 */
[----:B------:R-:W-:-:S09]  /*5430*/  UISETP.GT.AND UP0, UPT, UR4, 0x7, UPT ;  /* 0x000000070400788c */ /* 0x000fd2000bf04270 */
[----:B------:R-:W-:Y:S05]  /*5440*/  BRA.U UP0, `(.L_x_67) ;  /* 0x0000007900147547 */ /* 0x000fea000b800000 */
[----:B------:R-:W-:Y:S01]  /*5450*/  NOP ;  /* 0x0000000000007918 */ /* 0x000fe20000000000 */
.L_x_68:
[----:B------:R-:W-:-:S08]  /*5460*/  NOP ;  /* 0x0000000000007918 */ /* 0x000fd00000000000 */
[----:B------:R-:W4:Y:S02]  /*5470*/  USETMAXREG.TRY_ALLOC.CTAPOOL UP0, 0xc8 ;  /* 0x000000c8000079c8 */ /* 0x000f240008000600 */
[----:B----4-:R-:W-:Y:S05]  /*5480*/  BRA.U !UP0, `(.L_x_68) ;  /* 0xfffffffd08f47547 */ /* 0x010fea000b83ffff */
[----:B------:R-:W4:Y:S01]  /*5490*/  S2UR UR5, SR_CTAID.X ;  /* 0x00000000000579c3 */ /* 0x000f220000002500 */
[----:B------:R-:W4:Y:S01]  /*54a0*/  LDCU UR4, c[0x0][0x60c] ;  /* 0x0000c180ff0477ac */ /* 0x000f220008000800 */
[----:B---3--:R-:W-:Y:S01]  /*54b0*/  UMOV UR9, 0x1 ;  /* 0x0000000100097882 */ /* 0x008fe20000000000 */
[----:B----4-:R-:W-:-:S05]  /*54c0*/  UISETP.GE.AND UP0, UPT, UR5, UR4, UPT ;  /* 0x000000040500728c */ /* 0x010fca000bf06270 */
[----:B-----5:R-:W-:Y:S06]  /*54d0*/  BAR.SYNC.DEFER_BLOCKING 0x2, 0x1a0 ;  /* 0x0086800000007b1d */ /* 0x020fec0000010000 */
[----:B------:R-:W-:Y:S05]  /*54e0*/  BRA.U UP0, `(.L_x_69) ;  /* 0x0000007500b87547 */ /* 0x000fea000b800000 */
[----:B------:R-:W3:Y:S01]  /*54f0*/  S2UR UR4, SR_CgaCtaId ;  /* 0x00000000000479c3 */ /* 0x000ee20000008800 */
[----:B------:R-:W-:Y:S01]  /*5500*/  R2UR UR5, R0 ;  /* 0x00000000000572ca */ /* 0x000fe200000e0000 */
[----:B------:R-:W-:Y:S01]  /*5510*/  UMOV UR18, 0x400 ;  /* 0x0000040000127882 */ /* 0x000fe20000000000 */
[----:B-12---:R-:W-:Y:S01]  /*5520*/  HFMA2 R4, -RZ, RZ, -0.0 , 0 ;  /* 0x80000000ff047431 */ /* 0x006fe200000001ff */
[----:B------:R-:W1:Y:S04]  /*5530*/  LDCU.U8 UR9, c[0x0][0x644] ;  /* 0x0000c880ff0977ac */ /* 0x000e680008000000 */
[----:B------:R-:W2:Y:S01]  /*5540*/  S2UR UR8, SR_CTAID.X ;  /* 0x00000000000879c3 */ /* 0x000ea20000002500 */
[----:B------:R-:W4:Y:S01]  /*5550*/  LDCU.U8 UR7, c[0x0][0x645] ;  /* 0x0000c8a0ff0777ac */ /* 0x000f220008000000 */
[----:B------:R-:W5:Y:S04]  /*5560*/  LDCU UR6, c[0x0][0x654] ;  /* 0x0000ca80ff0677ac */ /* 0x000f680008000800 */
[----:B------:R-:W-:Y:S01]  /*5570*/  UISETP.GT.AND UP2, UPT, UR5, 0x3, UPT ;  /* 0x000000030500788c */ /* 0x000fe2000bf44270 */
[----:B------:R-:W1:Y:S01]  /*5580*/  LDCU UR22, c[0x0][0x38c] ;  /* 0x00007180ff1677ac */ /* 0x000e620008000800 */
[----:B------:R-:W1:Y:S01]  /*5590*/  LDCU UR20, c[0x0][0x380] ;  /* 0x00007000ff1477ac */ /* 0x000e620008000800 */
[----:B---3--:R-:W-:Y:S01]  /*55a0*/  ULEA UR18, UR4, UR18, 0x18 ;  /* 0x0000001204127291 */ /* 0x008fe2000f8ec0ff */
[----:B------:R-:W3:Y:S03]  /*55b0*/  LDCU UR4, c[0x0][0x640] ;  /* 0x0000c800ff0477ac */ /* 0x000ee60008000800 */
[----:B------:R-:W-:-:S04]  /*55c0*/  UIADD3 UR21, UPT, UPT, UR18, 0x8, URZ ;  /* 0x0000000812157890 */ /* 0x000fc8000fffe0ff */
[----:B------:R-:W-:Y:S02]  /*55d0*/  @!UP2 UIADD3 UR21, UPT, UPT, UR18, URZ, URZ ;  /* 0x000000ff1215a290 */ /* 0x000fe4000fffe0ff */
[----:B--2---:R-:W-:Y:S02]  /*55e0*/  USHF.L.U32 UR12, UR8, 0x7, URZ ;  /* 0x00000007080c7899 */ /* 0x004fe400080006ff */
[----:B------:R-:W-:Y:S02]  /*55f0*/  UIADD3 UR14, UPT, UPT, UR21, 0x160, URZ ;  /* 0x00000160150e7890 */ /* 0x000fe4000fffe0ff */
[----:B------:R-:W-:-:S03]  /*5600*/  UIADD3 UR13, UPT, UPT, UR21, 0x1d0, URZ ;  /* 0x000001d0150d7890 */ /* 0x000fc6000fffe0ff */
[----:B------:R-:W2:Y:S01]  /*5610*/  SYNCS.PHASECHK.TRANS64.TRYWAIT P0, [UR21+0x1d0], R4 ;  /* 0x0001d004ff0075a7 */ /* 0x000ea20008001115 */
[----:B---3--:R-:W-:-:S04]  /*5620*/  UIMAD.WIDE.U32 UR4, UR8, UR4, URZ ;  /* 0x00000004080472a5 */ /* 0x008fc8000f8e00ff */
[----:B------:R-:W-:-:S04]  /*5630*/  UIADD3 UR4, UPT, UPT, -UR5, UR8, URZ ;  /* 0x0000000805047290 */ /* 0x000fc8000fffe1ff */
[----:B-1----:R-:W-:Y:S01]  /*5640*/  USHF.R.U32.HI UR4, URZ, UR9, UR4 ;  /* 0x00000009ff047299 */ /* 0x002fe20008011604 */
[----:B------:R-:W1:Y:S03]  /*5650*/  LDCU.U8 UR9, c[0x0][0x650] ;  /* 0x0000ca00ff0977ac */ /* 0x000e660008000000 */
[----:B------:R-:W-:Y:S01]  /*5660*/  UIADD3 UR4, UPT, UPT, UR5, UR4, URZ ;  /* 0x0000000405047290 */ /* 0x000fe2000fffe0ff */
[----:B------:R-:W3:Y:S03]  /*5670*/  LDCU UR5, c[0x0][0x634] ;  /* 0x0000c680ff0577ac */ /* 0x000ee60008000800 */
[----:B----4-:R-:W-:Y:S01]  /*5680*/  USHF.R.U32.HI UR4, URZ, UR7, UR4 ;  /* 0x00000007ff047299 */ /* 0x010fe20008011604 */
[----:B------:R-:W1:Y:S03]  /*5690*/  LDCU.U8 UR7, c[0x0][0x638] ;  /* 0x0000c700ff0777ac */ /* 0x000e660008000000 */
[----:B-----5:R-:W-:Y:S01]  /*56a0*/  UISETP.GE.AND UP0, UPT, UR4, UR6, UPT ;  /* 0x000000060400728c */ /* 0x020fe2000bf06270 */
[----:B------:R-:W4:Y:S01]  /*56b0*/  LDCU UR6, c[0x0][0x63c] ;  /* 0x0000c780ff0677ac */ /* 0x000f220008000800 */
[----:B------:R-:W-:-:S09]  /*56c0*/  UIADD3 UR4, UPT, UPT, -UR4, URZ, URZ ;  /* 0x000000ff04047290 */ /* 0x000fd2000fffe1ff */
[----:B---3--:R-:W3:Y:S01]  /*56d0*/  @UP0 LDCU UR5, c[0x0][0x64c] ;  /* 0x0000c980ff0507ac */ /* 0x008ee20008000800 */
[----:B-1----:R-:W-:Y:S02]  /*56e0*/  USEL UR7, UR7, UR9, !UP0 ;  /* 0x0000000907077287 */ /* 0x002fe4000c000000 */
[----:B----4-:R-:W-:Y:S01]  /*56f0*/  UIMAD UR6, UR4, UR6, UR8 ;  /* 0x00000006040672a4 */ /* 0x010fe2000f8e0208 */
[----:B--23--:R-:W-:Y:S11]  /*5700*/  @!P0 BRA `(.L_x_70) ;  /* 0x000000a400408947 */ /* 0x00cff60003800000 */
.L_x_153:
[----:B------:R-:W2:Y:S01]  /*5710*/  SYNCS.PHASECHK.TRANS64.TRYWAIT P0, [UR14], RZ ;  /* 0x000000ffff0075a7 */ /* 0x000ea2000800110e */
[----:B------:R-:W3:Y:S01]  /*5720*/  LDCU.U8 UR8, c[0x0][0x639] ;  /* 0x0000c720ff0877ac */ /* 0x000ee20008000000 */
[----:B-1----:R-:W-:Y:S01]  /*5730*/  IMAD.U32 R4, RZ, RZ, UR12 ;  /* 0x0000000cff047e24 */ /* 0x002fe2000f8e00ff */
[C---:B------:R-:W-:Y:S01]  /*5740*/  LOP3.LUT R5, R3.reuse, 0x7f, RZ, 0xc0, !PT ;  /* 0x0000007f03057812 */ /* 0x040fe200078ec0ff */
[----:B------:R-:W-:Y:S01]  /*5750*/  IMAD.U32 R85, R3, 0x10000, RZ ;  /* 0x0001000003557824 */ /* 0x000fe200078e00ff */
[----:B------:R-:W3:Y:S01]  /*5760*/  LDCU.U8 UR9, c[0x0][0x651] ;  /* 0x0000ca20ff0977ac */ /* 0x000ee20008000000 */
[----:B------:R-:W-:Y:S02]  /*5770*/  MOV R37, UR20 ;  /* 0x0000001400257c02 */ /* 0x000fe40008000f00 */
[----:B------:R-:W-:Y:S01]  /*5780*/  LOP3.LUT R4, R5, 0x80, R4, 0xf8, !PT ;  /* 0x0000008005047812 */ /* 0x000fe200078ef804 */
[----:B------:R-:W-:Y:S01]  /*5790*/  UIMAD.WIDE.U32 UR4, UR6, UR5, URZ ;  /* 0x00000005060472a5 */ /* 0x000fe2000f8e00ff */
[----:B------:R-:W1:Y:S01]  /*57a0*/  LDCU UR15, c[0x0][0x614] ;  /* 0x0000c280ff0f77ac */ /* 0x000e620008000800 */
[----:B------:R-:W-:-:S02]  /*57b0*/  ULOP3.LUT UR7, UR7, 0xff, URZ, 0xc0, !UPT ;  /* 0x000000ff07077892 */ /* 0x000fc4000f8ec0ff */
[----:B------:R-:W-:Y:S01]  /*57c0*/  UIADD3 UR4, UPT, UPT, UR6, -UR5, URZ ;  /* 0x8000000506047290 */ /* 0x000fe2000fffe0ff */
[----:B------:R-:W-:Y:S01]  /*57d0*/  UMOV UR24, 0x0 ;  /* 0x0000000000187882 */ /* 0x000fe20000000000 */
[----:B------:R-:W-:Y:S02]  /*57e0*/  UMOV UR25, 0x1 ;  /* 0x0000000100197882 */ /* 0x000fe40000000000 */
[----:B------:R-:W-:Y:S02]  /*57f0*/  USHF.R.U32.HI UR4, URZ, UR7, UR4 ;  /* 0x00000007ff047299 */ /* 0x000fe40008011604 */
[----:B---3--:R-:W-:Y:S02]  /*5800*/  USEL UR6, UR8, UR9, !UP0 ;  /* 0x0000000908067287 */ /* 0x008fe4000c000000 */
[----:B------:R-:W-:Y:S02]  /*5810*/  UIADD3 UR4, UPT, UPT, UR5, UR4, URZ ;  /* 0x0000000405047290 */ /* 0x000fe4000fffe0ff */
[----:B------:R-:W-:-:S02]  /*5820*/  ULOP3.LUT UR6, UR6, 0xff, URZ, 0xc0, !UPT ;  /* 0x000000ff06067892 */ /* 0x000fc4000f8ec0ff */
[----:B------:R-:W-:Y:S02]  /*5830*/  UIADD3 UR7, UPT, UPT, UR22, -UR20, URZ ;  /* 0x8000001416077290 */ /* 0x000fe4000fffe0ff */
[----:B------:R-:W-:Y:S02]  /*5840*/  USHF.R.U32.HI UR10, URZ, UR6, UR4 ;  /* 0x00000006ff0a7299 */ /* 0x000fe40008011604 */
[----:B------:R-:W-:Y:S02]  /*5850*/  UIADD3 UR9, UPT, UPT, UR22, -0x1, URZ ;  /* 0xffffffff16097890 */ /* 0x000fe4000fffe0ff */
[----:B-1----:R-:W-:Y:S02]  /*5860*/  UIADD3 UR4, UPT, UPT, -UR10, UR15, URZ ;  /* 0x0000000f0a047290 */ /* 0x002fe4000fffe1ff */
[----:B------:R-:W-:Y:S02]  /*5870*/  UIADD3 UR5, UPT, UPT, -UR22, URZ, URZ ;  /* 0x000000ff16057290 */ /* 0x000fe4000fffe1ff */
[----:B------:R-:W-:-:S02]  /*5880*/  ULEA UR8, UR4, UR7, 0x8 ;  /* 0x0000000704087291 */ /* 0x000fc4000f8e40ff */
[----:B------:R-:W-:Y:S02]  /*5890*/  USHF.R.S32.HI UR4, URZ, 0x1f, UR9 ;  /* 0x0000001fff047899 */ /* 0x000fe40008011409 */
[----:B------:R-:W-:Y:S02]  /*58a0*/  USHF.R.S32.HI UR5, URZ, 0x1f, UR5 ;  /* 0x0000001fff057899 */ /* 0x000fe40008011405 */
[----:B------:R-:W-:Y:S02]  /*58b0*/  UIADD3 UR6, UPT, UPT, -UR8, URZ, URZ ;  /* 0x000000ff08067290 */ /* 0x000fe4000fffe1ff */
[----:B------:R-:W-:Y:S02]  /*58c0*/  ULEA.HI UR9, UR4, UR9, URZ, 0x7 ;  /* 0x0000000904097291 */ /* 0x000fe4000f8f38ff */
[----:B------:R-:W-:Y:S02]  /*58d0*/  ULEA.HI UR7, UR5, -UR22, URZ, 0x7 ;  /* 0x8000001605077291 */ /* 0x000fe4000f8f38ff */
[----:B------:R-:W-:-:S02]  /*58e0*/  USHF.R.S32.HI UR4, URZ, 0x1f, UR6 ;  /* 0x0000001fff047899 */ /* 0x000fc40008011406 */
[----:B------:R-:W-:Y:S02]  /*58f0*/  UIADD3 UR5, UPT, UPT, UR8, -0x1, URZ ;  /* 0xffffffff08057890 */ /* 0x000fe4000fffe0ff */
[----:B------:R-:W-:Y:S02]  /*5900*/  UISETP.GT.AND UP0, UPT, UR22, URZ, UPT ;  /* 0x000000ff1600728c */ /* 0x000fe4000bf04270 */
[----:B------:R-:W-:Y:S02]  /*5910*/  ULEA.HI UR4, UR4, -UR8, URZ, 0x7 ;  /* 0x8000000804047291 */ /* 0x000fe4000f8f38ff */
[----:B------:R-:W-:Y:S02]  /*5920*/  USHF.R.S32.HI UR6, URZ, 0x1f, UR5 ;  /* 0x0000001fff067899 */ /* 0x000fe40008011405 */
[----:B------:R-:W-:Y:S02]  /*5930*/  USHF.R.S32.HI UR4, URZ, 0x7, UR4 ;  /* 0x00000007ff047899 */ /* 0x000fe40008011404 */
[----:B------:R-:W-:-:S02]  /*5940*/  USHF.R.S32.HI UR7, URZ, 0x7, UR7 ;  /* 0x00000007ff077899 */ /* 0x000fc40008011407 */
[----:B------:R-:W-:Y:S02]  /*5950*/  UISETP.GT.AND UP1, UPT, UR8, URZ, UPT ;  /* 0x000000ff0800728c */ /* 0x000fe4000bf24270 */
[----:B------:R-:W-:Y:S02]  /*5960*/  ULEA.HI UR5, UR6, UR5, URZ, 0x7 ;  /* 0x0000000506057291 */ /* 0x000fe4000f8f38ff */
[----:B------:R-:W-:Y:S02]  /*5970*/  UIADD3 UR6, UPT, UPT, -UR4, URZ, URZ ;  /* 0x000000ff04067290 */ /* 0x000fe4000fffe1ff */
[----:B------:R-:W-:Y:S02]  /*5980*/  @UP0 UIMAD.WIDE UR16, UR9, 0x2000000, UR24 ;  /* 0x02000000091008a5 */ /* 0x000fe4000f8e0218 */
[----:B------:R-:W-:Y:S02]  /*5990*/  ULEA.HI.SX32 UR5, UR5, 0x1, 0x19 ;  /* 0x0000000105057891 */ /* 0x000fe4000f8fcaff */
[----:B------:R-:W-:-:S02]  /*59a0*/  UIADD3 UR4, UPT, UPT, -UR7, URZ, URZ ;  /* 0x000000ff07047290 */ /* 0x000fc4000fffe1ff */
[----:B------:R-:W-:-:S03]  /*59b0*/  USEL UR7, URZ, 0x100, !UP2 ;  /* 0x00000100ff077887 */ /* 0x000fc6000d000000 */
[----:B------:R-:W-:Y:S01]  /*59c0*/  @!UP1 UMOV UR5, UR6 ;  /* 0x0000000600059c82 */ /* 0x000fe20008000000 */
[----:B------:R-:W-:Y:S01]  /*59d0*/  USEL UR6, URZ, 0x80, !UP2 ;  /* 0x00000080ff067887 */ /* 0x000fe2000d000000 */
[----:B------:R-:W-:Y:S01]  /*59e0*/  @UP0 UMOV UR4, UR17 ;  /* 0x0000001100040c82 */ /* 0x000fe20008000000 */
[----:B------:R-:W-:Y:S01]  /*59f0*/  LOP3.LUT R4, R4, UR7, RZ, 0xfc, !PT ;  /* 0x0000000704047c12 */ /* 0x000fe2000f8efcff */
[----:B------:R-:W-:-:S03]  /*5a00*/  UISETP.LT.AND UP0, UPT, UR5, UR4, UPT ;  /* 0x000000040500728c */ /* 0x000fc6000bf01270 */
[----:B------:R-:W-:Y:S01]  /*5a10*/  IMAD.U32 R84, RZ, RZ, UR6 ;  /* 0x00000006ff547e24 */ /* 0x000fe2000f8e00ff */
[----:B------:R-:W-:Y:S02]  /*5a20*/  USEL UR11, UR5, UR4, UP0 ;  /* 0x00000004050b7287 */ /* 0x000fe40008000000 */
[----:B------:R-:W-:Y:S02]  /*5a30*/  ULOP3.LUT UR4, URZ, UR10, URZ, 0x33, !UPT ;  /* 0x0000000aff047292 */ /* 0x000fe4000f8e33ff */
[----:B------:R-:W-:Y:S01]  /*5a40*/  LOP3.LUT R85, R84, 0x600000, R85, 0xf8, !PT ;  /* 0x0060000054557812 */ /* 0x000fe200078ef855 */
[----:B------:R-:W-:Y:S02]  /*5a50*/  UIADD3 UR19, UPT, UPT, UR11, -0x1, URZ ;  /* 0xffffffff0b137890 */ /* 0x000fe4000fffe0ff */
[----:B------:R-:W-:Y:S01]  /*5a60*/  UIADD3 UR4, UPT, UPT, UR4, UR15, URZ ;  /* 0x0000000f04047290 */ /* 0x000fe2000fffe0ff */
[----:B------:R-:W-:Y:S01]  /*5a70*/  R2UR UR6, R85 ;  /* 0x00000000550672ca */ /* 0x000fe200000e0000 */
[----:B------:R-:W-:-:S04]  /*5a80*/  UISETP.LT.AND UP0, UPT, URZ, UR19, UPT ;  /* 0x00000013ff00728c */ /* 0x000fc8000bf01270 */
[----:B------:R-:W-:Y:S01]  /*5a90*/  USEL UR5, URZ, UR19, !UP0 ;  /* 0x00000013ff057287 */ /* 0x000fe2000c000000 */
[----:B------:R-:W-:-:S03]  /*5aa0*/  MOV R150, UR4 ;  /* 0x0000000400967c02 */ /* 0x000fc60008000f00 */
[----:B------:R-:W-:Y:S02]  /*5ab0*/  UIMAD UR4, UR5, -0x80, UR22 ;  /* 0xffffff80050478a4 */ /* 0x000fe4000f8e0216 */
[----:B------:R-:W-:Y:S01]  /*5ac0*/  IMAD R150, R150, 0x200, R4 ;  /* 0x0000020096967824 */ /* 0x000fe200078e0204 */
[----:B--2---:R-:W-:Y:S09]  /*5ad0*/  @!P0 BRA `(.L_x_71) ;  /* 0x000000a0006c8947 */ /* 0x004ff20003800000 */
.L_x_155:
[----:B------:R-:W-:Y:S01]  /*5ae0*/  IMAD.U32 R36, RZ, RZ, UR4 ;  /* 0x00000004ff247e24 */ /* 0x000fe2000f8e00ff */
[----:B------:R-:W-:Y:S01]  /*5af0*/  IADD3 R37, PT, PT, -R37, UR4, R150 ;  /* 0x0000000425257c10 */ /* 0x000fe2000fffe196 */
[----:B-1----:R-:W1:Y:S01]  /*5b00*/  LDTM.x32 R4, tmem[UR6] ;  /* 0x00000006000479ee */ /* 0x002e6200082c0000 */
[----:B------:R-:W-:Y:S01]  /*5b10*/  IMAD.MOV.U32 R89, RZ, RZ, -0x1 ;  /* 0xffffffffff597424 */ /* 0x000fe200078e00ff */
[----:B------:R-:W-:Y:S02]  /*5b20*/  LOP3.LUT R86, R85, 0x20, RZ, 0xfc, !PT ;  /* 0x0000002055567812 */ /* 0x000fe400078efcff */
[----:B------:R-:W-:Y:S02]  /*5b30*/  VIADDMNMX R36, R37, 0x1, R36, PT ;  /* 0x0000000125247846 */ /* 0x000fe40003800124 */
[----:B------:R-:W-:Y:S02]  /*5b40*/  R2UR UR4, R86 ;  /* 0x00000000560472ca */ /* 0x000fe400000e0000 */
[C---:B------:R-:W-:Y:S01]  /*5b50*/  LOP3.LUT R87, R85.reuse, 0x40, RZ, 0xfc, !PT ;  /* 0x0000004055577812 */ /* 0x040fe200078efcff */
[----:B------:R-:W-:Y:S01]  /*5b60*/  IMAD.MOV R138, RZ, RZ, -R36 ;  /* 0x000000ffff8a7224 */ /* 0x000fe200078e0a24 */
[----:B------:R-:W-:-:S02]  /*5b70*/  LOP3.LUT R88, R85, 0x60, RZ, 0xfc, !PT ;  /* 0x0000006055587812 */ /* 0x000fc400078efcff */
[----:B------:R-:W-:Y:S02]  /*5b80*/  R2UR UR7, R0 ;  /* 0x00000000000772ca */ /* 0x000fe400000e0000 */
[C---:B------:R-:W-:Y:S02]  /*5b90*/  VIADDMNMX R36, R138.reuse, 0x20, RZ, !PT ;  /* 0x000000208a247846 */ /* 0x040fe400078001ff */
[----:B------:R-:W-:Y:S02]  /*5ba0*/  VIADDMNMX R143, R138, 0x60, RZ, !PT ;  /* 0x000000608a8f7846 */ /* 0x000fe400078001ff */
[----:B------:R-:W-:Y:S01]  /*5bb0*/  SHF.R.U32.HI R36, RZ, R36, R89 ;  /* 0x00000024ff247219 */ /* 0x000fe20000011659 */
[----:B------:R-:W2:Y:S01]  /*5bc0*/  LDTM.x32 R52, tmem[UR4] ;  /* 0x00000004003479ee */ /* 0x000ea200082c0000 */
[----:B------:R-:W-:Y:S02]  /*5bd0*/  R2UR UR4, R87 ;  /* 0x00000000570472ca */ /* 0x000fe400000e0000 */
[----:B------:R-:W-:-:S02]  /*5be0*/  R2P PR, R36, 0x7e ;  /* 0x0000007e24007804 */ /* 0x000fc40000000000 */
[----:B------:R-:W-:Y:S01]  /*5bf0*/  SHF.R.U32.HI R143, RZ, R143, R89 ;  /* 0x0000008fff8f7219 */ /* 0x000fe20000011659 */
[----:B------:R-:W-:Y:S01]  /*5c00*/  USHF.R.S32.HI UR5, URZ, 0x1f, UR7 ;  /* 0x0000001fff057899 */ /* 0x000fe20008011407 */
[----:B------:R-:W-:Y:S02]  /*5c10*/  VIADDMNMX R142, R138, 0x80, RZ, !PT ;  /* 0x000000808a8e7846 */ /* 0x000fe400078001ff */
[----:B-1----:R-:W-:Y:S01]  /*5c20*/  SEL R101, R5, 0xff800000, P1 ;  /* 0xff80000005657807 */ /* 0x002fe20000800000 */
[----:B------:R-:W-:Y:S01]  /*5c30*/  ULEA.HI UR5, UR5, UR7, URZ, 0x2 ;  /* 0x0000000705057291 */ /* 0x000fe2000f8f10ff */
[----:B------:R-:W-:Y:S02]  /*5c40*/  SEL R90, R6, 0xff800000, P2 ;  /* 0xff800000065a7807 */ /* 0x000fe40001000000 */
[----:B------:R-:W-:Y:S01]  /*5c50*/  SEL R91, R7, 0xff800000, P3 ;  /* 0xff800000075b7807 */ /* 0x000fe20001800000 */
[----:B------:R-:W-:Y:S01]  /*5c60*/  ULOP3.LUT UR5, UR5, 0xfffffffc, URZ, 0xc0, !UPT ;  /* 0xfffffffc05057892 */ /* 0x000fe2000f8ec0ff */
[----:B------:R-:W-:-:S02]  /*5c70*/  SEL R92, R8, 0xff800000, P4 ;  /* 0xff800000085c7807 */ /* 0x000fc40002000000 */
[----:B------:R-:W-:Y:S01]  /*5c80*/  SEL R93, R9, 0xff800000, P5 ;  /* 0xff800000095d7807 */ /* 0x000fe20002800000 */
[----:B------:R-:W-:Y:S01]  /*5c90*/  UIADD3 UR6, UPT, UPT, UR7, -UR5, URZ ;  /* 0x8000000507067290 */ /* 0x000fe2000fffe0ff */
[----:B------:R-:W-:Y:S02]  /*5ca0*/  SEL R104, R10, 0xff800000, P6 ;  /* 0xff8000000a687807 */ /* 0x000fe40003000000 */
[C---:B------:R-:W-:Y:S01]  /*5cb0*/  R2P PR, R36.reuse.B1, 0x7f ;  /* 0x0000007f24007804 */ /* 0x040fe20000001000 */
[----:B------:R-:W-:Y:S01]  /*5cc0*/  UIADD3 UR5, UPT, UPT, UR6, 0x4, URZ ;  /* 0x0000000406057890 */ /* 0x000fe2000fffe0ff */
[----:B------:R-:W-:Y:S01]  /*5cd0*/  LOP3.LUT R5, R36, 0x1, RZ, 0xc0, !PT ;  /* 0x0000000124057812 */ /* 0x000fe200078ec0ff */
[----:B------:R-:W-:Y:S01]  /*5ce0*/  @!UP2 UIADD3 UR5, UPT, UPT, UR6, URZ, URZ ;  /* 0x000000ff0605a290 */ /* 0x000fe2000fffe0ff */
[----:B------:R-:W-:Y:S02]  /*5cf0*/  R2UR UR7, R2 ;  /* 0x00000000020772ca */ /* 0x000fe400000e0000 */
[----:B------:R-:W-:Y:S01]  /*5d00*/  SEL R94, R12, 0xff800000, P0 ;  /* 0xff8000000c5e7807 */ /* 0x000fe20000000000 */
[----:B------:R-:W-:Y:S01]  /*5d10*/  UIADD3 UR5, UPT, UPT, UR5, 0x3, URZ ;  /* 0x0000000305057890 */ /* 0x000fe2000fffe0ff */
[----:B------:R-:W-:-:S02]  /*5d20*/  SEL R95, R13, 0xff800000, P1 ;  /* 0xff8000000d5f7807 */ /* 0x000fc40000800000 */
[----:B------:R-:W-:Y:S02]  /*5d30*/  SEL R96, R14, 0xff800000, P2 ;  /* 0xff8000000e607807 */ /* 0x000fe40001000000 */
[----:B------:R-:W-:Y:S02]  /*5d40*/  SEL R97, R15, 0xff800000, P3 ;  /* 0xff8000000f617807 */ /* 0x000fe40001800000 */
[----:B------:R-:W-:Y:S02]  /*5d50*/  SEL R98, R16, 0xff800000, P4 ;  /* 0xff80000010627807 */ /* 0x000fe40002000000 */
[----:B------:R-:W-:Y:S02]  /*5d60*/  SEL R99, R17, 0xff800000, P5 ;  /* 0xff80000011637807 */ /* 0x000fe40002800000 */
[----:B------:R-:W-:Y:S02]  /*5d70*/  SEL R110, R18, 0xff800000, P6 ;  /* 0xff800000126e7807 */ /* 0x000fe40003000000 */
[----:B------:R-:W-:-:S05]  /*5d80*/  R2P PR, R36.B2, 0x7f ;  /* 0x0000007f24007804 */ /* 0x000fca0000002000 */
[----:B------:R-:W-:Y:S02]  /*5d90*/  SEL R102, R20, 0xff800000, P0 ;  /* 0xff80000014667807 */ /* 0x000fe40000000000 */
[----:B------:R-:W-:Y:S02]  /*5da0*/  SEL R103, R21, 0xff800000, P1 ;  /* 0xff80000015677807 */ /* 0x000fe40000800000 */
[----:B------:R-:W-:Y:S02]  /*5db0*/  SEL R106, R22, 0xff800000, P2 ;  /* 0xff800000166a7807 */ /* 0x000fe40001000000 */
[----:B------:R-:W-:Y:S02]  /*5dc0*/  SEL R107, R23, 0xff800000, P3 ;  /* 0xff800000176b7807 */ /* 0x000fe40001800000 */
[----:B------:R-:W-:Y:S02]  /*5dd0*/  SEL R108, R24, 0xff800000, P4 ;  /* 0xff800000186c7807 */ /* 0x000fe40002000000 */
[----:B------:R-:W-:-:S02]  /*5de0*/  SEL R109, R25, 0xff800000, P5 ;  /* 0xff800000196d7807 */ /* 0x000fc40002800000 */
[----:B------:R-:W-:Y:S02]  /*5df0*/  SEL R114, R26, 0xff800000, P6 ;  /* 0xff8000001a727807 */ /* 0x000fe40003000000 */
[----:B------:R-:W-:-:S05]  /*5e00*/  R2P PR, R36.B3, 0x7f ;  /* 0x0000007f24007804 */ /* 0x000fca0000003000 */
[----:B------:R-:W-:Y:S02]  /*5e10*/  SEL R112, R28, 0xff800000, P0 ;  /* 0xff8000001c707807 */ /* 0x000fe40000000000 */
[----:B------:R-:W-:Y:S02]  /*5e20*/  ISETP.NE.U32.AND P0, PT, R5, 0x1, PT ;  /* 0x000000010500780c */ /* 0x000fe40003f05070 */
[----:B------:R-:W-:Y:S02]  /*5e30*/  SEL R113, R29, 0xff800000, P1 ;  /* 0xff8000001d717807 */ /* 0x000fe40000800000 */
[----:B------:R-:W-:Y:S02]  /*5e40*/  LOP3.LUT P1, RZ, R36, 0x80, RZ, 0xc0, !PT ;  /* 0x0000008024ff7812 */ /* 0x000fe4000782c0ff */
[----:B------:R-:W-:Y:S02]  /*5e50*/  SEL R100, R4, 0xff800000, !P0 ;  /* 0xff80000004647807 */ /* 0x000fe40004000000 */
[----:B------:R-:W-:-:S02]  /*5e60*/  LOP3.LUT P0, RZ, R36, 0x8000, RZ, 0xc0, !PT ;  /* 0x0000800024ff7812 */ /* 0x000fc4000780c0ff */
[----:B------:R-:W-:Y:S02]  /*5e70*/  VIADDMNMX R4, R138, 0x40, RZ, !PT ;  /* 0x000000408a047846 */ /* 0x000fe400078001ff */
[----:B------:R-:W-:Y:S02]  /*5e80*/  SEL R105, R11, 0xff800000, P1 ;  /* 0xff8000000b697807 */ /* 0x000fe40000800000 */
[C---:B------:R-:W-:Y:S02]  /*5e90*/  LOP3.LUT P1, RZ, R36.reuse, 0x800000, RZ, 0xc0, !PT ;  /* 0x0080000024ff7812 */ /* 0x040fe4000782c0ff */
[----:B------:R-:W-:Y:S02]  /*5ea0*/  SEL R111, R19, 0xff800000, P0 ;  /* 0xff800000136f7807 */ /* 0x000fe40000000000 */
[----:B------:R-:W-:Y:S02]  /*5eb0*/  ISETP.GT.AND P0, PT, R36, -0x1, PT ;  /* 0xffffffff2400780c */ /* 0x000fe40003f04270 */
[----:B------:R-:W-:-:S02]  /*5ec0*/  SHF.R.U32.HI R4, RZ, R4, R89 ;  /* 0x00000004ff047219 */ /* 0x000fc40000011659 */
[----:B------:R-:W-:Y:S02]  /*5ed0*/  SEL R115, R27, 0xff800000, P1 ;  /* 0xff8000001b737807 */ /* 0x000fe40000800000 */
[----:B------:R-:W-:Y:S02]  /*5ee0*/  SEL R116, R30, 0xff800000, P2 ;  /* 0xff8000001e747807 */ /* 0x000fe40001000000 */
[----:B------:R-:W-:Y:S02]  /*5ef0*/  SEL R117, R31, 0xff800000, P3 ;  /* 0xff8000001f757807 */ /* 0x000fe40001800000 */
[----:B------:R-:W-:Y:S02]  /*5f00*/  SEL R118, R32, 0xff800000, P4 ;  /* 0xff80000020767807 */ /* 0x000fe40002000000 */
[----:B------:R-:W-:Y:S02]  /*5f10*/  SEL R119, R33, 0xff800000, P5 ;  /* 0xff80000021777807 */ /* 0x000fe40002800000 */
[----:B------:R-:W-:-:S02]  /*5f20*/  SEL R120, R34, 0xff800000, P6 ;  /* 0xff80000022787807 */ /* 0x000fc40003000000 */
[----:B------:R-:W-:Y:S02]  /*5f30*/  R2P PR, R4, 0x7e ;  /* 0x0000007e04007804 */ /* 0x000fe40000000000 */
[----:B------:R-:W-:Y:S02]  /*5f40*/  SEL R121, R35, 0xff800000, !P0 ;  /* 0xff80000023797807 */ /* 0x000fe40004000000 */
[----:B------:R-:W1:Y:S01]  /*5f50*/  LDTM.x32 R20, tmem[UR4] ;  /* 0x00000004001479ee */ /* 0x000e6200082c0000 */
[----:B--2---:R-:W-:Y:S02]  /*5f60*/  SEL R53, R53, 0xff800000, P1 ;  /* 0xff80000035357807 */ /* 0x004fe40000800000 */
[----:B------:R-:W-:Y:S02]  /*5f70*/  SEL R54, R54, 0xff800000, P2 ;  /* 0xff80000036367807 */ /* 0x000fe40001000000 */
[----:B------:R-:W-:Y:S02]  /*5f80*/  SEL R55, R55, 0xff800000, P3 ;  /* 0xff80000037377807 */ /* 0x000fe40001800000 */
[----:B------:R-:W-:-:S02]  /*5f90*/  SEL R56, R56, 0xff800000, P4 ;  /* 0xff80000038387807 */ /* 0x000fc40002000000 */
[----:B------:R-:W-:Y:S02]  /*5fa0*/  SEL R57, R57, 0xff800000, P5 ;  /* 0xff80000039397807 */ /* 0x000fe40002800000 */
[----:B------:R-:W-:Y:S02]  /*5fb0*/  SEL R58, R58, 0xff800000, P6 ;  /* 0xff8000003a3a7807 */ /* 0x000fe40003000000 */
[C---:B------:R-:W-:Y:S02]  /*5fc0*/  R2P PR, R4.reuse.B1, 0x7f ;  /* 0x0000007f04007804 */ /* 0x040fe40000001000 */
[----:B------:R-:W-:Y:S02]  /*5fd0*/  LOP3.LUT R5, R4, 0x1, RZ, 0xc0, !PT ;  /* 0x0000000104057812 */ /* 0x000fe400078ec0ff */
[----:B------:R-:W-:Y:S02]  /*5fe0*/  R2UR UR4, R88 ;  /* 0x00000000580472ca */ /* 0x000fe400000e0000 */
[----:B------:R-:W-:-:S02]  /*5ff0*/  SEL R60, R60, 0xff800000, P0 ;  /* 0xff8000003c3c7807 */ /* 0x000fc40000000000 */
[----:B------:R-:W-:Y:S02]  /*6000*/  SEL R61, R61, 0xff800000, P1 ;  /* 0xff8000003d3d7807 */ /* 0x000fe40000800000 */
[----:B------:R-:W-:Y:S02]  /*6010*/  SEL R62, R62, 0xff800000, P2 ;  /* 0xff8000003e3e7807 */ /* 0x000fe40001000000 */
[----:B------:R-:W-:Y:S02]  /*6020*/  SEL R63, R63, 0xff800000, P3 ;  /* 0xff8000003f3f7807 */ /* 0x000fe40001800000 */
[----:B------:R-:W-:Y:S02]  /*6030*/  SEL R64, R64, 0xff800000, P4 ;  /* 0xff80000040407807 */ /* 0x000fe40002000000 */
[----:B------:R-:W-:Y:S02]  /*6040*/  SEL R65, R65, 0xff800000, P5 ;  /* 0xff80000041417807 */ /* 0x000fe40002800000 */
[----:B------:R-:W-:-:S02]  /*6050*/  SEL R66, R66, 0xff800000, P6 ;  /* 0xff80000042427807 */ /* 0x000fc40003000000 */
[----:B------:R-:W-:Y:S02]  /*6060*/  R2P PR, R4.B2, 0x7f ;  /* 0x0000007f04007804 */ /* 0x000fe40000002000 */
[----:B------:R-:W-:-:S03]  /*6070*/  SHF.R.U32.HI R89, RZ, R142, R89 ;  /* 0x0000008eff597219 */ /* 0x000fc60000011659 */
        /* <DEDUP_REMOVED lines=14> */
[----:B------:R-:W-:Y:S02]  /*6160*/  SEL R59, R59, 0xff800000, P1 ;  /* 0xff8000003b3b7807 */ /* 0x000fe40000800000 */
[C---:B------:R-:W-:Y:S02]  /*6170*/  LOP3.LUT P1, RZ, R4.reuse, 0x800000, RZ, 0xc0, !PT ;  /* 0x0080000004ff7812 */ /* 0x040fe4000782c0ff */
[----:B------:R-:W-:Y:S02]  /*6180*/  SEL R67, R67, 0xff800000, P0 ;  /* 0xff80000043437807 */ /* 0x000fe40000000000 */
[----:B------:R-:W-:Y:S02]  /*6190*/  ISETP.GT.AND P0, PT, R4, -0x1, PT ;  /* 0xffffffff0400780c */ /* 0x000fe40003f04270 */
[----:B------:R-:W-:Y:S02]  /*61a0*/  SEL R75, R75, 0xff800000, P1 ;  /* 0xff8000004b4b7807 */ /* 0x000fe40000800000 */
[----:B------:R-:W-:-:S02]  /*61b0*/  SEL R78, R78, 0xff800000, P2 ;  /* 0xff8000004e4e7807 */ /* 0x000fc40001000000 */
[----:B------:R-:W-:Y:S02]  /*61c0*/  SEL R79, R79, 0xff800000, P3 ;  /* 0xff8000004f4f7807 */ /* 0x000fe40001800000 */
[----:B------:R-:W-:Y:S02]  /*61d0*/  SEL R80, R80, 0xff800000, P4 ;  /* 0xff80000050507807 */ /* 0x000fe40002000000 */
[----:B------:R-:W-:Y:S02]  /*61e0*/  SEL R81, R81, 0xff800000, P5 ;  /* 0xff80000051517807 */ /* 0x000fe40002800000 */
[----:B------:R-:W-:Y:S02]  /*61f0*/  SEL R82, R82, 0xff800000, P6 ;  /* 0xff80000052527807 */ /* 0x000fe40003000000 */
[----:B------:R-:W-:Y:S02]  /*6200*/  R2P PR, R143, 0x7e ;  /* 0x0000007e8f007804 */ /* 0x000fe40000000000 */
[----:B------:R-:W-:-:S02]  /*6210*/  SEL R83, R83, 0xff800000, !P0 ;  /* 0xff80000053537807 */ /* 0x000fc40004000000 */
[----:B------:R-:W-:Y:S02]  /*6220*/  LOP3.LUT R4, R143, 0x1, RZ, 0xc0, !PT ;  /* 0x000000018f047812 */ /* 0x000fe400078ec0ff */
[----:B-1----:R-:W-:Y:S02]  /*6230*/  SEL R129, R21, 0xff800000, P1 ;  /* 0xff80000015817807 */ /* 0x002fe40000800000 */
[----:B------:R-:W-:Y:S02]  /*6240*/  SEL R122, R22, 0xff800000, P2 ;  /* 0xff800000167a7807 */ /* 0x000fe40001000000 */
[----:B------:R-:W-:Y:S02]  /*6250*/  SEL R123, R23, 0xff800000, P3 ;  /* 0xff800000177b7807 */ /* 0x000fe40001800000 */
[----:B------:R-:W-:Y:S02]  /*6260*/  SEL R124, R24, 0xff800000, P4 ;  /* 0xff800000187c7807 */ /* 0x000fe40002000000 */
[----:B------:R-:W-:-:S02]  /*6270*/  SEL R125, R25, 0xff800000, P5 ;  /* 0xff800000197d7807 */ /* 0x000fc40002800000 */
        /* <DEDUP_REMOVED lines=13> */
[----:B------:R-:W-:Y:S02]  /*6350*/  SEL R128, R20, 0xff800000, !P0 ;  /* 0xff80000014807807 */ /* 0x000fe40004000000 */
[----:B------:R-:W-:Y:S02]  /*6360*/  LOP3.LUT P0, RZ, R143, 0x80, RZ, 0xc0, !PT ;  /* 0x000000808fff7812 */ /* 0x000fe4000780c0ff */
[----:B------:R-:W-:-:S02]  /*6370*/  SEL R38, R38, 0xff800000, P2 ;  /* 0xff80000026267807 */ /* 0x000fc40001000000 */
[----:B------:R-:W-:Y:S02]  /*6380*/  SEL R133, R27, 0xff800000, P0 ;  /* 0xff8000001b857807 */ /* 0x000fe40000000000 */
[----:B------:R-:W-:Y:S02]  /*6390*/  LOP3.LUT P0, RZ, R143, 0x8000, RZ, 0xc0, !PT ;  /* 0x000080008fff7812 */ /* 0x000fe4000780c0ff */
[----:B------:R-:W-:Y:S02]  /*63a0*/  SEL R39, R39, 0xff800000, P3 ;  /* 0xff80000027277807 */ /* 0x000fe40001800000 */
[----:B------:R-:W-:Y:S02]  /*63b0*/  SEL R137, R35, 0xff800000, P0 ;  /* 0xff80000023897807 */ /* 0x000fe40000000000 */
[----:B------:R-:W1:Y:S01]  /*63c0*/  LDTM.x32 R4, tmem[UR4] ;  /* 0x00000004000479ee */ /* 0x000e6200082c0000 */
[----:B------:R-:W-:Y:S01]  /*63d0*/  LOP3.LUT P0, RZ, R143, 0x800000, RZ, 0xc0, !PT ;  /* 0x008000008fff7812 */ /* 0x000fe2000780c0ff */
[----:B------:R-:W2:Y:S01]  /*63e0*/  LDCU UR4, c[0x0][0x600] ;  /* 0x0000c000ff0477ac */ /* 0x000ea20008000800 */
[----:B------:R-:W-:-:S02]  /*63f0*/  SEL R140, R40, 0xff800000, P4 ;  /* 0xff800000288c7807 */ /* 0x000fc40002000000 */
[----:B------:R-:W-:Y:S02]  /*6400*/  SEL R139, R43, 0xff800000, P0 ;  /* 0xff8000002b8b7807 */ /* 0x000fe40000000000 */
[----:B------:R-:W-:Y:S02]  /*6410*/  SEL R141, R41, 0xff800000, P5 ;  /* 0xff800000298d7807 */ /* 0x000fe40002800000 */
[----:B------:R-:W-:Y:S02]  /*6420*/  SEL R138, R42, 0xff800000, P6 ;  /* 0xff8000002a8a7807 */ /* 0x000fe40003000000 */
[----:B------:R-:W-:Y:S02]  /*6430*/  R2P PR, R143.B3, 0x7f ;  /* 0x0000007f8f007804 */ /* 0x000fe40000003000 */
[----:B------:R-:W-:Y:S02]  /*6440*/  LOP3.LUT R40, R89, 0x1, RZ, 0xc0, !PT ;  /* 0x0000000159287812 */ /* 0x000fe400078ec0ff */
[----:B------:R-:W-:-:S02]  /*6450*/  FMNMX R43, R100, R101, !PT ;  /* 0x00000065642b7209 */ /* 0x000fc40007800000 */
[----:B------:R-:W-:Y:S02]  /*6460*/  SEL R142, R44, 0xff800000, P0 ;  /* 0xff8000002c8e7807 */ /* 0x000fe40000000000 */
[----:B------:R-:W-:Y:S02]  /*6470*/  ISETP.GT.AND P0, PT, R143, -0x1, PT ;  /* 0xffffffff8f00780c */ /* 0x000fe40003f04270 */
[----:B------:R-:W-:Y:S02]  /*6480*/  SEL R143, R45, 0xff800000, P1 ;  /* 0xff8000002d8f7807 */ /* 0x000fe40000800000 */
[----:B------:R-:W-:Y:S02]  /*6490*/  SEL R144, R46, 0xff800000, P2 ;  /* 0xff8000002e907807 */ /* 0x000fe40001000000 */
[----:B------:R-:W-:Y:S02]  /*64a0*/  SEL R145, R47, 0xff800000, P3 ;  /* 0xff8000002f917807 */ /* 0x000fe40001800000 */
[----:B------:R-:W-:-:S02]  /*64b0*/  SEL R146, R48, 0xff800000, P4 ;  /* 0xff80000030927807 */ /* 0x000fc40002000000 */
[----:B------:R-:W-:Y:S02]  /*64c0*/  SEL R147, R49, 0xff800000, P5 ;  /* 0xff80000031937807 */ /* 0x000fe40002800000 */
[----:B------:R-:W-:Y:S02]  /*64d0*/  SEL R148, R50, 0xff800000, P6 ;  /* 0xff80000032947807 */ /* 0x000fe40003000000 */
[----:B------:R-:W-:Y:S02]  /*64e0*/  R2P PR, R89, 0x7e ;  /* 0x0000007e59007804 */ /* 0x000fe40000000000 */
[----:B------:R-:W-:Y:S02]  /*64f0*/  SEL R149, R51, 0xff800000, !P0 ;  /* 0xff80000033957807 */ /* 0x000fe40004000000 */
[----:B------:R-:W-:Y:S02]  /*6500*/  FMNMX R42, R90, R91, !PT ;  /* 0x0000005b5a2a7209 */ /* 0x000fe40007800000 */
[----:B-1----:R-:W-:-:S02]  /*6510*/  SEL R5, R5, 0xff800000, P1 ;  /* 0xff80000005057807 */ /* 0x002fc40000800000 */
[----:B------:R-:W-:Y:S02]  /*6520*/  SEL R6, R6, 0xff800000, P2 ;  /* 0xff80000006067807 */ /* 0x000fe40001000000 */
[----:B------:R-:W-:Y:S02]  /*6530*/  SEL R7, R7, 0xff800000, P3 ;  /* 0xff80000007077807 */ /* 0x000fe40001800000 */
[----:B------:R-:W-:Y:S02]  /*6540*/  SEL R8, R8, 0xff800000, P4 ;  /* 0xff80000008087807 */ /* 0x000fe40002000000 */
[----:B------:R-:W-:Y:S02]  /*6550*/  SEL R9, R9, 0xff800000, P5 ;  /* 0xff80000009097807 */ /* 0x000fe40002800000 */
[----:B------:R-:W-:Y:S02]  /*6560*/  SEL R10, R10, 0xff800000, P6 ;  /* 0xff8000000a0a7807 */ /* 0x000fe40003000000 */
[----:B------:R-:W-:-:S02]  /*6570*/  R2P PR, R89.B1, 0x7f ;  /* 0x0000007f59007804 */ /* 0x000fc40000001000 */
[----:B------:R-:W-:Y:S02]  /*6580*/  FMNMX R41, R92, R93, !PT ;  /* 0x0000005d5c297209 */ /* 0x000fe40007800000 */
[----:B------:R-:W-:Y:S02]  /*6590*/  FMNMX3 R43, R43, R94, R95, !PT ;  /* 0x0000005e2b2b7276 */ /* 0x000fe4000780005f */
[----:B------:R-:W-:Y:S02]  /*65a0*/  SEL R12, R12, 0xff800000, P0 ;  /* 0xff8000000c0c7807 */ /* 0x000fe40000000000 */
[----:B------:R-:W-:Y:S02]  /*65b0*/  SEL R13, R13, 0xff800000, P1 ;  /* 0xff8000000d0d7807 */ /* 0x000fe40000800000 */
[----:B------:R-:W-:Y:S02]  /*65c0*/  SEL R14, R14, 0xff800000, P2 ;  /* 0xff8000000e0e7807 */ /* 0x000fe40001000000 */
[----:B------:R-:W-:-:S02]  /*65d0*/  SEL R15, R15, 0xff800000, P3 ;  /* 0xff8000000f0f7807 */ /* 0x000fc40001800000 */
[----:B------:R-:W-:Y:S02]  /*65e0*/  SEL R16, R16, 0xff800000, P4 ;  /* 0xff80000010107807 */ /* 0x000fe40002000000 */
[----:B------:R-:W-:Y:S02]  /*65f0*/  SEL R17, R17, 0xff800000, P5 ;  /* 0xff80000011117807 */ /* 0x000fe40002800000 */
[----:B------:R-:W-:Y:S02]  /*6600*/  SEL R18, R18, 0xff800000, P6 ;  /* 0xff80000012127807 */ /* 0x000fe40003000000 */
[----:B------:R-:W-:Y:S02]  /*6610*/  R2P PR, R89.B2, 0x7f ;  /* 0x0000007f59007804 */ /* 0x000fe40000002000 */
[----:B------:R-:W-:Y:S02]  /*6620*/  FMNMX3 R42, R42, R96, R97, !PT ;  /* 0x000000602a2a7276 */ /* 0x000fe40007800061 */
[----:B------:R-:W-:-:S02]  /*6630*/  FMNMX3 R41, R41, R98, R99, !PT ;  /* 0x0000006229297276 */ /* 0x000fc40007800063 */
[----:B------:R-:W-:Y:S02]  /*6640*/  SEL R20, R20, 0xff800000, P0 ;  /* 0xff80000014147807 */ /* 0x000fe40000000000 */
[----:B------:R-:W-:Y:S02]  /*6650*/  ISETP.NE.U32.AND P0, PT, R40, 0x1, PT ;  /* 0x000000012800780c */ /* 0x000fe40003f05070 */
[----:B------:R-:W-:Y:S02]  /*6660*/  FMNMX R40, R104, R105, !PT ;  /* 0x0000006968287209 */ /* 0x000fe40007800000 */
[----:B------:R-:W-:Y:S02]  /*6670*/  FMNMX3 R43, R43, R102, R103, !PT ;  /* 0x000000662b2b7276 */ /* 0x000fe40007800067 */
[----:B------:R-:W-:Y:S02]  /*6680*/  FMNMX3 R40, R40, R110, R111, !PT ;  /* 0x0000006e28287276 */ /* 0x000fe4000780006f */
[----:B------:R-:W-:-:S02]  /*6690*/  FMNMX3 R42, R42, R106, R107, !PT ;  /* 0x0000006a2a2a7276 */ /* 0x000fc4000780006b */
[----:B------:R-:W-:Y:S02]  /*66a0*/  FMNMX3 R41, R41, R108, R109, !PT ;  /* 0x0000006c29297276 */ /* 0x000fe4000780006d */
[----:B------:R-:W-:Y:S02]  /*66b0*/  FMNMX3 R40, R40, R114, R115, !PT ;  /* 0x0000007228287276 */ /* 0x000fe40007800073 */
[----:B------:R-:W-:Y:S02]  /*66c0*/  FMNMX3 R43, R43, R112, R113, !PT ;  /* 0x000000702b2b7276 */ /* 0x000fe40007800071 */
        /* <DEDUP_REMOVED lines=21> */
[----:B------:R-:W-:Y:S02]  /*6820*/  SEL R4, R4, 0xff800000, !P0 ;  /* 0xff80000004047807 */ /* 0x000fe40004000000 */
[----:B------:R-:W-:Y:S02]  /*6830*/  LOP3.LUT P0, RZ, R89, 0x80, RZ, 0xc0, !PT ;  /* 0x0000008059ff7812 */ /* 0x000fe4000780c0ff */
[----:B------:R-:W-:Y:S02]  /*6840*/  FMNMX3 R41, R41, R124, R125, !PT ;  /* 0x0000007c29297276 */ /* 0x000fe4000780007d */
[----:B------:R-:W-:Y:S02]  /*6850*/  FMNMX3 R40, R40, R132, R133, !PT ;  /* 0x0000008428287276 */ /* 0x000fe40007800085 */
[----:B------:R-:W-:Y:S02]  /*6860*/  FMNMX3 R43, R43, R126, R127, !PT ;  /* 0x0000007e2b2b7276 */ /* 0x000fe4000780007f */
[----:B------:R-:W-:-:S02]  /*6870*/  FMNMX3 R42, R42, R130, R131, !PT ;  /* 0x000000822a2a7276 */ /* 0x000fc40007800083 */
[----:B------:R-:W-:Y:S02]  /*6880*/  SEL R11, R11, 0xff800000, P0 ;  /* 0xff8000000b0b7807 */ /* 0x000fe40000000000 */
[----:B------:R-:W-:Y:S02]  /*6890*/  LOP3.LUT P0, RZ, R89, 0x8000, RZ, 0xc0, !PT ;  /* 0x0000800059ff7812 */ /* 0x000fe4000780c0ff */
[----:B------:R-:W-:Y:S02]  /*68a0*/  FMNMX3 R41, R41, R134, R135, !PT ;  /* 0x0000008629297276 */ /* 0x000fe40007800087 */
[----:B------:R-:W-:Y:S02]  /*68b0*/  FMNMX3 R40, R40, R136, R137, !PT ;  /* 0x0000008828287276 */ /* 0x000fe40007800089 */
[----:B------:R-:W-:Y:S02]  /*68c0*/  FMNMX3 R43, R43, R36, R37, !PT ;  /* 0x000000242b2b7276 */ /* 0x000fe40007800025 */
[----:B------:R-:W-:-:S02]  /*68d0*/  FMNMX3 R42, R42, R38, R39, !PT ;  /* 0x000000262a2a7276 */ /* 0x000fc40007800027 */
[----:B------:R-:W-:Y:S02]  /*68e0*/  SEL R19, R19, 0xff800000, P0 ;  /* 0xff80000013137807 */ /* 0x000fe40000000000 */
[----:B------:R-:W-:Y:S02]  /*68f0*/  FMNMX3 R41, R41, R140, R141, !PT ;  /* 0x0000008c29297276 */ /* 0x000fe4000780008d */
[----:B------:R-:W-:Y:S02]  /*6900*/  FMNMX3 R40, R40, R138, R139, !PT ;  /* 0x0000008a28287276 */ /* 0x000fe4000780008b */
[----:B------:R-:W-:Y:S02]  /*6910*/  FMNMX3 R43, R43, R142, R143, !PT ;  /* 0x0000008e2b2b7276 */ /* 0x000fe4000780008f */
[----:B------:R-:W-:Y:S02]  /*6920*/  FMNMX3 R42, R42, R144, R145, !PT ;  /* 0x000000902a2a7276 */ /* 0x000fe40007800091 */
[----:B------:R-:W-:-:S02]  /*6930*/  LOP3.LUT P0, RZ, R89, 0x800000, RZ, 0xc0, !PT ;  /* 0x0080000059ff7812 */ /* 0x000fc4000780c0ff */
[----:B------:R-:W-:Y:S02]  /*6940*/  FMNMX3 R41, R41, R146, R147, !PT ;  /* 0x0000009229297276 */ /* 0x000fe40007800093 */
[----:B------:R-:W-:Y:S02]  /*6950*/  FMNMX3 R40, R40, R148, R149, !PT ;  /* 0x0000009428287276 */ /* 0x000fe40007800095 */
[----:B------:R-:W-:Y:S02]  /*6960*/  FMNMX3 R43, R43, R4, R5, !PT ;  /* 0x000000042b2b7276 */ /* 0x000fe40007800005 */
[----:B------:R-:W-:Y:S02]  /*6970*/  FMNMX3 R42, R42, R6, R7, !PT ;  /* 0x000000062a2a7276 */ /* 0x000fe40007800007 */
[----:B------:R-:W-:Y:S02]  /*6980*/  SEL R27, R27, 0xff800000, P0 ;  /* 0xff8000001b1b7807 */ /* 0x000fe40000000000 */
[----:B------:R-:W-:-:S02]  /*6990*/  SEL R21, R21, 0xff800000, P1 ;  /* 0xff80000015157807 */ /* 0x000fc40000800000 */
[----:B------:R-:W-:Y:S02]  /*69a0*/  SEL R22, R22, 0xff800000, P2 ;  /* 0xff80000016167807 */ /* 0x000fe40001000000 */
[----:B------:R-:W-:Y:S02]  /*69b0*/  SEL R23, R23, 0xff800000, P3 ;  /* 0xff80000017177807 */ /* 0x000fe40001800000 */
[----:B------:R-:W-:Y:S02]  /*69c0*/  SEL R24, R24, 0xff800000, P4 ;  /* 0xff80000018187807 */ /* 0x000fe40002000000 */
[----:B------:R-:W-:Y:S02]  /*69d0*/  SEL R25, R25, 0xff800000, P5 ;  /* 0xff80000019197807 */ /* 0x000fe40002800000 */
[----:B------:R-:W-:Y:S02]  /*69e0*/  SEL R26, R26, 0xff800000, P6 ;  /* 0xff8000001a1a7807 */ /* 0x000fe40003000000 */
[----:B------:R-:W-:-:S02]  /*69f0*/  R2P PR, R89.B3, 0x7f ;  /* 0x0000007f59007804 */ /* 0x000fc40000003000 */
[----:B------:R-:W-:Y:S02]  /*6a00*/  FMNMX3 R41, R41, R8, R9, !PT ;  /* 0x0000000829297276 */ /* 0x000fe40007800009 */
[----:B------:R-:W-:Y:S02]  /*6a10*/  FMNMX3 R40, R40, R10, R11, !PT ;  /* 0x0000000a28287276 */ /* 0x000fe4000780000b */
[----:B------:R-:W-:Y:S02]  /*6a20*/  FMNMX3 R43, R43, R12, R13, !PT ;  /* 0x0000000c2b2b7276 */ /* 0x000fe4000780000d */
[----:B------:R-:W-:Y:S02]  /*6a30*/  FMNMX3 R42, R42, R14, R15, !PT ;  /* 0x0000000e2a2a7276 */ /* 0x000fe4000780000f */
[----:B------:R-:W-:Y:S02]  /*6a40*/  SEL R28, R28, 0xff800000, P0 ;  /* 0xff8000001c1c7807 */ /* 0x000fe40000000000 */
[----:B------:R-:W-:-:S02]  /*6a50*/  ISETP.GT.AND P0, PT, R89, -0x1, PT ;  /* 0xffffffff5900780c */ /* 0x000fc40003f04270 */
[----:B------:R-:W-:Y:S02]  /*6a60*/  FMNMX3 R41, R41, R16, R17, !PT ;  /* 0x0000001029297276 */ /* 0x000fe40007800011 */
[----:B------:R-:W-:Y:S02]  /*6a70*/  FMNMX3 R40, R40, R18, R19, !PT ;  /* 0x0000001228287276 */ /* 0x000fe40007800013 */
[----:B------:R-:W-:Y:S02]  /*6a80*/  FMNMX3 R43, R43, R20, R21, !PT ;  /* 0x000000142b2b7276 */ /* 0x000fe40007800015 */
[----:B------:R-:W-:Y:S02]  /*6a90*/  FMNMX3 R42, R42, R22, R23, !PT ;  /* 0x000000162a2a7276 */ /* 0x000fe40007800017 */
[----:B------:R-:W-:Y:S02]  /*6aa0*/  SEL R29, R29, 0xff800000, P1 ;  /* 0xff8000001d1d7807 */ /* 0x000fe40000800000 */
[----:B------:R-:W-:-:S02]  /*6ab0*/  SEL R30, R30, 0xff800000, P2 ;  /* 0xff8000001e1e7807 */ /* 0x000fc40001000000 */
[----:B------:R-:W-:Y:S02]  /*6ac0*/  SEL R31, R31, 0xff800000, P3 ;  /* 0xff8000001f1f7807 */ /* 0x000fe40001800000 */
[----:B------:R-:W-:Y:S02]  /*6ad0*/  SEL R35, R35, 0xff800000, !P0 ;  /* 0xff80000023237807 */ /* 0x000fe40004000000 */
[----:B------:R-:W-:Y:S02]  /*6ae0*/  SEL R32, R32, 0xff800000, P4 ;  /* 0xff80000020207807 */ /* 0x000fe40002000000 */
[----:B------:R-:W-:Y:S02]  /*6af0*/  SEL R33, R33, 0xff800000, P5 ;  /* 0xff80000021217807 */ /* 0x000fe40002800000 */
[----:B------:R-:W-:Y:S02]  /*6b00*/  FMNMX3 R43, R43, R28, R29, !PT ;  /* 0x0000001c2b2b7276 */ /* 0x000fe4000780001d */
[----:B------:R-:W-:-:S02]  /*6b10*/  FMNMX3 R42, R42, R30, R31, !PT ;  /* 0x0000001e2a2a7276 */ /* 0x000fc4000780001f */
[----:B------:R-:W-:Y:S02]  /*6b20*/  SEL R34, R34, 0xff800000, P6 ;  /* 0xff80000022227807 */ /* 0x000fe40003000000 */
[----:B------:R-:W-:Y:S02]  /*6b30*/  FMNMX3 R41, R41, R24, R25, !PT ;  /* 0x0000001829297276 */ /* 0x000fe40007800019 */
[----:B------:R-:W-:Y:S02]  /*6b40*/  FMNMX3 R40, R40, R26, R27, !PT ;  /* 0x0000001a28287276 */ /* 0x000fe4000780001b */
[----:B------:R-:W-:Y:S02]  /*6b50*/  FMNMX R42, R43, R42, !PT ;  /* 0x0000002a2b2a7209 */ /* 0x000fe40007800000 */
[----:B------:R-:W-:Y:S02]  /*6b60*/  FMNMX3 R41, R41, R32, R33, !PT ;  /* 0x0000002029297276 */ /* 0x000fe40007800021 */
[----:B------:R-:W-:-:S04]  /*6b70*/  FMNMX3 R40, R40, R34, R35, !PT ;  /* 0x0000002228287276 */ /* 0x000fc80007800023 */
[----:B------:R-:W-:-:S04]  /*6b80*/  FMNMX3 R151, R42, R41, R40, !PT ;  /* 0x000000292a977276 */ /* 0x000fc80007800028 */
[----:B------:R-:W-:-:S04]  /*6b90*/  FSETP.NEU.AND P0, PT, R151, -INF , PT ;  /* 0xff8000009700780b */ /* 0x000fc80003f0d000 */
[----:B------:R-:W-:Y:S02]  /*6ba0*/  FSEL R89, R151, RZ, P0 ;  /* 0x000000ff97597208 */ /* 0x000fe40000000000 */
[----:B------:R-:W-:-:S03]  /*6bb0*/  ELECT P0, URZ, PT ;  /* 0x0000000000ff782f */ /* 0x000fc60003800000 */
[----:B--2---:R-:W-:-:S04]  /*6bc0*/  FFMA R89, -R89, UR4, RZ ;  /* 0x0000000459597c23 */ /* 0x004fc800080001ff */
[--C-:B------:R-:W-:Y:S02]  /*6bd0*/  FFMA2 R42, R90.F32x2.HI_LO, UR4.F32, R89.reuse.F32 ;  /* 0x000000045a2a7c49 */ /* 0x100fe40009200059 */
[--C-:B------:R-:W-:Y:S02]  /*6be0*/  FFMA2 R48, R94.F32x2.HI_LO, UR4.F32, R89.reuse.F32 ;  /* 0x000000045e307c49 */ /* 0x100fe40009200059 */
[--C-:B------:R-:W-:Y:S02]  /*6bf0*/  FFMA2 R50, R96.F32x2.HI_LO, UR4.F32, R89.reuse.F32 ;  /* 0x0000000460327c49 */ /* 0x100fe40009200059 */
[--C-:B------:R-:W-:Y:S01]  /*6c00*/  FFMA2 R90, R98.F32x2.HI_LO, UR4.F32, R89.reuse.F32 ;  /* 0x00000004625a7c49 */ /* 0x100fe20009200059 */
[----:B------:R-:W-:Y:S01]  /*6c10*/  MUFU.EX2 R42, R42 ;  /* 0x0000002a002a7308 */ /* 0x000fe20000000800 */
[--C-:B------:R-:W-:Y:S02]  /*6c20*/  FFMA2 R40, R100.F32x2.HI_LO, UR4.F32, R89.reuse.F32 ;  /* 0x0000000464287c49 */ /* 0x100fe40009200059 */
[----:B------:R-:W-:-:S02]  /*6c30*/  FFMA2 R44, R92.F32x2.HI_LO, UR4.F32, R89.F32 ;  /* 0x000000045c2c7c49 */ /* 0x000fc40009200059 */
[--C-:B------:R-:W-:Y:S02]  /*6c40*/  FFMA2 R46, R104.F32x2.HI_LO, UR4.F32, R89.reuse.F32 ;  /* 0x00000004682e7c49 */ /* 0x100fe40009200059 */
[--C-:B------:R-:W-:Y:S01]  /*6c50*/  FFMA2 R94, R102.F32x2.HI_LO, UR4.F32, R89.reuse.F32 ;  /* 0x00000004665e7c49 */ /* 0x100fe20009200059 */
[----:B------:R-:W-:Y:S01]  /*6c60*/  MUFU.EX2 R40, R40 ;  /* 0x0000002800287308 */ /* 0x000fe20000000800 */
[--C-:B------:R-:W-:Y:S02]  /*6c70*/  FFMA2 R96, R106.F32x2.HI_LO, UR4.F32, R89.reuse.F32 ;  /* 0x000000046a607c49 */ /* 0x100fe40009200059 */
[--C-:B------:R-:W-:Y:S02]  /*6c80*/  FFMA2 R98, R108.F32x2.HI_LO, UR4.F32, R89.reuse.F32 ;  /* 0x000000046c627c49 */ /* 0x100fe40009200059 */
[--C-:B------:R-:W-:Y:S02]  /*6c90*/  FFMA2 R92, R110.F32x2.HI_LO, UR4.F32, R89.reuse.F32 ;  /* 0x000000046e5c7c49 */ /* 0x100fe40009200059 */
[--C-:B------:R-:W-:Y:S01]  /*6ca0*/  FFMA2 R100, R114.F32x2.HI_LO, UR4.F32, R89.reuse.F32 ;  /* 0x0000000472647c49 */ /* 0x100fe20009200059 */
[----:B------:R-:W1:Y:S01]  /*6cb0*/  MUFU.EX2 R41, R41 ;  /* 0x0000002900297308 */ /* 0x000e620000000800 */
[----:B------:R-:W-:-:S02]  /*6cc0*/  FFMA2 R102, R112.F32x2.HI_LO, UR4.F32, R89.F32 ;  /* 0x0000000470667c49 */ /* 0x000fc40009200059 */
[--C-:B------:R-:W-:Y:S02]  /*6cd0*/  FFMA2 R104, R116.F32x2.HI_LO, UR4.F32, R89.reuse.F32 ;  /* 0x0000000474687c49 */ /* 0x100fe40009200059 */
[--C-:B------:R-:W-:Y:S02]  /*6ce0*/  FFMA2 R106, R118.F32x2.HI_LO, UR4.F32, R89.reuse.F32 ;  /* 0x00000004766a7c49 */ /* 0x100fe40009200059 */
[--C-:B------:R-:W-:Y:S01]  /*6cf0*/  FFMA2 R108, R120.F32x2.HI_LO, UR4.F32, R89.reuse.F32 ;  /* 0x00000004786c7c49 */ /* 0x100fe20009200059 */
[----:B------:R-:W2:Y:S01]  /*6d00*/  MUFU.EX2 R43, R43 ;  /* 0x0000002b002b7308 */ /* 0x000ea20000000800 */
[--C-:B------:R-:W-:Y:S02]  /*6d10*/  FFMA2 R114, R124.F32x2.HI_LO, UR4.F32, R89.reuse.F32 ;  /* 0x000000047c727c49 */ /* 0x100fe40009200059 */
[--C-:B------:R-:W-:Y:S02]  /*6d20*/  FFMA2 R118, R126.F32x2.HI_LO, UR4.F32, R89.reuse.F32 ;  /* 0x000000047e767c49 */ /* 0x100fe40009200059 */
[----:B------:R-:W-:-:S02]  /*6d30*/  FFMA2 R124, R134.F32x2.HI_LO, UR4.F32, R89.F32 ;  /* 0x00000004867c7c49 */ /* 0x000fc40009200059 */
[--C-:B------:R-:W-:Y:S01]  /*6d40*/  FFMA2 R126, R136.F32x2.HI_LO, UR4.F32, R89.reuse.F32 ;  /* 0x00000004887e7c49 */ /* 0x100fe20009200059 */
[----:B------:R-:W-:Y:S01]  /*6d50*/  MUFU.EX2 R44, R44 ;  /* 0x0000002c002c7308 */ /* 0x000fe20000000800 */
[--C-:B------:R-:W-:Y:S02]  /*6d60*/  FFMA2 R134, R140.F32x2.HI_LO, UR4.F32, R89.reuse.F32 ;  /* 0x000000048c867c49 */ /* 0x100fe40009200059 */
[--C-:B------:R-:W-:Y:S02]  /*6d70*/  FFMA2 R136, R138.F32x2.HI_LO, UR4.F32, R89.reuse.F32 ;  /* 0x000000048a887c49 */ /* 0x100fe40009200059 */
[--C-:B------:R-:W-:Y:S02]  /*6d80*/  FFMA2 R138, R142.F32x2.HI_LO, UR4.F32, R89.reuse.F32 ;  /* 0x000000048e8a7c49 */ /* 0x100fe40009200059 */
[--C-:B------:R-:W-:Y:S01]  /*6d90*/  FFMA2 R140, R144.F32x2.HI_LO, UR4.F32, R89.reuse.F32 ;  /* 0x00000004908c7c49 */ /* 0x100fe20009200059 */
[----:B------:R-:W3:Y:S01]  /*6da0*/  MUFU.EX2 R45, R45 ;  /* 0x0000002d002d7308 */ /* 0x000ee20000000800 */
[----:B------:R-:W-:-:S02]  /*6db0*/  FFMA2 R52, R52.F32x2.HI_LO, UR4.F32, R89.F32 ;  /* 0x0000000434347c49 */ /* 0x000fc40009200059 */
[--C-:B------:R-:W-:Y:S02]  /*6dc0*/  FFMA2 R54, R54.F32x2.HI_LO, UR4.F32, R89.reuse.F32 ;  /* 0x0000000436367c49 */ /* 0x100fe40009200059 */
[--C-:B------:R-:W-:Y:S02]  /*6dd0*/  FFMA2 R110, R128.F32x2.HI_LO, UR4.F32, R89.reuse.F32 ;  /* 0x00000004806e7c49 */ /* 0x100fe40009200059 */
[--C-:B------:R-:W-:Y:S01]  /*6de0*/  FFMA2 R112, R122.F32x2.HI_LO, UR4.F32, R89.reuse.F32 ;  /* 0x000000047a707c49 */ /* 0x100fe20009200059 */
[----:B------:R-:W-:Y:S01]  /*6df0*/  MUFU.EX2 R46, R46 ;  /* 0x0000002e002e7308 */ /* 0x000fe20000000800 */
[--C-:B------:R-:W-:Y:S02]  /*6e00*/  FFMA2 R120, R130.F32x2.HI_LO, UR4.F32, R89.reuse.F32 ;  /* 0x0000000482787c49 */ /* 0x100fe40009200059 */
[--C-:B------:R-:W-:Y:S02]  /*6e10*/  FFMA2 R142, R146.F32x2.HI_LO, UR4.F32, R89.reuse.F32 ;  /* 0x00000004928e7c49 */ /* 0x100fe40009200059 */
[----:B------:R-:W-:-:S02]  /*6e20*/  FFMA2 R144, R148.F32x2.HI_LO, UR4.F32, R89.F32 ;  /* 0x0000000494907c49 */ /* 0x000fc40009200059 */
[--C-:B------:R-:W-:Y:S01]  /*6e30*/  FFMA2 R56, R56.F32x2.HI_LO, UR4.F32, R89.reuse.F32 ;  /* 0x0000000438387c49 */ /* 0x100fe20009200059 */
[----:B------:R-:W4:Y:S01]  /*6e40*/  MUFU.EX2 R47, R47 ;  /* 0x0000002f002f7308 */ /* 0x000f220000000800 */
[--C-:B------:R-:W-:Y:S02]  /*6e50*/  FFMA2 R58, R58.F32x2.HI_LO, UR4.F32, R89.reuse.F32 ;  /* 0x000000043a3a7c49 */ /* 0x100fe40009200059 */
[--C-:B------:R-:W-:Y:S02]  /*6e60*/  FFMA2 R60, R60.F32x2.HI_LO, UR4.F32, R89.reuse.F32 ;  /* 0x000000043c3c7c49 */ /* 0x100fe40009200059 */
[--C-:B------:R-:W-:Y:S02]  /*6e70*/  FFMA2 R62, R62.F32x2.HI_LO, UR4.F32, R89.reuse.F32 ;  /* 0x000000043e3e7c49 */ /* 0x100fe40009200059 */
[--C-:B------:R-:W-:Y:S01]  /*6e80*/  FFMA2 R64, R64.F32x2.HI_LO, UR4.F32, R89.reuse.F32 ;  /* 0x0000000440407c49 */ /* 0x100fe20009200059 */
[----:B------:R-:W-:Y:S01]  /*6e90*/  MUFU.EX2 R48, R48 ;  /* 0x0000003000307308 */ /* 0x000fe20000000800 */
[----:B------:R-:W-:-:S02]  /*6ea0*/  FFMA2 R66, R66.F32x2.HI_LO, UR4.F32, R89.F32 ;  /* 0x0000000442427c49 */ /* 0x000fc40009200059 */
[--C-:B------:R-:W-:Y:S02]  /*6eb0*/  FFMA2 R68, R68.F32x2.HI_LO, UR4.F32, R89.reuse.F32 ;  /* 0x0000000444447c49 */ /* 0x100fe40009200059 */
[--C-:B------:R-:W-:Y:S02]  /*6ec0*/  FFMA2 R70, R70.F32x2.HI_LO, UR4.F32, R89.reuse.F32 ;  /* 0x0000000446467c49 */ /* 0x100fe40009200059 */
[--C-:B------:R-:W-:Y:S01]  /*6ed0*/  FFMA2 R72, R72.F32x2.HI_LO, UR4.F32, R89.reuse.F32 ;  /* 0x0000000448487c49 */ /* 0x100fe20009200059 */
[----:B------:R-:W5:Y:S01]  /*6ee0*/  MUFU.EX2 R49, R49 ;  /* 0x0000003100317308 */ /* 0x000f620000000800 */
[--C-:B------:R-:W-:Y:S02]  /*6ef0*/  FFMA2 R74, R74.F32x2.HI_LO, UR4.F32, R89.reuse.F32 ;  /* 0x000000044a4a7c49 */ /* 0x100fe40009200059 */
[--C-:B------:R-:W-:Y:S02]  /*6f00*/  FFMA2 R76, R76.F32x2.HI_LO, UR4.F32, R89.reuse.F32 ;  /* 0x000000044c4c7c49 */ /* 0x100fe40009200059 */
[----:B------:R-:W-:-:S02]  /*6f10*/  FFMA2 R78, R78.F32x2.HI_LO, UR4.F32, R89.F32 ;  /* 0x000000044e4e7c49 */ /* 0x000fc40009200059 */
[--C-:B------:R-:W-:Y:S01]  /*6f20*/  FFMA2 R80, R80.F32x2.HI_LO, UR4.F32, R89.reuse.F32 ;  /* 0x0000000450507c49 */ /* 0x100fe20009200059 */
[----:B------:R-:W-:Y:S01]  /*6f30*/  MUFU.EX2 R50, R50 ;  /* 0x0000003200327308 */ /* 0x000fe20000000800 */
[--C-:B------:R-:W-:Y:S02]  /*6f40*/  FFMA2 R82, R82.F32x2.HI_LO, UR4.F32, R89.reuse.F32 ;  /* 0x0000000452527c49 */ /* 0x100fe40009200059 */
[--C-:B------:R-:W-:Y:S02]  /*6f50*/  FFMA2 R116, R132.F32x2.HI_LO, UR4.F32, R89.reuse.F32 ;  /* 0x0000000484747c49 */ /* 0x100fe40009200059 */
[----:B------:R-:W-:Y:S02]  /*6f60*/  IMAD.U32 R132, RZ, RZ, UR5 ;  /* 0x00000005ff847e24 */ /* 0x000fe4000f8e00ff */
[--C-:B------:R-:W-:Y:S02]  /*6f70*/  FFMA2 R128, R36.F32x2.HI_LO, UR4.F32, R89.reuse.F32 ;  /* 0x0000000424807c49 */ /* 0x100fe40009200059 */
[--C-:B------:R-:W-:Y:S01]  /*6f80*/  FFMA2 R130, R38.F32x2.HI_LO, UR4.F32, R89.reuse.F32 ;  /* 0x0000000426827c49 */ /* 0x100fe20009200059 */
[----:B------:R-:W5:Y:S01]  /*6f90*/  MUFU.EX2 R51, R51 ;  /* 0x0000003300337308 */ /* 0x000f620000000800 */
[--C-:B------:R-:W-:Y:S01]  /*6fa0*/  FFMA2 R146, R4.F32x2.HI_LO, UR4.F32, R89.reuse.F32 ;  /* 0x0000000404927c49 */ /* 0x100fe20009200059 */
[----:B-1----:R-:W-:Y:S01]  /*6fb0*/  F2FP.F16.F32.PACK_AB R4, R41, R40 ;  /* 0x000000282904723e */ /* 0x002fe200000000ff */
[--C-:B------:R-:W-:Y:S01]  /*6fc0*/  FFMA2 R148, R6.F32x2.HI_LO, UR4.F32, R89.reuse.F32 ;  /* 0x0000000406947c49 */ /* 0x100fe20009200059 */
[----:B--2---:R-:W-:Y:S01]  /*6fd0*/  F2FP.F16.F32.PACK_AB R5, R43, R42 ;  /* 0x0000002a2b05723e */ /* 0x004fe200000000ff */
[--C-:B------:R-:W-:Y:S01]  /*6fe0*/  FFMA2 R152, R8.F32x2.HI_LO, UR4.F32, R89.reuse.F32 ;  /* 0x0000000408987c49 */ /* 0x100fe20009200059 */
[----:B---3--:R-:W-:Y:S01]  /*6ff0*/  F2FP.F16.F32.PACK_AB R6, R45, R44 ;  /* 0x0000002c2d06723e */ /* 0x008fe200000000ff */
[--C-:B------:R-:W-:Y:S01]  /*7000*/  FFMA2 R154, R10.F32x2.HI_LO, UR4.F32, R89.reuse.F32 ;  /* 0x000000040a9a7c49 */ /* 0x100fe20009200059 */
[----:B------:R-:W-:Y:S01]  /*7010*/  MUFU.EX2 R90, R90 ;  /* 0x0000005a005a7308 */ /* 0x000fe20000000800 */
[--C-:B------:R-:W-:Y:S01]  /*7020*/  FFMA2 R156, R12.F32x2.HI_LO, UR4.F32, R89.reuse.F32 ;  /* 0x000000040c9c7c49 */ /* 0x100fe20009200059 */
[----:B----4-:R-:W-:Y:S01]  /*7030*/  F2FP.F16.F32.PACK_AB R7, R47, R46 ;  /* 0x0000002e2f07723e */ /* 0x010fe200000000ff */
[--C-:B------:R-:W-:Y:S01]  /*7040*/  FFMA2 R158, R14.F32x2.HI_LO, UR4.F32, R89.reuse.F32 ;  /* 0x000000040e9e7c49 */ /* 0x100fe20009200059 */
[----:B-----5:R-:W-:Y:S01]  /*7050*/  F2FP.F16.F32.PACK_AB R8, R49, R48 ;  /* 0x000000303108723e */ /* 0x020fe200000000ff */
[----:B------:R-:W-:-:S02]  /*7060*/  FFMA2 R160, R16.F32x2.HI_LO, UR4.F32, R89.F32 ;  /* 0x0000000410a07c49 */ /* 0x000fc40009200059 */
[--C-:B------:R-:W-:Y:S01]  /*7070*/  FFMA2 R162, R18.F32x2.HI_LO, UR4.F32, R89.reuse.F32 ;  /* 0x0000000412a27c49 */ /* 0x100fe20009200059 */
[----:B------:R-:W1:Y:S01]  /*7080*/  MUFU.EX2 R91, R91 ;  /* 0x0000005b005b7308 */ /* 0x000e620000000800 */
[--C-:B------:R-:W-:Y:S01]  /*7090*/  FFMA2 R164, R20.F32x2.HI_LO, UR4.F32, R89.reuse.F32 ;  /* 0x0000000414a47c49 */ /* 0x100fe20009200059 */
[----:B------:R-:W-:Y:S01]  /*70a0*/  F2FP.F16.F32.PACK_AB R9, R51, R50 ;  /* 0x000000323309723e */ /* 0x000fe200000000ff */
[--C-:B------:R-:W-:Y:S02]  /*70b0*/  FFMA2 R166, R22.F32x2.HI_LO, UR4.F32, R89.reuse.F32 ;  /* 0x0000000416a67c49 */ /* 0x100fe40009200059 */
[--C-:B------:R-:W-:Y:S02]  /*70c0*/  FFMA2 R168, R24.F32x2.HI_LO, UR4.F32, R89.reuse.F32 ;  /* 0x0000000418a87c49 */ /* 0x100fe40009200059 */
[--C-:B------:R-:W-:Y:S01]  /*70d0*/  FFMA2 R170, R26.F32x2.HI_LO, UR4.F32, R89.reuse.F32 ;  /* 0x000000041aaa7c49 */ /* 0x100fe20009200059 */
[----:B------:R-:W-:Y:S01]  /*70e0*/  MUFU.EX2 R92, R92 ;  /* 0x0000005c005c7308 */ /* 0x000fe20000000800 */
[----:B------:R-:W-:-:S02]  /*70f0*/  FFMA2 R172, R28.F32x2.HI_LO, UR4.F32, R89.F32 ;  /* 0x000000041cac7c49 */ /* 0x000fc40009200059 */
[--C-:B------:R-:W-:Y:S02]  /*7100*/  FFMA2 R174, R30.F32x2.HI_LO, UR4.F32, R89.reuse.F32 ;  /* 0x000000041eae7c49 */ /* 0x100fe40009200059 */
[--C-:B------:R-:W-:Y:S02]  /*7110*/  FFMA2 R176, R32.F32x2.HI_LO, UR4.F32, R89.reuse.F32 ;  /* 0x0000000420b07c49 */ /* 0x100fe40009200059 */
[----:B------:R-:W-:Y:S01]  /*7120*/  FFMA2 R122, R34.F32x2.HI_LO, UR4.F32, R89.F32 ;  /* 0x00000004227a7c49 */ /* 0x000fe20009200059 */
[----:B------:R-:W2:Y:S01]  /*7130*/  MUFU.EX2 R93, R93 ;  /* 0x0000005d005d7308 */ /* 0x000ea20000000800 */
[----:B------:R-:W-:Y:S01]  /*7140*/  R2UR UR4, R87 ;  /* 0x00000000570472ca */ /* 0x000fe200000e0000 */
[----:B------:R-:W-:Y:S01]  /*7150*/  FADD2 R40, R40.F32x2.HI_LO, R48.F32x2.HI_LO ;  /* 0x000000302828724b */ /* 0x000fe20000000000 */
[----:B------:R-:W-:Y:S01]  /*7160*/  LOP3.LUT R89, R85, 0x50, RZ, 0xfc, !PT ;  /* 0x0000005055597812 */ /* 0x000fe200078efcff */
[----:B------:R-:W-:Y:S01]  /*7170*/  FADD2 R42, R42.F32x2.HI_LO, R50.F32x2.HI_LO ;  /* 0x000000322a2a724b */ /* 0x000fe20000000000 */
[----:B-1----:R-:W-:Y:S01]  /*7180*/  F2FP.F16.F32.PACK_AB R10, R91, R90 ;  /* 0x0000005a5b0a723e */ /* 0x002fe200000000ff */
[----:B------:R-:W-:Y:S01]  /*7190*/  FADD2 R44, R44.F32x2.HI_LO, R90.F32x2.HI_LO ;  /* 0x0000005a2c2c724b */ /* 0x000fe20000000000 */
[----:B------:R-:W-:Y:S01]  /*71a0*/  R2UR UR5, R89 ;  /* 0x00000000590572ca */ /* 0x000fe200000e0000 */
[----:B------:R-:W-:Y:S08]  /*71b0*/  MUFU.EX2 R94, R94 ;  /* 0x0000005e005e7308 */ /* 0x000ff00000000800 */
[----:B------:R-:W1:Y:S01]  /*71c0*/  MUFU.EX2 R95, R95 ;  /* 0x0000005f005f7308 */ /* 0x000e620000000800 */
[----:B--2---:R-:W-:Y:S01]  /*71d0*/  F2FP.F16.F32.PACK_AB R11, R93, R92 ;  /* 0x0000005c5d0b723e */ /* 0x004fe200000000ff */
[----:B------:R-:W-:-:S06]  /*71e0*/  FADD2 R46, R46.F32x2.HI_LO, R92.F32x2.HI_LO ;  /* 0x0000005c2e2e724b */ /* 0x000fcc0000000000 */
[----:B------:R-:W-:Y:S08]  /*71f0*/  MUFU.EX2 R96, R96 ;  /* 0x0000006000607308 */ /* 0x000ff00000000800 */
[----:B------:R-:W2:Y:S01]  /*7200*/  MUFU.EX2 R97, R97 ;  /* 0x0000006100617308 */ /* 0x000ea20000000800 */
[----:B-1----:R-:W-:Y:S01]  /*7210*/  F2FP.F16.F32.PACK_AB R12, R95, R94 ;  /* 0x0000005e5f0c723e */ /* 0x002fe200000000ff */
[----:B------:R-:W-:-:S06]  /*7220*/  FADD2 R40, R40.F32x2.HI_LO, R94.F32x2.HI_LO ;  /* 0x0000005e2828724b */ /* 0x000fcc0000000000 */
        /* <DEDUP_REMOVED lines=27> */
[----:B------:R2:W-:Y:S06]  /*73e0*/  BAR.ARV R132, 0x40 ;  /* 0x000100840000751d */ /* 0x0005ec0000002000 */
[----:B------:R-:W-:Y:S01]  /*73f0*/  MUFU.EX2 R54, R54 ;  /* 0x0000003600367308 */ /* 0x000fe20000000800 */
[----:B------:R-:W-:Y:S01]  /*7400*/  FADD2 R46, R46.F32x2.HI_LO, R108.F32x2.HI_LO ;  /* 0x0000006c2e2e724b */ /* 0x000fe20000000000 */
[----:B------:R3:W-:Y:S01]  /*7410*/  STTM.x16 tmem[UR4], R4 ;  /* 0x00000004000079ed */ /* 0x0007e20008240004 */
[----:B------:R-:W-:-:S05]  /*7420*/  R2UR UR4, R88 ;  /* 0x00000000580472ca */ /* 0x000fca00000e0000 */
[----:B------:R-:W4:Y:S01]  /*7430*/  MUFU.EX2 R55, R55 ;  /* 0x0000003700377308 */ /* 0x000f220000000800 */
[----:B-1----:R-:W-:Y:S01]  /*7440*/  F2FP.F16.F32.PACK_AB R24, R53, R52 ;  /* 0x000000343518723e */ /* 0x002fe200000000ff */
[----:B------:R-:W-:-:S06]  /*7450*/  FADD2 R40, R40.F32x2.HI_LO, R52.F32x2.HI_LO ;  /* 0x000000342828724b */ /* 0x000fcc0000000000 */
[----:B------:R-:W-:Y:S08]  /*7460*/  MUFU.EX2 R56, R56 ;  /* 0x0000003800387308 */ /* 0x000ff00000000800 */
[----:B------:R-:W1:Y:S01]  /*7470*/  MUFU.EX2 R57, R57 ;  /* 0x0000003900397308 */ /* 0x000e620000000800 */
[----:B----4-:R-:W-:Y:S01]  /*7480*/  F2FP.F16.F32.PACK_AB R25, R55, R54 ;  /* 0x000000363719723e */ /* 0x010fe200000000ff */
[----:B------:R-:W-:-:S06]  /*7490*/  FADD2 R42, R42.F32x2.HI_LO, R54.F32x2.HI_LO ;  /* 0x000000362a2a724b */ /* 0x000fcc0000000000 */
[----:B------:R-:W-:Y:S08]  /*74a0*/  MUFU.EX2 R58, R58 ;  /* 0x0000003a003a7308 */ /* 0x000ff00000000800 */
        /* <DEDUP_REMOVED lines=52> */
[----:B------:R-:W3:Y:S01]  /*77f0*/  MUFU.EX2 R111, R111 ;  /* 0x0000006f006f7308 */ /* 0x000ee20000000800 */
[----:B----4-:R-:W-:Y:S01]  /*7800*/  F2FP.F16.F32.PACK_AB R39, R83, R82 ;  /* 0x000000525327723e */ /* 0x010fe200000000ff */
[----:B------:R-:W-:-:S03]  /*7810*/  FADD2 R46, R46.F32x2.HI_LO, R82.F32x2.HI_LO ;  /* 0x000000522e2e724b */ /* 0x000fc60000000000 */
[----:B------:R-:W-:Y:S01]  /*7820*/  STTM.x16 tmem[UR5], R24 ;  /* 0x00000018000079ed */ /* 0x000fe20008240005 */
[----:B------:R-:W-:Y:S02]  /*7830*/  UIADD3 UR5, UPT, UPT, UR21, 0x180, URZ ;  /* 0x0000018015057890 */ /* 0x000fe4000fffe0ff */
[----:B------:R-:W-:Y:S02]  /*7840*/  MUFU.EX2 R112, R112 ;  /* 0x0000007000707308 */ /* 0x000fe40000000800 */
[----:B------:R-:W-:-:S06]  /*7850*/  UPRMT UR5, UR7, 0x654, UR5 ;  /* 0x0000065407057896 */ /* 0x000fcc0008000005 */
[----:B------:R-:W1:Y:S01]  /*7860*/  MUFU.EX2 R113, R113 ;  /* 0x0000007100717308 */ /* 0x000e620000000800 */
[----:B---3--:R-:W-:Y:S01]  /*7870*/  F2FP.F16.F32.PACK_AB R8, R111, R110 ;  /* 0x0000006e6f08723e */ /* 0x008fe200000000ff */
[----:B------:R-:W-:-:S06]  /*7880*/  FADD2 R40, R40.F32x2.HI_LO, R110.F32x2.HI_LO ;  /* 0x0000006e2828724b */ /* 0x000fcc0000000000 */
[----:B------:R-:W-:Y:S08]  /*7890*/  MUFU.EX2 R114, R114 ;  /* 0x0000007200727308 */ /* 0x000ff00000000800 */
[----:B------:R-:W3:Y:S01]  /*78a0*/  MUFU.EX2 R115, R115 ;  /* 0x0000007300737308 */ /* 0x000ee20000000800 */
[----:B-1----:R-:W-:Y:S01]  /*78b0*/  F2FP.F16.F32.PACK_AB R9, R113, R112 ;  /* 0x000000707109723e */ /* 0x002fe200000000ff */
[----:B------:R-:W-:-:S06]  /*78c0*/  FADD2 R42, R42.F32x2.HI_LO, R112.F32x2.HI_LO ;  /* 0x000000702a2a724b */ /* 0x000fcc0000000000 */
[----:B------:R-:W-:Y:S08]  /*78d0*/  MUFU.EX2 R116, R116 ;  /* 0x0000007400747308 */ /* 0x000ff00000000800 */
        /* <DEDUP_REMOVED lines=54> */
[----:B------:R-:W-:-:S03]  /*7c40*/  FADD2 R46, R46.F32x2.HI_LO, R144.F32x2.HI_LO ;  /* 0x000000902e2e724b */ /* 0x000fc60000000000 */
[----:B------:R1:W-:Y:S01]  /*7c50*/  STTM.x16 tmem[UR4], R8 ;  /* 0x00000008000079ed */ /* 0x0003e20008240004 */
[----:B------:R-:W-:Y:S01]  /*7c60*/  UIADD3 UR4, UPT, UPT, UR21, 0x170, URZ ;  /* 0x0000017015047890 */ /* 0x000fe2000fffe0ff */
[----:B------:R-:W4:Y:S01]  /*7c70*/  FENCE.VIEW.ASYNC.T ;  /* 0x00000000000073c6 */ /* 0x000f220000000200 */
[----:B------:R-:W-:Y:S02]  /*7c80*/  MUFU.EX2 R148, R148 ;  /* 0x0000009400947308 */ /* 0x000fe40000000800 */
[----:B------:R-:W-:-:S06]  /*7c90*/  UPRMT UR15, UR7, 0x654, UR4 ;  /* 0x00000654070f7896 */ /* 0x000fcc0008000004 */
[----:B------:R-:W5:Y:S01]  /*7ca0*/  MUFU.EX2 R149, R149 ;  /* 0x0000009500957308 */ /* 0x000f620000000800 */
[----:B---3--:R-:W-:Y:S01]  /*7cb0*/  F2FP.F16.F32.PACK_AB R4, R147, R146 ;  /* 0x000000929304723e */ /* 0x008fe200000000ff */
[----:B------:R-:W-:-:S06]  /*7cc0*/  FADD2 R40, R40.F32x2.HI_LO, R146.F32x2.HI_LO ;  /* 0x000000922828724b */ /* 0x000fcc0000000000 */
[----:B------:R-:W-:Y:S08]  /*7cd0*/  MUFU.EX2 R152, R152 ;  /* 0x0000009800987308 */ /* 0x000ff00000000800 */
[----:B------:R-:W3:Y:S01]  /*7ce0*/  MUFU.EX2 R153, R153 ;  /* 0x0000009900997308 */ /* 0x000ee20000000800 */
[----:B-----5:R-:W-:Y:S01]  /*7cf0*/  F2FP.F16.F32.PACK_AB R5, R149, R148 ;  /* 0x000000949505723e */ /* 0x020fe200000000ff */
[----:B------:R-:W-:-:S06]  /*7d00*/  FADD2 R42, R42.F32x2.HI_LO, R148.F32x2.HI_LO ;  /* 0x000000942a2a724b */ /* 0x000fcc0000000000 */
[----:B------:R-:W-:Y:S08]  /*7d10*/  MUFU.EX2 R154, R154 ;  /* 0x0000009a009a7308 */ /* 0x000ff00000000800 */
[----:B------:R-:W5:Y:S01]  /*7d20*/  MUFU.EX2 R155, R155 ;  /* 0x0000009b009b7308 */ /* 0x000f620000000800 */
[----:B---3--:R-:W-:Y:S01]  /*7d30*/  F2FP.F16.F32.PACK_AB R6, R153, R152 ;  /* 0x000000989906723e */ /* 0x008fe200000000ff */
[----:B------:R-:W-:-:S06]  /*7d40*/  FADD2 R44, R44.F32x2.HI_LO, R152.F32x2.HI_LO ;  /* 0x000000982c2c724b */ /* 0x000fcc0000000000 */
[----:B------:R-:W-:Y:S01]  /*7d50*/  MUFU.EX2 R156, R156 ;  /* 0x0000009c009c7308 */ /* 0x000fe20000000800 */
[----:B-1----:R-:W-:-:S04]  /*7d60*/  IMAD.MOV.U32 R20, RZ, RZ, 0x1 ;  /* 0x00000001ff147424 */ /* 0x002fc800078e00ff */
[----:B----4-:R2:W-:Y:S03]  /*7d70*/  SYNCS.ARRIVE.TRANS64.RED.ART0 RZ, [UR15], R20 ;  /* 0x00000014ffff79a7 */ /* 0x0105e6000850040f */
[----:B------:R-:W1:Y:S01]  /*7d80*/  MUFU.EX2 R157, R157 ;  /* 0x0000009d009d7308 */ /* 0x000e620000000800 */
[----:B-----5:R-:W-:Y:S01]  /*7d90*/  F2FP.F16.F32.PACK_AB R7, R155, R154 ;  /* 0x0000009a9b07723e */ /* 0x020fe200000000ff */
        /* <DEDUP_REMOVED lines=40> */
[----:B------:R-:W-:-:S04]  /*8020*/  FADD2 R42, R42.F32x2.HI_LO, R174.F32x2.HI_LO ;  /* 0x000000ae2a2a724b */ /* 0x000fc80000000000 */
[----:B------:R-:W-:Y:S02]  /*8030*/  FADD2 R40, R40.F32x2.HI_LO, R42.F32x2.HI_LO ;  /* 0x0000002a2828724b */ /* 0x000fe40000000000 */
[----:B------:R3:W-:Y:S08]  /*8040*/  MUFU.EX2 R24, R122 ;  /* 0x0000007a00187308 */ /* 0x0007f00000000800 */
[----:B------:R-:W4:Y:S01]  /*8050*/  MUFU.EX2 R25, R123 ;  /* 0x0000007b00197308 */ /* 0x000f220000000800 */
[----:B-1----:R-:W-:Y:S01]  /*8060*/  F2FP.F16.F32.PACK_AB R18, R177, R176 ;  /* 0x000000b0b112723e */ /* 0x002fe200000000ff */
[----:B------:R-:W-:Y:S01]  /*8070*/  FADD2 R44, R44.F32x2.HI_LO, R176.F32x2.HI_LO ;  /* 0x000000b02c2c724b */ /* 0x000fe20000000000 */
[----:B---3--:R-:W-:-:S04]  /*8080*/  LOP3.LUT R122, R85, 0x70, RZ, 0xfc, !PT ;  /* 0x00000070557a7812 */ /* 0x008fc800078efcff */
[----:B------:R-:W-:Y:S02]  /*8090*/  R2UR UR4, R122 ;  /* 0x000000007a0472ca */ /* 0x000fe400000e0000 */
[----:B----4-:R-:W-:Y:S01]  /*80a0*/  F2FP.F16.F32.PACK_AB R19, R25, R24 ;  /* 0x000000181913723e */ /* 0x010fe200000000ff */
[----:B------:R-:W-:-:S04]  /*80b0*/  FADD2 R46, R46.F32x2.HI_LO, R24.F32x2.HI_LO ;  /* 0x000000182e2e724b */ /* 0x000fc80000000000 */
[----:B------:R-:W-:-:S06]  /*80c0*/  FADD2 R44, R44.F32x2.HI_LO, R46.F32x2.HI_LO ;  /* 0x0000002e2c2c724b */ /* 0x000fcc0000000000 */
[----:B------:R2:W-:Y:S01]  /*80d0*/  STTM.x16 tmem[UR4], R4 ;  /* 0x00000004000079ed */ /* 0x0005e20008240004 */
[----:B------:R-:W1:Y:S02]  /*80e0*/  FENCE.VIEW.ASYNC.T ;  /* 0x00000000000073c6 */ /* 0x000e640000000200 */
[----:B-1----:R-:W-:Y:S01]  /*80f0*/  NOP ;  /* 0x0000000000007918 */ /* 0x002fe20000000000 */
[----:B------:R2:W-:Y:S01]  /*8100*/  @P0 SYNCS.ARRIVE.TRANS64.RED.ART0 RZ, [UR5], R20 ;  /* 0x00000014ffff09a7 */ /* 0x0005e20008500405 */
[----:B------:R-:W-:Y:S01]  /*8110*/  UIADD3 UR4, UPT, UPT, UR8, -0x100, URZ ;  /* 0xffffff0008047890 */ /* 0x000fe2000fffe0ff */
[----:B------:R-:W-:-:S03]  /*8120*/  FADD2 R40, R40.F32x2.HI_LO, R44.F32x2.HI_LO ;  /* 0x0000002c2828724b */ /* 0x000fc60000000000 */
[----:B------:R-:W-:Y:S01]  /*8130*/  USHF.R.S32.HI UR5, URZ, 0x1f, UR4 ;  /* 0x0000001fff057899 */ /* 0x000fe20008011404 */
[----:B------:R-:W1:Y:S03]  /*8140*/  SYNCS.PHASECHK.TRANS64.TRYWAIT P0, [UR13], RZ ;  /* 0x000000ffff0075a7 */ /* 0x000e66000800110d */
[----:B------:R-:W-:-:S04]  /*8150*/  ULEA.HI UR4, UR5, UR4, URZ, 0x7 ;  /* 0x0000000405047291 */ /* 0x000fc8000f8f38ff */
[----:B------:R-:W-:-:S04]  /*8160*/  USHF.R.S32.HI UR4, URZ, 0x7, UR4 ;  /* 0x00000007ff047899 */ /* 0x000fc80008011404 */
[----:B------:R-:W-:-:S04]  /*8170*/  UISETP.LT.AND UP0, UPT, URZ, UR4, UPT ;  /* 0x00000004ff00728c */ /* 0x000fc8000bf01270 */
[----:B------:R-:W-:-:S04]  /*8180*/  USEL UR17, URZ, UR4, !UP0 ;  /* 0x00000004ff117287 */ /* 0x000fc8000c000000 */
[----:B------:R-:W-:-:S04]  /*8190*/  UIADD3 UR4, UPT, UPT, UR19, -UR17, URZ ;  /* 0x8000001113047290 */ /* 0x000fc8000fffe0ff */
[----:B------:R-:W-:Y:S01]  /*81a0*/  UISETP.GE.AND UP0, UPT, UR4, 0x1, UPT ;  /* 0x000000010400788c */ /* 0x000fe2000bf06270 */
[----:B-12---:R-:W-:Y:S10]  /*81b0*/  @!P0 BRA `(.L_x_72) ;  /* 0x0000007800cc8947 */ /* 0x006ff40003800000 */
.L_x_157:
[----:B------:R-:W-:Y:S01]  /*81c0*/  FADD R133, R40, R41 ;  /* 0x0000002928857221 */ /* 0x000fe20000000000 */
[----:B------:R-:W-:Y:S01]  /*81d0*/  UMOV UR9, 0x1 ;  /* 0x0000000100097882 */ /* 0x000fe20000000000 */
[----:B------:R-:W-:Y:S01]  /*81e0*/  UMOV UR10, 0x1 ;  /* 0x00000001000a7882 */ /* 0x000fe20000000000 */
[----:B------:R-:W-:Y:S05]  /*81f0*/  BRA.U !UP0, `(.L_x_73) ;  /* 0x0000002508e87547 */ /* 0x000fea000b800000 */
[----:B------:R-:W-:Y:S01]  /*8200*/  R2UR UR4, R2 ;  /* 0x00000000020472ca */ /* 0x000fe200000e0000 */
[----:B------:R-:W-:Y:S01]  /*8210*/  UIADD3 UR12, UPT, UPT, UR13, -0x50, URZ ;  /* 0xffffffb00d0c7890 */ /* 0x000fe2000fffe0ff */
[----:B------:R-:W-:Y:S01]  /*8220*/  VIADD R150, R150, UR22 ;  /* 0x0000001696967c36 */ /* 0x000fe20008000000 */
[----:B------:R-:W-:Y:S01]  /*8230*/  MOV R123, R151 ;  /* 0x00000097007b7202 */ /* 0x000fe20000000f00 */
[----:B------:R-:W2:Y:S01]  /*8240*/  LDCU UR20, c[0x0][0x380] ;  /* 0x00007000ff1477ac */ /* 0x000ea20008000800 */
[----:B------:R-:W3:Y:S01]  /*8250*/  LDCU UR6, c[0x0][0x600] ;  /* 0x0000c000ff0677ac */ /* 0x000ee20008000800 */
[----:B------:R-:W-:-:S07]  /*8260*/  UIADD3 UR11, UPT, UPT, -UR11, UR17, URZ ;  /* 0x000000110b0b7290 */ /* 0x000fce000fffe1ff */
[----:B------:R-:W-:Y:S01]  /*8270*/  UPRMT UR12, UR4, 0x654, UR12 ;  /* 0x00000654040c7896 */ /* 0x000fe2000800000c */
[----:B------:R-:W-:Y:S01]  /*8280*/  UMOV UR10, 0x1 ;  /* 0x00000001000a7882 */ /* 0x000fe20000000000 */
[----:B------:R-:W-:Y:S01]  /*8290*/  UMOV UR8, UR19 ;  /* 0x0000001300087c82 */ /* 0x000fe20008000000 */
[----:B------:R-:W-:Y:S01]  /*82a0*/  UMOV UR9, 0x1 ;  /* 0x0000000100097882 */ /* 0x000fe20000000000 */
[----:B------:R-:W-:-:S08]  /*82b0*/  UMOV UR16, URZ ;  /* 0x000000ff00107c82 */ /* 0x000fd00008000000 */
.L_x_76:
[----:B------:R-:W-:Y:S01]  /*82c0*/  USHF.L.U32 UR4, UR10, 0x1f, URZ ;  /* 0x0000001f0a047899 */ /* 0x000fe200080006ff */
[----:B------:R-:W-:Y:S01]  /*82d0*/  R2UR UR5, R85 ;  /* 0x00000000550572ca */ /* 0x000fe200000e0000 */
[----:B------:R-:W-:-:S04]  /*82e0*/  UIADD3 UR8, UPT, UPT, UR8, -0x1, URZ ;  /* 0xffffffff08087890 */ /* 0x000fc8000fffe0ff */
[----:B-1----:R-:W-:Y:S01]  /*82f0*/  MOV R4, UR4 ;  /* 0x0000000400047c02 */ /* 0x002fe20008000f00 */
[----:B------:R-:W-:-:S03]  /*8300*/  UISETP.LT.AND UP0, UPT, URZ, UR8, UPT ;  /* 0x00000008ff00728c */ /* 0x000fc6000bf01270 */
[----:B------:R-:W1:Y:S01]  /*8310*/  SYNCS.PHASECHK.TRANS64.TRYWAIT P0, [UR14], R4 ;  /* 0x00000004ff0075a7 */ /* 0x000e62000800110e */
[----:B------:R-:W-:Y:S01]  /*8320*/  USEL UR7, URZ, UR8, !UP0 ;  /* 0x00000008ff077287 */ /* 0x000fe2000c000000 */
[----:B-1----:R-:W-:Y:S11]  /*8330*/  @!P0 BRA `(.L_x_74) ;  /* 0x0000007800848947 */ /* 0x002ff60003800000 */
.L_x_159:
[----:B-1----:R-:W1:Y:S01]  /*8340*/  LDTM.x32 R4, tmem[UR5] ;  /* 0x00000005000479ee */ /* 0x002e6200082c0000 */
[----:B--2---:R-:W-:Y:S01]  /*8350*/  ULEA UR4, UR7, UR20, 0x7 ;  /* 0x0000001407047291 */ /* 0x004fe2000f8e38ff */
[----:B------:R-:W-:Y:S01]  /*8360*/  IMAD.MOV.U32 R142, RZ, RZ, -0x1 ;  /* 0xffffffffff8e7424 */ /* 0x000fe200078e00ff */
[----:B------:R-:W-:-:S04]  /*8370*/  R2UR UR5, R89 ;  /* 0x00000000590572ca */ /* 0x000fc800000e0000 */
[----:B------:R-:W-:Y:S02]  /*8380*/  IADD3 R143, PT, PT, -R150, UR4, RZ ;  /* 0x00000004968f7c10 */ /* 0x000fe4000fffe1ff */
[----:B------:R-:W-:Y:S02]  /*8390*/  R2UR UR4, R86 ;  /* 0x00000000560472ca */ /* 0x000fe400000e0000 */
[C---:B------:R-:W-:Y:S02]  /*83a0*/  VIADDMNMX R36, R143.reuse, 0x1f, RZ, !PT ;  /* 0x0000001f8f247846 */ /* 0x040fe400078001ff */
[----:B------:R-:W-:Y:S02]  /*83b0*/  VIADDMNMX R144, R143, 0x5f, RZ, !PT ;  /* 0x0000005f8f907846 */ /* 0x000fe400078001ff */
[--C-:B------:R-:W-:Y:S02]  /*83c0*/  SHF.R.U32.HI R36, RZ, R36, R142.reuse ;  /* 0x00000024ff247219 */ /* 0x100fe4000001168e */
[----:B------:R-:W-:-:S02]  /*83d0*/  SHF.R.U32.HI R144, RZ, R144, R142 ;  /* 0x00000090ff907219 */ /* 0x000fc4000001168e */
[----:B------:R-:W-:Y:S02]  /*83e0*/  R2P PR, R36, 0x7e ;  /* 0x0000007e24007804 */ /* 0x000fe40000000000 */
[----:B------:R-:W-:Y:S01]  /*83f0*/  VIADDMNMX R151, R143, 0x7f, RZ, !PT ;  /* 0x0000007f8f977846 */ /* 0x000fe200078001ff */
[----:B------:R-:W2:Y:S01]  /*8400*/  LDTM.x32 R52, tmem[UR4] ;  /* 0x00000004003479ee */ /* 0x000ea200082c0000 */
[----:B------:R-:W-:Y:S02]  /*8410*/  R2UR UR4, R87 ;  /* 0x00000000570472ca */ /* 0x000fe400000e0000 */
[----:B-1----:R-:W-:Y:S02]  /*8420*/  SEL R101, R5, 0xff800000, P1 ;  /* 0xff80000005657807 */ /* 0x002fe40000800000 */
[----:B------:R-:W-:Y:S02]  /*8430*/  SEL R90, R6, 0xff800000, P2 ;  /* 0xff800000065a7807 */ /* 0x000fe40001000000 */
[----:B------:R-:W-:-:S02]  /*8440*/  SEL R91, R7, 0xff800000, P3 ;  /* 0xff800000075b7807 */ /* 0x000fc40001800000 */
[----:B------:R-:W-:Y:S02]  /*8450*/  SEL R92, R8, 0xff800000, P4 ;  /* 0xff800000085c7807 */ /* 0x000fe40002000000 */
[----:B------:R-:W-:Y:S02]  /*8460*/  SEL R93, R9, 0xff800000, P5 ;  /* 0xff800000095d7807 */ /* 0x000fe40002800000 */
[----:B------:R-:W-:Y:S02]  /*8470*/  SEL R104, R10, 0xff800000, P6 ;  /* 0xff8000000a687807 */ /* 0x000fe40003000000 */
[C---:B------:R-:W-:Y:S02]  /*8480*/  R2P PR, R36.reuse.B1, 0x7f ;  /* 0x0000007f24007804 */ /* 0x040fe40000001000 */
[----:B------:R-:W-:Y:S02]  /*8490*/  LOP3.LUT R5, R36, 0x1, RZ, 0xc0, !PT ;  /* 0x0000000124057812 */ /* 0x000fe400078ec0ff */
[----:B------:R-:W-:-:S02]  /*84a0*/  SHF.R.U32.HI R151, RZ, R151, R142 ;  /* 0x00000097ff977219 */ /* 0x000fc4000001168e */
        /* <DEDUP_REMOVED lines=103> */
[C---:B------:R-:W-:Y:S02]  /*8b20*/  LOP3.LUT P0, RZ, R144.reuse, 0x8000, RZ, 0xc0, !PT ;  /* 0x0000800090ff7812 */ /* 0x040fe4000780c0ff */
[----:B------:R-:W-:Y:S02]  /*8b30*/  SEL R39, R39, 0xff800000, P3 ;  /* 0xff80000027277807 */ /* 0x000fe40001800000 */
[----:B------:R-:W-:Y:S02]  /*8b40*/  SEL R141, R35, 0xff800000, P0 ;  /* 0xff800000238d7807 */ /* 0x000fe40000000000 */
[----:B------:R-:W1:Y:S01]  /*8b50*/  LDTM.x32 R4, tmem[UR4] ;  /* 0x00000004000479ee */ /* 0x000e6200082c0000 */
[----:B------:R-:W-:Y:S02]  /*8b60*/  LOP3.LUT P0, RZ, R144, 0x800000, RZ, 0xc0, !PT ;  /* 0x0080000090ff7812 */ /* 0x000fe4000780c0ff */
[----:B------:R-:W-:-:S02]  /*8b70*/  SEL R40, R40, 0xff800000, P4 ;  /* 0xff80000028287807 */ /* 0x000fc40002000000 */
[----:B------:R-:W-:Y:S02]  /*8b80*/  SEL R43, R43, 0xff800000, P0 ;  /* 0xff8000002b2b7807 */ /* 0x000fe40000000000 */
[----:B------:R-:W-:Y:S02]  /*8b90*/  SEL R41, R41, 0xff800000, P5 ;  /* 0xff80000029297807 */ /* 0x000fe40002800000 */
[----:B------:R-:W-:Y:S02]  /*8ba0*/  SEL R42, R42, 0xff800000, P6 ;  /* 0xff8000002a2a7807 */ /* 0x000fe40003000000 */
[----:B------:R-:W-:Y:S02]  /*8bb0*/  R2P PR, R144.B3, 0x7f ;  /* 0x0000007f90007804 */ /* 0x000fe40000003000 */
[----:B------:R-:W-:-:S03]  /*8bc0*/  R2UR UR4, R87 ;  /* 0x00000000570472ca */ /* 0x000fc600000e0000 */
        /* <DEDUP_REMOVED lines=10> */
[----:B------:R-:W-:Y:S02]  /*8c70*/  LOP3.LUT R44, R151, 0x1, RZ, 0xc0, !PT ;  /* 0x00000001972c7812 */ /* 0x000fe400078ec0ff */
[----:B-1----:R-:W-:-:S02]  /*8c80*/  SEL R5, R5, 0xff800000, P1 ;  /* 0xff80000005057807 */ /* 0x002fc40000800000 */
[----:B------:R-:W-:Y:S02]  /*8c90*/  SEL R6, R6, 0xff800000, P2 ;  /* 0xff80000006067807 */ /* 0x000fe40001000000 */
[----:B------:R-:W-:Y:S02]  /*8ca0*/  SEL R7, R7, 0xff800000, P3 ;  /* 0xff80000007077807 */ /* 0x000fe40001800000 */
[----:B------:R-:W-:Y:S02]  /*8cb0*/  SEL R8, R8, 0xff800000, P4 ;  /* 0xff80000008087807 */ /* 0x000fe40002000000 */
[----:B------:R-:W-:Y:S02]  /*8cc0*/  SEL R9, R9, 0xff800000, P5 ;  /* 0xff80000009097807 */ /* 0x000fe40002800000 */
[----:B------:R-:W-:Y:S02]  /*8cd0*/  SEL R10, R10, 0xff800000, P6 ;  /* 0xff8000000a0a7807 */ /* 0x000fe40003000000 */
[----:B------:R-:W-:-:S02]  /*8ce0*/  R2P PR, R151.B1, 0x7f ;  /* 0x0000007f97007804 */ /* 0x000fc40000001000 */
[----:B------:R-:W-:Y:S02]  /*8cf0*/  FMNMX3 R46, R123, R100, R101, !PT ;  /* 0x000000647b2e7276 */ /* 0x000fe40007800065 */
[----:B------:R-:W-:Y:S02]  /*8d00*/  FMNMX R45, R90, R91, !PT ;  /* 0x0000005b5a2d7209 */ /* 0x000fe40007800000 */
        /* <DEDUP_REMOVED lines=20> */
[----:B------:R-:W-:Y:S02]  /*8e50*/  LOP3.LUT P0, RZ, R151, 0x800000, RZ, 0xc0, !PT ;  /* 0x0080000097ff7812 */ /* 0x000fe4000780c0ff */
[----:B------:R-:W-:-:S02]  /*8e60*/  SEL R24, R24, 0xff800000, P4 ;  /* 0xff80000018187807 */ /* 0x000fc40002000000 */
[----:B------:R-:W-:Y:S02]  /*8e70*/  SEL R27, R27, 0xff800000, P0 ;  /* 0xff8000001b1b7807 */ /* 0x000fe40000000000 */
[----:B------:R-:W-:Y:S02]  /*8e80*/  SEL R25, R25, 0xff800000, P5 ;  /* 0xff80000019197807 */ /* 0x000fe40002800000 */
[----:B------:R-:W-:Y:S02]  /*8e90*/  SEL R26, R26, 0xff800000, P6 ;  /* 0xff8000001a1a7807 */ /* 0x000fe40003000000 */
[----:B------:R-:W-:Y:S02]  /*8ea0*/  R2P PR, R151.B3, 0x7f ;  /* 0x0000007f97007804 */ /* 0x000fe40000003000 */
[----:B------:R-:W-:Y:S02]  /*8eb0*/  FMNMX R44, R92, R93, !PT ;  /* 0x0000005d5c2c7209 */ /* 0x000fe40007800000 */
[----:B------:R-:W-:-:S02]  /*8ec0*/  FMNMX3 R46, R46, R102, R103, !PT ;  /* 0x000000662e2e7276 */ /* 0x000fc40007800067 */
[----:B------:R-:W-:Y:S02]  /*8ed0*/  SEL R28, R28, 0xff800000, P0 ;  /* 0xff8000001c1c7807 */ /* 0x000fe40000000000 */
[----:B------:R-:W-:Y:S02]  /*8ee0*/  ISETP.GT.AND P0, PT, R151, -0x1, PT ;  /* 0xffffffff9700780c */ /* 0x000fe40003f04270 */
        /* <DEDUP_REMOVED lines=48> */
[----:B------:R-:W-:Y:S02]  /*91f0*/  SEL R29, R29, 0xff800000, P1 ;  /* 0xff8000001d1d7807 */ /* 0x000fe40000800000 */
[----:B------:R-:W-:Y:S02]  /*9200*/  SEL R30, R30, 0xff800000, P2 ;  /* 0xff8000001e1e7807 */ /* 0x000fe40001000000 */
[----:B------:R-:W-:Y:S02]  /*9210*/  SEL R31, R31, 0xff800000, P3 ;  /* 0xff8000001f1f7807 */ /* 0x000fe40001800000 */
[----:B------:R-:W-:-:S02]  /*9220*/  FMNMX3 R44, R44, R16, R17, !PT ;  /* 0x000000102c2c7276 */ /* 0x000fc40007800011 */
[----:B------:R-:W-:Y:S02]  /*9230*/  FMNMX3 R151, R151, R18, R19, !PT ;  /* 0x0000001297977276 */ /* 0x000fe40007800013 */
[----:B------:R-:W-:Y:S02]  /*9240*/  FMNMX3 R46, R46, R20, R21, !PT ;  /* 0x000000142e2e7276 */ /* 0x000fe40007800015 */
[----:B------:R-:W-:Y:S02]  /*9250*/  FMNMX3 R45, R45, R22, R23, !PT ;  /* 0x000000162d2d7276 */ /* 0x000fe40007800017 */
[----:B------:R-:W-:Y:S02]  /*9260*/  SEL R35, R35, 0xff800000, !P0 ;  /* 0xff80000023237807 */ /* 0x000fe40004000000 */
[----:B------:R-:W-:Y:S02]  /*9270*/  SEL R32, R32, 0xff800000, P4 ;  /* 0xff80000020207807 */ /* 0x000fe40002000000 */
[----:B------:R-:W-:-:S02]  /*9280*/  SEL R33, R33, 0xff800000, P5 ;  /* 0xff80000021217807 */ /* 0x000fc40002800000 */
[----:B------:R-:W-:Y:S02]  /*9290*/  SEL R34, R34, 0xff800000, P6 ;  /* 0xff80000022227807 */ /* 0x000fe40003000000 */
[----:B------:R-:W-:Y:S02]  /*92a0*/  FMNMX3 R44, R44, R24, R25, !PT ;  /* 0x000000182c2c7276 */ /* 0x000fe40007800019 */
[----:B------:R-:W-:Y:S02]  /*92b0*/  FMNMX3 R151, R151, R26, R27, !PT ;  /* 0x0000001a97977276 */ /* 0x000fe4000780001b */
[----:B------:R-:W-:Y:S02]  /*92c0*/  FMNMX3 R46, R46, R28, R29, !PT ;  /* 0x0000001c2e2e7276 */ /* 0x000fe4000780001d */
[----:B------:R-:W-:Y:S02]  /*92d0*/  FMNMX3 R45, R45, R30, R31, !PT ;  /* 0x0000001e2d2d7276 */ /* 0x000fe4000780001f */
[----:B------:R-:W-:-:S02]  /*92e0*/  FMNMX3 R44, R44, R32, R33, !PT ;  /* 0x000000202c2c7276 */ /* 0x000fc40007800021 */
[----:B------:R-:W-:Y:S02]  /*92f0*/  FMNMX3 R151, R151, R34, R35, !PT ;  /* 0x0000002297977276 */ /* 0x000fe40007800023 */
[----:B------:R-:W-:-:S04]  /*9300*/  FMNMX R45, R46, R45, !PT ;  /* 0x0000002d2e2d7209 */ /* 0x000fc80007800000 */
[----:B------:R-:W-:-:S04]  /*9310*/  FMNMX3 R151, R45, R44, R151, !PT ;  /* 0x0000002c2d977276 */ /* 0x000fc80007800097 */
[----:B------:R-:W-:-:S04]  /*9320*/  FSETP.NEU.AND P0, PT, R151, -INF , PT ;  /* 0xff8000009700780b */ /* 0x000fc80003f0d000 */
[----:B------:R-:W-:Y:S02]  /*9330*/  FSEL R182, R151, RZ, P0 ;  /* 0x000000ff97b67208 */ /* 0x000fe40000000000 */
[----:B------:R-:W-:-:S03]  /*9340*/  ELECT P0, URZ, PT ;  /* 0x0000000000ff782f */ /* 0x000fc60003800000 */
[----:B------:R-:W-:-:S04]  /*9350*/  FADD R180, -R182, R123 ;  /* 0x0000007bb6b47221 */ /* 0x000fc80000000100 */
[----:B---3--:R-:W-:-:S05]  /*9360*/  FMUL R180, R180, UR6 ;  /* 0x00000006b4b47c20 */ /* 0x008fca0008400000 */
[----:B------:R-:W-:Y:S02]  /*9370*/  FSETP.GE.AND P1, PT, R180, -8, PT ;  /* 0xc1000000b400780b */ /* 0x000fe40003f26000 */
[----:B------:R-:W1:Y:S02]  /*9380*/  MUFU.EX2 R180, R180 ;  /* 0x000000b400b47308 */ /* 0x000e640000000800 */
[C---:B------:R-:W-:Y:S02]  /*9390*/  FSEL R182, R123.reuse, R182, P1 ;  /* 0x000000b67bb67208 */ /* 0x040fe40000800000 */
[----:B------:R-:W-:-:S03]  /*93a0*/  FSEL R151, R123, R151, P1 ;  /* 0x000000977b977208 */ /* 0x000fc60000800000 */
[----:B------:R-:W-:-:S04]  /*93b0*/  FFMA R182, -R182, UR6, RZ ;  /* 0x00000006b6b67c23 */ /* 0x000fc800080001ff */
[--C-:B------:R-:W-:Y:S02]  /*93c0*/  FFMA2 R46, R90.F32x2.HI_LO, UR6.F32, R182.reuse.F32 ;  /* 0x000000065a2e7c49 */ /* 0x100fe400092000b6 */
[--C-:B------:R-:W-:Y:S02]  /*93d0*/  FFMA2 R90, R94.F32x2.HI_LO, UR6.F32, R182.reuse.F32 ;  /* 0x000000065e5a7c49 */ /* 0x100fe400092000b6 */
[--C-:B------:R-:W-:Y:S02]  /*93e0*/  FFMA2 R44, R100.F32x2.HI_LO, UR6.F32, R182.reuse.F32 ;  /* 0x00000006642c7c49 */ /* 0x100fe400092000b6 */
[--C-:B------:R-:W-:Y:S01]  /*93f0*/  FFMA2 R48, R92.F32x2.HI_LO, UR6.F32, R182.reuse.F32 ;  /* 0x000000065c307c49 */ /* 0x100fe200092000b6 */
[----:B------:R-:W-:Y:S01]  /*9400*/  MUFU.EX2 R46, R46 ;  /* 0x0000002e002e7308 */ /* 0x000fe20000000800 */
[--C-:B------:R-:W-:Y:S01]  /*9410*/  FFMA2 R94, R98.F32x2.HI_LO, UR6.F32, R182.reuse.F32 ;  /* 0x00000006625e7c49 */ /* 0x100fe200092000b6 */
[----:B-1----:R-:W-:Y:S01]  /*9420*/  FSEL R184, R180, 1, !P1 ;  /* 0x3f800000b4b87808 */ /* 0x002fe20004800000 */
        /* <DEDUP_REMOVED lines=13> */
[----:B------:R-:W1:Y:S01]  /*9500*/  MUFU.EX2 R47, R47 ;  /* 0x0000002f002f7308 */ /* 0x000e620000000800 */
        /* <DEDUP_REMOVED lines=9> */
[----:B------:R-:W2:Y:S01]  /*95a0*/  MUFU.EX2 R49, R49 ;  /* 0x0000003100317308 */ /* 0x000ea20000000800 */
        /* <DEDUP_REMOVED lines=9> */
[----:B------:R-:W3:Y:S01]  /*9640*/  MUFU.EX2 R51, R51 ;  /* 0x0000003300337308 */ /* 0x000ee20000000800 */
[--C-:B------:R-:W-:Y:S02]  /*9650*/  FFMA2 R116, R124.F32x2.HI_LO, UR6.F32, R182.reuse.F32 ;  /* 0x000000067c747c49 */ /* 0x100fe400092000b6 */
[--C-:B------:R-:W-:Y:S02]  /*9660*/  FFMA2 R114, R130.F32x2.HI_LO, UR6.F32, R182.reuse.F32 ;  /* 0x0000000682727c49 */ /* 0x100fe400092000b6 */
[--C-:B------:R-:W-:Y:S02]  /*9670*/  FFMA2 R118, R126.F32x2.HI_LO, UR6.F32, R182.reuse.F32 ;  /* 0x000000067e767c49 */ /* 0x100fe400092000b6 */
[--C-:B------:R-:W-:Y:S01]  /*9680*/  FFMA2 R124, R128.F32x2.HI_LO, UR6.F32, R182.reuse.F32 ;  /* 0x00000006807c7c49 */ /* 0x100fe200092000b6 */
[----:B------:R-:W-:Y:S01]  /*9690*/  MUFU.EX2 R90, R90 ;  /* 0x0000005a005a7308 */ /* 0x000fe20000000800 */
[--C-:B------:R-:W-:Y:S01]  /*96a0*/  FFMA2 R152, R4.F32x2.HI_LO, UR6.F32, R182.reuse.F32 ;  /* 0x0000000604987c49 */ /* 0x100fe200092000b6 */
[----:B------:R-:W-:Y:S01]  /*96b0*/  LOP3.LUT R4, R84, 0x7f, R3, 0xf8, !PT ;  /* 0x0000007f54047812 */ /* 0x000fe200078ef803 */
[--C-:B------:R-:W-:Y:S01]  /*96c0*/  FFMA2 R120, R136.F32x2.HI_LO, UR6.F32, R182.reuse.F32 ;  /* 0x0000000688787c49 */ /* 0x100fe200092000b6 */
[----:B-1----:R-:W-:Y:S01]  /*96d0*/  F2FP.F16.F32.PACK_AB R5, R47, R46 ;  /* 0x0000002e2f05723e */ /* 0x002fe200000000ff */
[--C-:B------:R-:W-:Y:S01]  /*96e0*/  FFMA2 R126, R134.F32x2.HI_LO, UR6.F32, R182.reuse.F32 ;  /* 0x00000006867e7c49 */ /* 0x100fe200092000b6 */
[----:B------:R-:W-:Y:S01]  /*96f0*/  LEA R4, R4, UR18, 0x2 ;  /* 0x0000001204047c11 */ /* 0x000fe2000f8e10ff */
[--C-:B------:R-:W-:Y:S01]  /*9700*/  FFMA2 R128, R138.F32x2.HI_LO, UR6.F32, R182.reuse.F32 ;  /* 0x000000068a807c49 */ /* 0x100fe200092000b6 */
[----:B------:R-:W1:Y:S01]  /*9710*/  MUFU.EX2 R91, R91 ;  /* 0x0000005b005b7308 */ /* 0x000e620000000800 */
[----:B------:R-:W-:-:S02]  /*9720*/  FFMA2 R130, R140.F32x2.HI_LO, UR6.F32, R182.F32 ;  /* 0x000000068c827c49 */ /* 0x000fc400092000b6 */
[--C-:B------:R-:W-:Y:S01]  /*9730*/  FFMA2 R134, R36.F32x2.HI_LO, UR6.F32, R182.reuse.F32 ;  /* 0x0000000624867c49 */ /* 0x100fe200092000b6 */
[----:B------:R4:W-:Y:S01]  /*9740*/  STS [R4+0x22c], R184 ;  /* 0x00022cb804007388 */ /* 0x0009e20000000800 */
[--C-:B------:R-:W-:Y:S02]  /*9750*/  FFMA2 R136, R38.F32x2.HI_LO, UR6.F32, R182.reuse.F32 ;  /* 0x0000000626887c49 */ /* 0x100fe400092000b6 */
[--C-:B------:R-:W-:Y:S01]  /*9760*/  FFMA2 R138, R40.F32x2.HI_LO, UR6.F32, R182.reuse.F32 ;  /* 0x00000006288a7c49 */ /* 0x100fe200092000b6 */
[----:B------:R-:W-:Y:S01]  /*9770*/  MUFU.EX2 R92, R92 ;  /* 0x0000005c005c7308 */ /* 0x000fe20000000800 */
[--C-:B------:R-:W-:Y:S02]  /*9780*/  FFMA2 R140, R42.F32x2.HI_LO, UR6.F32, R182.reuse.F32 ;  /* 0x000000062a8c7c49 */ /* 0x100fe400092000b6 */
[--C-:B------:R-:W-:Y:S02]  /*9790*/  FFMA2 R142, R142.F32x2.HI_LO, UR6.F32, R182.reuse.F32 ;  /* 0x000000068e8e7c49 */ /* 0x100fe400092000b6 */
[----:B------:R-:W-:-:S02]  /*97a0*/  FFMA2 R144, R144.F32x2.HI_LO, UR6.F32, R182.F32 ;  /* 0x0000000690907c49 */ /* 0x000fc400092000b6 */
[--C-:B------:R-:W-:Y:S01]  /*97b0*/  FFMA2 R146, R146.F32x2.HI_LO, UR6.F32, R182.reuse.F32 ;  /* 0x0000000692927c49 */ /* 0x100fe200092000b6 */
[----:B------:R-:W5:Y:S01]  /*97c0*/  MUFU.EX2 R93, R93 ;  /* 0x0000005d005d7308 */ /* 0x000f620000000800 */
[--C-:B------:R-:W-:Y:S02]  /*97d0*/  FFMA2 R148, R148.F32x2.HI_LO, UR6.F32, R182.reuse.F32 ;  /* 0x0000000694947c49 */ /* 0x100fe400092000b6 */
[--C-:B------:R-:W-:Y:S01]  /*97e0*/  FFMA2 R154, R6.F32x2.HI_LO, UR6.F32, R182.reuse.F32 ;  /* 0x00000006069a7c49 */ /* 0x100fe200092000b6 */
[----:B--2---:R-:W-:Y:S01]  /*97f0*/  F2FP.F16.F32.PACK_AB R6, R49, R48 ;  /* 0x000000303106723e */ /* 0x004fe200000000ff */
[--C-:B------:R-:W-:Y:S01]  /*9800*/  FFMA2 R156, R8.F32x2.HI_LO, UR6.F32, R182.reuse.F32 ;  /* 0x00000006089c7c49 */ /* 0x100fe200092000b6 */
[----:B---3--:R-:W-:Y:S01]  /*9810*/  F2FP.F16.F32.PACK_AB R7, R51, R50 ;  /* 0x000000323307723e */ /* 0x008fe200000000ff */
[--C-:B------:R-:W-:Y:S01]  /*9820*/  FFMA2 R158, R10.F32x2.HI_LO, UR6.F32, R182.reuse.F32 ;  /* 0x000000060a9e7c49 */ /* 0x100fe200092000b6 */
[----:B------:R-:W-:Y:S01]  /*9830*/  MUFU.EX2 R94, R94 ;  /* 0x0000005e005e7308 */ /* 0x000fe20000000800 */
[--C-:B------:R-:W-:Y:S01]  /*9840*/  FFMA2 R160, R12.F32x2.HI_LO, UR6.F32, R182.reuse.F32 ;  /* 0x000000060ca07c49 */ /* 0x100fe200092000b6 */
[----:B-1----:R-:W-:Y:S01]  /*9850*/  F2FP.F16.F32.PACK_AB R8, R91, R90 ;  /* 0x0000005a5b08723e */ /* 0x002fe200000000ff */
[----:B------:R-:W-:-:S02]  /*9860*/  FFMA2 R162, R14.F32x2.HI_LO, UR6.F32, R182.F32 ;  /* 0x000000060ea27c49 */ /* 0x000fc400092000b6 */
[--C-:B------:R-:W-:Y:S01]  /*9870*/  FFMA2 R164, R16.F32x2.HI_LO, UR6.F32, R182.reuse.F32 ;  /* 0x0000000610a47c49 */ /* 0x100fe200092000b6 */
[----:B----4-:R-:W-:Y:S01]  /*9880*/  F2FP.F16.F32.PACK_AB R4, R45, R44 ;  /* 0x0000002c2d04723e */ /* 0x010fe200000000ff */
[--C-:B------:R-:W-:Y:S01]  /*9890*/  FFMA2 R166, R18.F32x2.HI_LO, UR6.F32, R182.reuse.F32 ;  /* 0x0000000612a67c49 */ /* 0x100fe200092000b6 */
[----:B------:R-:W1:Y:S01]  /*98a0*/  MUFU.EX2 R95, R95 ;  /* 0x0000005f005f7308 */ /* 0x000e620000000800 */
[--C-:B------:R-:W-:Y:S01]  /*98b0*/  FFMA2 R168, R20.F32x2.HI_LO, UR6.F32, R182.reuse.F32 ;  /* 0x0000000614a87c49 */ /* 0x100fe200092000b6 */
[----:B-----5:R-:W-:Y:S01]  /*98c0*/  F2FP.F16.F32.PACK_AB R9, R93, R92 ;  /* 0x0000005c5d09723e */ /* 0x020fe200000000ff */
        /* <DEDUP_REMOVED lines=9> */
[----:B-1----:R-:W-:-:S07]  /*9960*/  F2FP.F16.F32.PACK_AB R10, R95, R94 ;  /* 0x0000005e5f0a723e */ /* 0x002fce00000000ff */
[----:B------:R-:W-:Y:S08]  /*9970*/  MUFU.EX2 R98, R98 ;  /* 0x0000006200627308 */ /* 0x000ff00000000800 */
[----:B------:R-:W1:Y:S01]  /*9980*/  MUFU.EX2 R99, R99 ;  /* 0x0000006300637308 */ /* 0x000e620000000800 */
[----:B--2---:R-:W-:-:S07]  /*9990*/  F2FP.F16.F32.PACK_AB R11, R97, R96 ;  /* 0x00000060610b723e */ /* 0x004fce00000000ff */
[----:B------:R-:W-:Y:S08]  /*99a0*/  MUFU.EX2 R100, R100 ;  /* 0x0000006400647308 */ /* 0x000ff00000000800 */
        /* <DEDUP_REMOVED lines=22> */
[----:B--2---:R-:W-:Y:S01]  /*9b10*/  F2FP.F16.F32.PACK_AB R19, R113, R112 ;  /* 0x000000707113723e */ /* 0x004fe200000000ff */
[----:B------:R2:W-:Y:S06]  /*9b20*/  BAR.ARV R132, 0x40 ;  /* 0x000100840000751d */ /* 0x0005ec0000002000 */
[----:B------:R-:W-:Y:S01]  /*9b30*/  MUFU.EX2 R54, R54 ;  /* 0x0000003600367308 */ /* 0x000fe20000000800 */
[----:B------:R3:W-:Y:S01]  /*9b40*/  STTM.x16 tmem[UR4], R4 ;  /* 0x00000004000079ed */ /* 0x0007e20008240004 */
[----:B------:R-:W-:-:S06]  /*9b50*/  R2UR UR4, R88 ;  /* 0x00000000580472ca */ /* 0x000fcc00000e0000 */
[----:B------:R-:W4:Y:S01]  /*9b60*/  MUFU.EX2 R55, R55 ;  /* 0x0000003700377308 */ /* 0x000f220000000800 */
[----:B-1----:R-:W-:-:S07]  /*9b70*/  F2FP.F16.F32.PACK_AB R28, R53, R52 ;  /* 0x00000034351c723e */ /* 0x002fce00000000ff */
[----:B------:R-:W-:Y:S08]  /*9b80*/  MUFU.EX2 R56, R56 ;  /* 0x0000003800387308 */ /* 0x000ff00000000800 */
[----:B------:R-:W1:Y:S01]  /*9b90*/  MUFU.EX2 R57, R57 ;  /* 0x0000003900397308 */ /* 0x000e620000000800 */
[----:B----4-:R-:W-:-:S07]  /*9ba0*/  F2FP.F16.F32.PACK_AB R29, R55, R54 ;  /* 0x00000036371d723e */ /* 0x010fce00000000ff */
[----:B------:R-:W-:Y:S08]  /*9bb0*/  MUFU.EX2 R58, R58 ;  /* 0x0000003a003a7308 */ /* 0x000ff00000000800 */
        /* <DEDUP_REMOVED lines=39> */
[----:B------:R-:W3:Y:S01]  /*9e30*/  MUFU.EX2 R115, R115 ;  /* 0x0000007300737308 */ /* 0x000ee20000000800 */
[----:B----4-:R-:W-:-:S04]  /*9e40*/  F2FP.F16.F32.PACK_AB R43, R83, R82 ;  /* 0x00000052532b723e */ /* 0x010fc800000000ff */
[----:B------:R-:W-:Y:S01]  /*9e50*/  STTM.x16 tmem[UR5], R28 ;  /* 0x0000001c000079ed */ /* 0x000fe20008240005 */
[----:B------:R-:W-:Y:S02]  /*9e60*/  R2UR UR5, R122 ;  /* 0x000000007a0572ca */ /* 0x000fe400000e0000 */
[----:B------:R-:W-:Y:S08]  /*9e70*/  MUFU.EX2 R116, R116 ;  /* 0x0000007400747308 */ /* 0x000ff00000000800 */
[----:B------:R-:W1:Y:S01]  /*9e80*/  MUFU.EX2 R117, R117 ;  /* 0x0000007500757308 */ /* 0x000e620000000800 */
[----:B---3--:R-:W-:-:S07]  /*9e90*/  F2FP.F16.F32.PACK_AB R12, R115, R114 ;  /* 0x00000072730c723e */ /* 0x008fce00000000ff */
[----:B------:R-:W-:Y:S08]  /*9ea0*/  MUFU.EX2 R118, R118 ;  /* 0x0000007600767308 */ /* 0x000ff00000000800 */
[----:B------:R-:W3:Y:S01]  /*9eb0*/  MUFU.EX2 R119, R119 ;  /* 0x0000007700777308 */ /* 0x000ee20000000800 */
[----:B-1----:R-:W-:-:S07]  /*9ec0*/  F2FP.F16.F32.PACK_AB R13, R117, R116 ;  /* 0x00000074750d723e */ /* 0x002fce00000000ff */
        /* <DEDUP_REMOVED lines=41> */
[----:B-1----:R-:W-:-:S04]  /*a160*/  F2FP.F16.F32.PACK_AB R27, R149, R148 ;  /* 0x00000094951b723e */ /* 0x002fc800000000ff */
[----:B------:R1:W-:Y:S01]  /*a170*/  STTM.x16 tmem[UR4], R12 ;  /* 0x0000000c000079ed */ /* 0x0003e20008240004 */
[----:B------:R-:W-:Y:S01]  /*a180*/  USHF.L.U32 UR4, UR9, 0x1f, URZ ;  /* 0x0000001f09047899 */ /* 0x000fe200080006ff */
[----:B------:R-:W4:Y:S01]  /*a190*/  FENCE.VIEW.ASYNC.T ;  /* 0x00000000000073c6 */ /* 0x000f220000000200 */
[----:B------:R-:W-:Y:S08]  /*a1a0*/  MUFU.EX2 R154, R154 ;  /* 0x0000009a009a7308 */ /* 0x000ff00000000800 */
[----:B------:R-:W5:Y:S01]  /*a1b0*/  MUFU.EX2 R155, R155 ;  /* 0x0000009b009b7308 */ /* 0x000f620000000800 */
[----:B---3--:R-:W-:-:S07]  /*a1c0*/  F2FP.F16.F32.PACK_AB R4, R153, R152 ;  /* 0x000000989904723e */ /* 0x008fce00000000ff */
[----:B------:R-:W-:Y:S08]  /*a1d0*/  MUFU.EX2 R156, R156 ;  /* 0x0000009c009c7308 */ /* 0x000ff00000000800 */
[----:B------:R-:W3:Y:S01]  /*a1e0*/  MUFU.EX2 R157, R157 ;  /* 0x0000009d009d7308 */ /* 0x000ee20000000800 */
[----:B-----5:R-:W-:-:S07]  /*a1f0*/  F2FP.F16.F32.PACK_AB R5, R155, R154 ;  /* 0x0000009a9b05723e */ /* 0x020fce00000000ff */
[----:B------:R-:W-:Y:S08]  /*a200*/  MUFU.EX2 R158, R158 ;  /* 0x0000009e009e7308 */ /* 0x000ff00000000800 */
[----:B------:R-:W5:Y:S01]  /*a210*/  MUFU.EX2 R159, R159 ;  /* 0x0000009f009f7308 */ /* 0x000f620000000800 */
[----:B---3--:R-:W-:-:S07]  /*a220*/  F2FP.F16.F32.PACK_AB R6, R157, R156 ;  /* 0x0000009c9d06723e */ /* 0x008fce00000000ff */
[----:B------:R-:W-:Y:S01]  /*a230*/  MUFU.EX2 R160, R160 ;  /* 0x000000a000a07308 */ /* 0x000fe20000000800 */
[----:B-1----:R-:W-:Y:S02]  /*a240*/  IMAD.MOV.U32 R20, RZ, RZ, 0x1 ;  /* 0x00000001ff147424 */ /* 0x002fe400078e00ff */
[----:B------:R-:W-:Y:S02]  /*a250*/  IMAD.U32 R21, RZ, RZ, UR4 ;  /* 0x00000004ff157e24 */ /* 0x000fe4000f8e00ff */
[----:B----4-:R2:W-:Y:S03]  /*a260*/  SYNCS.ARRIVE.TRANS64.RED.ART0 RZ, [UR15], R20 ;  /* 0x00000014ffff79a7 */ /* 0x0105e6000850040f */
[----:B------:R-:W1:Y:S01]  /*a270*/  MUFU.EX2 R161, R161 ;  /* 0x000000a100a17308 */ /* 0x000e620000000800 */
[----:B-----5:R-:W-:-:S07]  /*a280*/  F2FP.F16.F32.PACK_AB R7, R159, R158 ;  /* 0x0000009e9f07723e */ /* 0x020fce00000000ff */
        /* <DEDUP_REMOVED lines=32> */
[----:B-1----:R-:W-:Y:S02]  /*a490*/  F2FP.F16.F32.PACK_AB R18, R181, R180 ;  /* 0x000000b4b512723e */ /* 0x002fe400000000ff */
[----:B---3--:R-:W-:-:S04]  /*a4a0*/  F2FP.F16.F32.PACK_AB R19, R183, R182 ;  /* 0x000000b6b713723e */ /* 0x008fc800000000ff */
[----:B------:R2:W-:Y:S01]  /*a4b0*/  STTM.x16 tmem[UR5], R4 ;  /* 0x00000004000079ed */ /* 0x0005e20008240005 */
[----:B------:R-:W1:Y:S02]  /*a4c0*/  FENCE.VIEW.ASYNC.T ;  /* 0x00000000000073c6 */ /* 0x000e640000000200 */
[----:B-1----:R-:W-:Y:S01]  /*a4d0*/  NOP ;  /* 0x0000000000007918 */ /* 0x002fe20000000000 */
[----:B------:R2:W-:Y:S01]  /*a4e0*/  @P0 SYNCS.ARRIVE.TRANS64.RED.ART0 RZ, [UR12], R20 ;  /* 0x00000014ffff09a7 */ /* 0x0005e2000850040c */
[----:B------:R-:W1:Y:S02]  /*a4f0*/  SYNCS.PHASECHK.TRANS64.TRYWAIT P0, [UR13], R21 ;  /* 0x00000015ff0075a7 */ /* 0x000e64000800110d */
[----:B-12---:R-:W-:Y:S05]  /*a500*/  @!P0 BRA `(.L_x_75) ;  /* 0x0000005800308947 */ /* 0x006fea0003800000 */
.L_x_161:
[----:B------:R-:W-:Y:S01]  /*a510*/  MOV R5, UR16 ;  /* 0x0000001000057c02 */ /* 0x000fe20008000f00 */
[----:B-1----:R-:W-:Y:S01]  /*a520*/  FMUL R4, R184, R133 ;  /* 0x00000085b8047220 */ /* 0x002fe20000400000 */
[----:B------:R-:W-:Y:S01]  /*a530*/  FADD2 R46, R46.F32x2.HI_LO, R92.F32x2.HI_LO ;  /* 0x0000005c2e2e724b */ /* 0x000fe20000000000 */
[----:B------:R-:W-:Y:S01]  /*a540*/  UIADD3 UR11, UPT, UPT, UR11, 0x1, URZ ;  /* 0x000000010b0b7890 */ /* 0x000fe2000fffe0ff */
[----:B------:R-:W-:Y:S01]  /*a550*/  FADD2 R48, R48.F32x2.HI_LO, R94.F32x2.HI_LO ;  /* 0x0000005e3030724b */ /* 0x000fe20000000000 */
[----:B------:R-:W-:Y:S01]  /*a560*/  MOV R123, R151 ;  /* 0x00000097007b7202 */ /* 0x000fe20000000f00 */
[----:B------:R-:W-:Y:S01]  /*a570*/  FADD2 R4, R4.F32x2.HI_LO, R44.F32x2.HI_LO ;  /* 0x0000002c0404724b */ /* 0x000fe20000000000 */
[----:B------:R-:W-:Y:S01]  /*a580*/  UISETP.NE.AND UP0, UPT, UR11, -0x1, UPT ;  /* 0xffffffff0b00788c */ /* 0x000fe2000bf05270 */
[----:B------:R-:W-:Y:S01]  /*a590*/  FADD2 R50, R50.F32x2.HI_LO, R96.F32x2.HI_LO ;  /* 0x000000603232724b */ /* 0x000fe20000000000 */
[----:B------:R-:W-:Y:S01]  /*a5a0*/  ULOP3.LUT UR9, UR9, 0x1, URZ, 0x3c, !UPT ;  /* 0x0000000109097892 */ /* 0x000fe2000f8e3cff */
[----:B------:R-:W-:Y:S01]  /*a5b0*/  FADD2 R4, R4.F32x2.HI_LO, R90.F32x2.HI_LO ;  /* 0x0000005a0404724b */ /* 0x000fe20000000000 */
[----:B------:R-:W-:Y:S01]  /*a5c0*/  ULOP3.LUT UR10, UR10, 0x1, URZ, 0x3c, !UPT ;  /* 0x000000010a0a7892 */ /* 0x000fe2000f8e3cff */
[----:B------:R-:W-:-:S02]  /*a5d0*/  FADD2 R46, R46.F32x2.HI_LO, R100.F32x2.HI_LO ;  /* 0x000000642e2e724b */ /* 0x000fc40000000000 */
[----:B------:R-:W-:Y:S02]  /*a5e0*/  FADD2 R48, R48.F32x2.HI_LO, R102.F32x2.HI_LO ;  /* 0x000000663030724b */ /* 0x000fe40000000000 */
[----:B------:R-:W-:Y:S02]  /*a5f0*/  FADD2 R50, R50.F32x2.HI_LO, R104.F32x2.HI_LO ;  /* 0x000000683232724b */ /* 0x000fe40000000000 */
[----:B------:R-:W-:Y:S02]  /*a600*/  FADD2 R4, R4.F32x2.HI_LO, R98.F32x2.HI_LO ;  /* 0x000000620404724b */ /* 0x000fe40000000000 */
[----:B------:R-:W-:Y:S02]  /*a610*/  FADD2 R46, R46.F32x2.HI_LO, R108.F32x2.HI_LO ;  /* 0x0000006c2e2e724b */ /* 0x000fe40000000000 */
[----:B------:R-:W-:Y:S02]  /*a620*/  FADD2 R48, R48.F32x2.HI_LO, R110.F32x2.HI_LO ;  /* 0x0000006e3030724b */ /* 0x000fe40000000000 */
        /* <DEDUP_REMOVED lines=51> */
[----:B------:R-:W-:-:S04]  /*a960*/  FADD2 R4, R4.F32x2.HI_LO, R46.F32x2.HI_LO ;  /* 0x0000002e0404724b */ /* 0x000fc80000000000 */
[----:B------:R-:W-:-:S04]  /*a970*/  FADD2 R4, R4.F32x2.HI_LO, R48.F32x2.HI_LO ;  /* 0x000000300404724b */ /* 0x000fc80000000000 */
[----:B------:R-:W-:Y:S01]  /*a980*/  FADD R133, R4, R5 ;  /* 0x0000000504857221 */ /* 0x000fe20000000000 */
[----:B------:R-:W-:Y:S06]  /*a990*/  BRA.U UP0, `(.L_x_76) ;  /* 0xffffffd900487547 */ /* 0x000fec000b83ffff */
.L_x_73:
[----:B------:R-:W-:-:S04]  /*a9a0*/  UISETP.LT.AND UP0, UPT, UR19, UR17, UPT ;  /* 0x000000111300728c */ /* 0x000fc8000bf01270 */
[----:B------:R-:W-:-:S04]  /*a9b0*/  USEL UR11, UR19, UR17, UP0 ;  /* 0x00000011130b7287 */ /* 0x000fc80008000000 */
[----:B------:R-:W-:-:S09]  /*a9c0*/  UISETP.GE.AND UP0, UPT, UR11, 0x1, UPT ;  /* 0x000000010b00788c */ /* 0x000fd2000bf06270 */
[----:B------:R-:W-:Y:S05]  /*a9d0*/  BRA.U !UP0, `(.L_x_77) ;  /* 0x0000002108487547 */ /* 0x000fea000b800000 */
[----:B------:R-:W2:Y:S01]  /*a9e0*/  S2R R180, SR_TID.X ;  /* 0x0000000000b47919 */ /* 0x000ea20000002100 */
[----:B------:R-:W-:Y:S01]  /*a9f0*/  R2UR UR4, R0 ;  /* 0x00000000000472ca */ /* 0x000fe200000e0000 */
[----:B------:R-:W3:Y:S01]  /*aa00*/  S2UR UR6, SR_CgaCtaId ;  /* 0x00000000000679c3 */ /* 0x000ee20000008800 */
[----:B------:R-:W-:Y:S01]  /*aa10*/  R2UR UR7, R2 ;  /* 0x00000000020772ca */ /* 0x000fe200000e0000 */
[----:B------:R-:W-:Y:S01]  /*aa20*/  UMOV UR12, 0x400 ;  /* 0x00000400000c7882 */ /* 0x000fe20000000000 */
[----:B------:R-:W-:Y:S01]  /*aa30*/  UIADD3 UR14, UPT, UPT, UR21, 0x180, URZ ;  /* 0x00000180150e7890 */ /* 0x000fe2000fffe0ff */
[----:B------:R-:W-:Y:S01]  /*aa40*/  IMAD.MOV.U32 R182, RZ, RZ, R151 ;  /* 0x000000ffffb67224 */ /* 0x000fe200078e0097 */
[----:B------:R-:W-:Y:S01]  /*aa50*/  UIADD3 UR11, UPT, UPT, -UR11, URZ, URZ ;  /* 0x000000ff0b0b7290 */ /* 0x000fe2000fffe1ff */
[----:B------:R-:W4:Y:S01]  /*aa60*/  LDCU UR5, c[0x0][0x600] ;  /* 0x0000c000ff0577ac */ /* 0x000f220008000800 */
[----:B------:R-:W-:-:S05]  /*aa70*/  UMOV UR16, URZ ;  /* 0x000000ff00107c82 */ /* 0x000fca0008000000 */
[----:B------:R-:W-:Y:S02]  /*aa80*/  UISETP.GT.AND UP0, UPT, UR4, 0x3, UPT ;  /* 0x000000030400788c */ /* 0x000fe4000bf04270 */
[----:B------:R-:W-:Y:S02]  /*aa90*/  UPRMT UR14, UR7, 0x654, UR14 ;  /* 0x00000654070e7896 */ /* 0x000fe4000800000e */
[----:B------:R-:W-:-:S06]  /*aaa0*/  USEL UR4, URZ, 0x80, !UP0 ;  /* 0x00000080ff047887 */ /* 0x000fcc000c000000 */
[----:B------:R-:W-:Y:S01]  /*aab0*/  IMAD.U32 R3, RZ, RZ, UR4 ;  /* 0x00000004ff037e24 */ /* 0x000fe2000f8e00ff */
[----:B---3--:R-:W-:-:S04]  /*aac0*/  ULEA UR12, UR6, UR12, 0x18 ;  /* 0x0000000c060c7291 */ /* 0x008fc8000f8ec0ff */
[----:B------:R-:W-:Y:S01]  /*aad0*/  UIADD3 UR13, UPT, UPT, UR12, 0x8, URZ ;  /* 0x000000080c0d7890 */ /* 0x000fe2000fffe0ff */
[----:B--2---:R-:W-:-:S05]  /*aae0*/  IMAD.U32 R179, R180, 0x10000, RZ ;  /* 0x00010000b4b37824 */ /* 0x004fca00078e00ff */
[----:B------:R-:W-:-:S04]  /*aaf0*/  LOP3.LUT R179, R3, 0x600000, R179, 0xf8, !PT ;  /* 0x0060000003b37812 */ /* 0x000fc800078ef8b3 */
[C---:B------:R-:W-:Y:S02]  /*ab00*/  LOP3.LUT R178, R179.reuse, 0x40, RZ, 0xfc, !PT ;  /* 0x00000040b3b27812 */ /* 0x040fe400078efcff */
[C---:B------:R-:W-:Y:S02]  /*ab10*/  LOP3.LUT R177, R179.reuse, 0x70, RZ, 0xfc, !PT ;  /* 0x00000070b3b17812 */ /* 0x040fe400078efcff */
[C---:B------:R-:W-:Y:S02]  /*ab20*/  LOP3.LUT R176, R179.reuse, 0x50, RZ, 0xfc, !PT ;  /* 0x00000050b3b07812 */ /* 0x040fe400078efcff */
[C---:B------:R-:W-:Y:S02]  /*ab30*/  LOP3.LUT R175, R179.reuse, 0x60, RZ, 0xfc, !PT ;  /* 0x00000060b3af7812 */ /* 0x040fe400078efcff */
[----:B----4-:R-:W-:-:S07]  /*ab40*/  LOP3.LUT R174, R179, 0x20, RZ, 0xfc, !PT ;  /* 0x00000020b3ae7812 */ /* 0x010fce00078efcff */
.L_x_80:
[----:B------:R-:W-:Y:S01]  /*ab50*/  UMOV UR7, UR13 ;  /* 0x0000000d00077c82 */ /* 0x000fe20008000000 */
[----:B------:R-:W-:Y:S01]  /*ab60*/  USHF.L.U32 UR4, UR10, 0x1f, URZ ;  /* 0x0000001f0a047899 */ /* 0x000fe200080006ff */
[----:B------:R-:W-:Y:S01]  /*ab70*/  R2UR UR6, R179 ;  /* 0x00000000b30672ca */ /* 0x000fe200000e0000 */
[----:B------:R-:W-:-:S04]  /*ab80*/  @!UP0 UIADD3 UR7, UPT, UPT, UR12, URZ, URZ ;  /* 0x000000ff0c078290 */ /* 0x000fc8000fffe0ff */
[----:B-1----:R-:W-:-:S05]  /*ab90*/  MOV R4, UR4 ;  /* 0x0000000400047c02 */ /* 0x002fca0008000f00 */
[----:B------:R-:W1:Y:S02]  /*aba0*/  SYNCS.PHASECHK.TRANS64.TRYWAIT P0, [UR7+0x160], R4 ;  /* 0x00016004ff0075a7 */ /* 0x000e640008001107 */
[----:B-1----:R-:W-:Y:S05]  /*abb0*/  @!P0 BRA `(.L_x_78) ;  /* 0x0000005000a48947 */ /* 0x002fea0003800000 */
.L_x_163:
[----:B------:R-:W2:Y:S01]  /*abc0*/  LDTM.x32 R100, tmem[UR6] ;  /* 0x00000006006479ee */ /* 0x000ea200082c0000 */
[----:B------:R-:W-:Y:S02]  /*abd0*/  R2UR UR4, R174 ;  /* 0x00000000ae0472ca */ /* 0x000fe400000e0000 */
[----:B------:R-:W-:-:S11]  /*abe0*/  R2UR UR6, R178 ;  /* 0x00000000b20672ca */ /* 0x000fd600000e0000 */
[----:B------:R-:W3:Y:S01]  /*abf0*/  LDTM.x32 R68, tmem[UR4] ;  /* 0x00000004004479ee */ /* 0x000ee200082c0000 */
[----:B------:R-:W-:Y:S01]  /*ac00*/  R2UR UR4, R175 ;  /* 0x00000000af0472ca */ /* 0x000fe200000e0000 */
[----:B------:R-:W4:Y:S01]  /*ac10*/  LDTM.x32 R36, tmem[UR6] ;  /* 0x00000006002479ee */ /* 0x000f2200082c0000 */
[----:B------:R-:W-:Y:S02]  /*ac20*/  R2UR UR6, R176 ;  /* 0x00000000b00672ca */ /* 0x000fe400000e0000 */
[----:B--2---:R-:W-:Y:S02]  /*ac30*/  FMNMX3 R136, R182, R100, R101, !PT ;  /* 0x00000064b6887276 */ /* 0x004fe40007800065 */
[----:B------:R-:W-:Y:S02]  /*ac40*/  FMNMX R135, R102, R103, !PT ;  /* 0x0000006766877209 */ /* 0x000fe40007800000 */
[----:B------:R-:W-:-:S05]  /*ac50*/  FMNMX R134, R104, R105, !PT ;  /* 0x0000006968867209 */ /* 0x000fca0007800000 */
[----:B-1----:R-:W1:Y:S01]  /*ac60*/  LDTM.x32 R4, tmem[UR4] ;  /* 0x00000004000479ee */ /* 0x002e6200082c0000 */
[----:B------:R-:W-:Y:S02]  /*ac70*/  FMNMX R181, R106, R107, !PT ;  /* 0x0000006b6ab57209 */ /* 0x000fe40007800000 */
        /* <DEDUP_REMOVED lines=12> */
[----:B---3--:R-:W-:Y:S02]  /*ad40*/  FMNMX3 R136, R136, R68, R69, !PT ;  /* 0x0000004488887276 */ /* 0x008fe40007800045 */
        /* <DEDUP_REMOVED lines=15> */
[----:B----4-:R-:W-:-:S02]  /*ae40*/  FMNMX3 R136, R136, R36, R37, !PT ;  /* 0x0000002488887276 */ /* 0x010fc40007800025 */
        /* <DEDUP_REMOVED lines=15> */
[----:B-1----:R-:W-:Y:S02]  /*af40*/  FMNMX3 R136, R136, R4, R5, !PT ;  /* 0x0000000488887276 */ /* 0x002fe40007800005 */
        /* <DEDUP_REMOVED lines=15> */
[----:B------:R-:W-:Y:S02]  /*b040*/  FMNMX R135, R136, R135, !PT ;  /* 0x0000008788877209 */ /* 0x000fe40007800000 */
[----:B------:R-:W-:Y:S02]  /*b050*/  R2UR UR4, R178 ;  /* 0x00000000b20472ca */ /* 0x000fe400000e0000 */
[----:B------:R-:W-:-:S04]  /*b060*/  FMNMX3 R181, R135, R134, R181, !PT ;  /* 0x0000008687b57276 */ /* 0x000fc800078000b5 */
[----:B------:R-:W-:-:S04]  /*b070*/  FSETP.NEU.AND P0, PT, R181, -INF , PT ;  /* 0xff800000b500780b */ /* 0x000fc80003f0d000 */
[----:B------:R-:W-:Y:S02]  /*b080*/  FSEL R150, R181, RZ, P0 ;  /* 0x000000ffb5967208 */ /* 0x000fe40000000000 */
[----:B------:R-:W-:-:S03]  /*b090*/  ELECT P0, URZ, PT ;  /* 0x0000000000ff782f */ /* 0x000fc60003800000 */
[----:B------:R-:W-:-:S04]  /*b0a0*/  FADD R183, -R150, R182 ;  /* 0x000000b696b77221 */ /* 0x000fc80000000100 */
[----:B------:R-:W-:-:S05]  /*b0b0*/  FMUL R183, R183, UR5 ;  /* 0x00000005b7b77c20 */ /* 0x000fca0008400000 */
[----:B------:R-:W-:Y:S02]  /*b0c0*/  FSETP.GE.AND P1, PT, R183, -8, PT ;  /* 0xc1000000b700780b */ /* 0x000fe40003f26000 */
[----:B------:R-:W1:Y:S02]  /*b0d0*/  MUFU.EX2 R183, R183 ;  /* 0x000000b700b77308 */ /* 0x000e640000000800 */
[----:B------:R-:W-:-:S05]  /*b0e0*/  FSEL R150, R182, R150, P1 ;  /* 0x00000096b6967208 */ /* 0x000fca0000800000 */
[----:B------:R-:W-:-:S04]  /*b0f0*/  FFMA R150, -R150, UR5, RZ ;  /* 0x0000000596967c23 */ /* 0x000fc800080001ff */
[--C-:B------:R-:W-:Y:S02]  /*b100*/  FFMA2 R154, R14.F32x2.HI_LO, UR5.F32, R150.reuse.F32 ;  /* 0x000000050e9a7c49 */ /* 0x100fe40009200096 */
[--C-:B------:R-:W-:Y:S02]  /*b110*/  FFMA2 R156, R16.F32x2.HI_LO, UR5.F32, R150.reuse.F32 ;  /* 0x00000005109c7c49 */ /* 0x100fe40009200096 */
[--C-:B------:R-:W-:Y:S02]  /*b120*/  FFMA2 R16, R80.F32x2.HI_LO, UR5.F32, R150.reuse.F32 ;  /* 0x0000000550107c49 */ /* 0x100fe40009200096 */
[--C-:B------:R-:W-:Y:S01]  /*b130*/  FFMA2 R14, R82.F32x2.HI_LO, UR5.F32, R150.reuse.F32 ;  /* 0x00000005520e7c49 */ /* 0x100fe20009200096 */
[----:B-1----:R-:W-:Y:S01]  /*b140*/  FSEL R183, R183, 1, !P1 ;  /* 0x3f800000b7b77808 */ /* 0x002fe20004800000 */
[--C-:B------:R-:W-:Y:S01]  /*b150*/  FFMA2 R144, R6.F32x2.HI_LO, UR5.F32, R150.reuse.F32 ;  /* 0x0000000506907c49 */ /* 0x100fe20009200096 */
[----:B------:R-:W-:Y:S01]  /*b160*/  FMNMX R16, R16, -127, !PT ;  /* 0xc2fe000010107809 */ /* 0x000fe20007800000 */
        /* <DEDUP_REMOVED lines=20> */
[----:B------:R-:W-:Y:S01]  /*b2b0*/  FADD2.RM R172, R16.F32x2.HI_LO, 12582912 ;  /* 0x4b40000010ac744b */ /* 0x000fe20000204000 */
[----:B------:R-:W-:Y:S01]  /*b2c0*/  FMNMX R13, R13, -127, !PT ;  /* 0xc2fe00000d0d7809 */ /* 0x000fe20007800000 */
[----:B------:R-:W-:Y:S01]  /*b2d0*/  FADD2.RM R30, R14.F32x2.HI_LO, 12582912 ;  /* 0x4b4000000e1e744b */ /* 0x000fe20000204000 */
[----:B------:R-:W-:Y:S01]  /*b2e0*/  FMNMX R10, R10, -127, !PT ;  /* 0xc2fe00000a0a7809 */ /* 0x000fe20007800000 */
[--C-:B------:R-:W-:Y:S01]  /*b2f0*/  FFMA2 R4, R66.F32x2.HI_LO, UR5.F32, R150.reuse.F32 ;  /* 0x0000000542047c49 */ /* 0x100fe20009200096 */
[----:B------:R-:W-:Y:S01]  /*b300*/  FMNMX R11, R11, -127, !PT ;  /* 0xc2fe00000b0b7809 */ /* 0x000fe20007800000 */
[--C-:B------:R-:W-:Y:S01]  /*b310*/  FFMA2 R22, R22.F32x2.HI_LO, UR5.F32, R150.reuse.F32 ;  /* 0x0000000516167c49 */ /* 0x100fe20009200096 */
[----:B------:R-:W-:Y:S01]  /*b320*/  MUFU.EX2 R142, R142 ;  /* 0x0000008e008e7308 */ /* 0x000fe20000000800 */
[----:B------:R-:W-:-:S02]  /*b330*/  FFMA2 R48, R20.F32x2.HI_LO, UR5.F32, R150.F32 ;  /* 0x0000000514307c49 */ /* 0x000fc40009200096 */
[--C-:B------:R-:W-:Y:S02]  /*b340*/  FFMA2 R98, R32.F32x2.HI_LO, UR5.F32, R150.reuse.F32 ;  /* 0x0000000520627c49 */ /* 0x100fe40009200096 */
[----:B------:R-:W-:Y:S02]  /*b350*/  FADD2.RM R20, R6.F32x2.HI_LO, 12582912 ;  /* 0x4b4000000614744b */ /* 0x000fe40000204000 */
[----:B------:R-:W-:Y:S01]  /*b360*/  FADD2 R32, R172.F32x2.HI_LO, -12582912 ;  /* 0xcb400000ac20744b */ /* 0x000fe20000200000 */
[----:B------:R-:W-:Y:S01]  /*b370*/  MUFU.EX2 R96, R22 ;  /* 0x0000001600607308 */ /* 0x000fe20000000800 */
[----:B------:R-:W-:Y:S02]  /*b380*/  FADD2 R170, R30.F32x2.HI_LO, -12582912 ;  /* 0xcb4000001eaa744b */ /* 0x000fe40000200000 */
[--C-:B------:R-:W-:Y:S01]  /*b390*/  FFMA2 R134, R36.F32x2.HI_LO, UR5.F32, R150.reuse.F32 ;  /* 0x0000000524867c49 */ /* 0x100fe20009200096 */
[----:B------:R-:W-:Y:S01]  /*b3a0*/  FMNMX R36, R4, -127, !PT ;  /* 0xc2fe000004247809 */ /* 0x000fe20007800000 */
[--C-:B------:R-:W-:Y:S01]  /*b3b0*/  FFMA2 R100, R100.F32x2.HI_LO, UR5.F32, R150.reuse.F32 ;  /* 0x0000000564647c49 */ /* 0x100fe20009200096 */
[----:B------:R-:W-:Y:S01]  /*b3c0*/  FMNMX R37, R5, -127, !PT ;  /* 0xc2fe000005257809 */ /* 0x000fe20007800000 */
[--C-:B------:R-:W-:Y:S01]  /*b3d0*/  FFMA2 R102, R102.F32x2.HI_LO, UR5.F32, R150.reuse.F32 ;  /* 0x0000000566667c49 */ /* 0x100fe20009200096 */
[----:B------:R1:W-:Y:S01]  /*b3e0*/  MUFU.EX2 R97, R23 ;  /* 0x0000001700617308 */ /* 0x0003e20000000800 */
        /* <DEDUP_REMOVED lines=51> */
[----:B-1----:R-:W-:Y:S02]  /*b720*/  FADD2.RM R22, R8.F32x2.HI_LO, 12582912 ;  /* 0x4b4000000816744b */ /* 0x002fe40000204000 */
[----:B------:R-:W-:-:S02]  /*b730*/  FFMA2 R150, R34.F32x2.HI_LO, UR5.F32, R150.F32 ;  /* 0x0000000522967c49 */ /* 0x000fc40009200096 */
[----:B------:R-:W-:Y:S02]  /*b740*/  IMAD.MOV.U32 R34, RZ, RZ, 0x3d9df09d ;  /* 0x3d9df09dff227424 */ /* 0x000fe400078e00ff */
[----:B------:R-:W-:Y:S01]  /*b750*/  FADD2 R160, R20.F32x2.HI_LO, -12582912 ;  /* 0xcb40000014a0744b */ /* 0x000fe20000200000 */
[----:B------:R-:W-:Y:S01]  /*b760*/  MUFU.EX2 R110, R110 ;  /* 0x0000006e006e7308 */ /* 0x000fe20000000800 */
[----:B------:R-:W-:Y:S02]  /*b770*/  FADD2 R32, R16.F32x2.HI_LO, -R32.F32x2.HI_LO ;  /* 0x800000201020724b */ /* 0x000fe40000000000 */
[----:B------:R-:W-:Y:S02]  /*b780*/  FADD2.RM R28, R168.F32x2.HI_LO, 12582912 ;  /* 0x4b400000a81c744b */ /* 0x000fe40000204000 */
[----:B------:R-:W-:Y:S02]  /*b790*/  FADD2 R170, R14.F32x2.HI_LO, -R170.F32x2.HI_LO ;  /* 0x800000aa0eaa724b */ /* 0x000fe40000000000 */
[----:B------:R-:W-:Y:S01]  /*b7a0*/  FADD2.RM R26, R12.F32x2.HI_LO, 12582912 ;  /* 0x4b4000000c1a744b */ /* 0x000fe20000204000 */
[----:B------:R-:W-:Y:S01]  /*b7b0*/  MUFU.EX2 R111, R111 ;  /* 0x0000006f006f7308 */ /* 0x000fe20000000800 */
[----:B------:R-:W-:-:S02]  /*b7c0*/  FADD2.RM R24, R10.F32x2.HI_LO, 12582912 ;  /* 0x4b4000000a18744b */ /* 0x000fc40000204000 */
[----:B------:R-:W-:Y:S02]  /*b7d0*/  FADD2 R162, R22.F32x2.HI_LO, -12582912 ;  /* 0xcb40000016a2744b */ /* 0x000fe40000200000 */
[----:B------:R-:W-:Y:S02]  /*b7e0*/  FADD2.RM R158, R36.F32x2.HI_LO, 12582912 ;  /* 0x4b400000249e744b */ /* 0x000fe40000204000 */
[----:B------:R-:W-:Y:S01]  /*b7f0*/  FADD2 R160, R6.F32x2.HI_LO, -R160.F32x2.HI_LO ;  /* 0x800000a006a0724b */ /* 0x000fe20000000000 */
[----:B------:R-:W-:Y:S01]  /*b800*/  MUFU.EX2 R112, R112 ;  /* 0x0000007000707308 */ /* 0x000fe20000000800 */
[----:B------:R-:W-:Y:S02]  /*b810*/  FADD2 R14, R28.F32x2.HI_LO, -12582912 ;  /* 0xcb4000001c0e744b */ /* 0x000fe40000200000 */
[-C--:B------:R-:W-:Y:S02]  /*b820*/  FFMA2 R6, R32.F32x2.HI_LO, R34.reuse.F32, 0.22756439447402954102 ;  /* 0x3e6906a420067449 */ /* 0x080fe40001200022 */
[----:B------:R-:W-:-:S02]  /*b830*/  FFMA2 R4, R170.F32x2.HI_LO, R34.F32, 0.22756439447402954102 ;  /* 0x3e6906a4aa047449 */ /* 0x000fc40001200022 */
[----:B------:R-:W-:Y:S01]  /*b840*/  FADD2 R166, R26.F32x2.HI_LO, -12582912 ;  /* 0xcb4000001aa6744b */ /* 0x000fe20000200000 */
[----:B------:R-:W1:Y:S01]  /*b850*/  MUFU.EX2 R113, R113 ;  /* 0x0000007100717308 */ /* 0x000e620000000800 */
[----:B------:R-:W-:Y:S02]  /*b860*/  FADD2 R164, R24.F32x2.HI_LO, -12582912 ;  /* 0xcb40000018a4744b */ /* 0x000fe40000200000 */
[----:B------:R-:W-:Y:S02]  /*b870*/  FADD2 R162, R8.F32x2.HI_LO, -R162.F32x2.HI_LO ;  /* 0x800000a208a2724b */ /* 0x000fe40000000000 */
[----:B------:R-:W-:Y:S02]  /*b880*/  FADD2 R8, R158.F32x2.HI_LO, -12582912 ;  /* 0xcb4000009e08744b */ /* 0x000fe40000200000 */
[----:B------:R-:W-:Y:S01]  /*b890*/  FADD2 R168, R168.F32x2.HI_LO, -R14.F32x2.HI_LO ;  /* 0x8000000ea8a8724b */ /* 0x000fe20000000000 */
[----:B------:R-:W-:Y:S01]  /*b8a0*/  MUFU.EX2 R114, R114 ;  /* 0x0000007200727308 */ /* 0x000fe20000000800 */
[----:B------:R-:W-:-:S02]  /*b8b0*/  FFMA2 R6, R6.F32x2.HI_LO, R32.F32x2.HI_LO, 0.69514614343643188477 ;  /* 0x3f31f51906067449 */ /* 0x000fc40000200020 */
[----:B------:R-:W-:Y:S02]  /*b8c0*/  FFMA2 R4, R4.F32x2.HI_LO, R170.F32x2.HI_LO, 0.69514614343643188477 ;  /* 0x3f31f51904047449 */ /* 0x000fe400002000aa */
[----:B------:R-:W-:Y:S02]  /*b8d0*/  FADD2 R166, R12.F32x2.HI_LO, -R166.F32x2.HI_LO ;  /* 0x800000a60ca6724b */ /* 0x000fe40000000000 */
[----:B------:R-:W-:Y:S01]  /*b8e0*/  FADD2 R164, R10.F32x2.HI_LO, -R164.F32x2.HI_LO ;  /* 0x800000a40aa4724b */ /* 0x000fe20000000000 */
[----:B------:R-:W2:Y:S01]  /*b8f0*/  MUFU.EX2 R115, R115 ;  /* 0x0000007300737308 */ /* 0x000ea20000000800 */
[----:B------:R-:W-:Y:S01]  /*b900*/  FADD2 R36, R36.F32x2.HI_LO, -R8.F32x2.HI_LO ;  /* 0x800000082424724b */ /* 0x000fe20000000000 */
[----:B-1----:R-:W-:Y:S01]  /*b910*/  F2FP.F16.F32.PACK_AB R10, R113, R112 ;  /* 0x00000070710a723e */ /* 0x002fe200000000ff */
[----:B------:R-:W-:Y:S02]  /*b920*/  FFMA2 R32, R6.F32x2.HI_LO, R32.F32x2.HI_LO, 1 ;  /* 0x3f80000006207449 */ /* 0x000fe40000200020 */
[----:B------:R-:W-:-:S02]  /*b930*/  FFMA2 R170, R4.F32x2.HI_LO, R170.F32x2.HI_LO, 1 ;  /* 0x3f80000004aa7449 */ /* 0x000fc400002000aa */
[-C--:B------:R-:W-:Y:S01]  /*b940*/  FFMA2 R8, R168.F32x2.HI_LO, R34.reuse.F32, 0.22756439447402954102 ;  /* 0x3e6906a4a8087449 */ /* 0x080fe20001200022 */
[----:B------:R-:W-:Y:S01]  /*b950*/  MUFU.EX2 R116, R116 ;  /* 0x0000007400747308 */ /* 0x000fe20000000800 */
[-C--:B------:R-:W-:Y:S02]  /*b960*/  FFMA2 R6, R166.F32x2.HI_LO, R34.reuse.F32, 0.22756439447402954102 ;  /* 0x3e6906a4a6067449 */ /* 0x080fe40001200022 */
[----:B------:R-:W-:Y:S02]  /*b970*/  IMAD R172, R172, 0x800000, R32 ;  /* 0x00800000acac7824 */ /* 0x000fe400078e0220 */
[----:B------:R-:W-:Y:S02]  /*b980*/  FFMA2 R4, R164.F32x2.HI_LO, R34.F32, 0.22756439447402954102 ;  /* 0x3e6906a4a4047449 */ /* 0x000fe40001200022 */
[----:B------:R-:W-:Y:S02]  /*b990*/  IMAD R173, R173, 0x800000, R33 ;  /* 0x00800000adad7824 */ /* 0x000fe400078e0221 */
[----:B------:R-:W-:-:S02]  /*b9a0*/  FFMA2 R8, R8.F32x2.HI_LO, R168.F32x2.HI_LO, 0.69514614343643188477 ;  /* 0x3f31f51908087449 */ /* 0x000fc400002000a8 */
[----:B------:R-:W-:Y:S02]  /*b9b0*/  IMAD R170, R30, 0x800000, R170 ;  /* 0x008000001eaa7824 */ /* 0x000fe400078e02aa */
[----:B------:R-:W-:Y:S01]  /*b9c0*/  FFMA2 R6, R6.F32x2.HI_LO, R166.F32x2.HI_LO, 0.69514614343643188477 ;  /* 0x3f31f51906067449 */ /* 0x000fe200002000a6 */
[----:B------:R-:W1:Y:S01]  /*b9d0*/  MUFU.EX2 R117, R117 ;  /* 0x0000007500757308 */ /* 0x000e620000000800 */
[----:B------:R-:W-:Y:S01]  /*b9e0*/  FFMA2 R4, R4.F32x2.HI_LO, R164.F32x2.HI_LO, 0.69514614343643188477 ;  /* 0x3f31f51904047449 */ /* 0x000fe200002000a4 */
[----:B--2---:R-:W-:Y:S01]  /*b9f0*/  F2FP.F16.F32.PACK_AB R11, R115, R114 ;  /* 0x00000072730b723e */ /* 0x004fe200000000ff */
[----:B------:R-:W-:Y:S01]  /*ba00*/  FFMA2 R168, R8.F32x2.HI_LO, R168.F32x2.HI_LO, 1 ;  /* 0x3f80000008a87449 */ /* 0x000fe200002000a8 */
[----:B------:R-:W-:Y:S01]  /*ba10*/  LOP3.LUT R8, R3, 0x7f, R180, 0xf8, !PT ;  /* 0x0000007f03087812 */ /* 0x000fe200078ef8b4 */
[----:B------:R-:W-:Y:S01]  /*ba20*/  FFMA2 R166, R6.F32x2.HI_LO, R166.F32x2.HI_LO, 1 ;  /* 0x3f80000006a67449 */ /* 0x000fe200002000a6 */
[----:B------:R-:W-:Y:S01]  /*ba30*/  F2FP.F16.F32.PACK_AB R9, R111, R110 ;  /* 0x0000006e6f09723e */ /* 0x000fe200000000ff */
[----:B------:R-:W-:Y:S01]  /*ba40*/  FFMA2 R164, R4.F32x2.HI_LO, R164.F32x2.HI_LO, 1 ;  /* 0x3f80000004a47449 */ /* 0x000fe200002000a4 */
[----:B------:R-:W-:Y:S01]  /*ba50*/  MUFU.EX2 R118, R118 ;  /* 0x0000007600767308 */ /* 0x000fe20000000800 */
[-C--:B------:R-:W-:Y:S01]  /*ba60*/  FFMA2 R6, R162.F32x2.HI_LO, R34.reuse.F32, 0.22756439447402954102 ;  /* 0x3e6906a4a2067449 */ /* 0x080fe20001200022 */
[----:B------:R-:W-:Y:S01]  /*ba70*/  LEA R8, R8, UR12, 0x2 ;  /* 0x0000000c08087c11 */ /* 0x000fe2000f8e10ff */
[----:B------:R-:W-:-:S02]  /*ba80*/  FFMA2 R4, R160.F32x2.HI_LO, R34.F32, 0.22756439447402954102 ;  /* 0x3e6906a4a0047449 */ /* 0x000fc40001200022 */
[----:B------:R-:W-:Y:S02]  /*ba90*/  IMAD R171, R31, 0x800000, R171 ;  /* 0x008000001fab7824 */ /* 0x000fe400078e02ab */
[----:B------:R-:W-:Y:S02]  /*baa0*/  FFMA2 R6, R6.F32x2.HI_LO, R162.F32x2.HI_LO, 0.69514614343643188477 ;  /* 0x3f31f51906067449 */ /* 0x000fe400002000a2 */
[----:B------:R-:W-:Y:S02]  /*bab0*/  IMAD R168, R28, 0x800000, R168 ;  /* 0x008000001ca87824 */ /* 0x000fe400078e02a8 */
[----:B------:R-:W-:Y:S01]  /*bac0*/  FFMA2 R4, R4.F32x2.HI_LO, R160.F32x2.HI_LO, 0.69514614343643188477 ;  /* 0x3f31f51904047449 */ /* 0x000fe200002000a0 */
[----:B------:R-:W2:Y:S01]  /*bad0*/  MUFU.EX2 R119, R119 ;  /* 0x0000007700777308 */ /* 0x000ea20000000800 */
[----:B------:R-:W-:Y:S01]  /*bae0*/  FFMA2 R34, R36.F32x2.HI_LO, R34.F32, 0.22756439447402954102 ;  /* 0x3e6906a424227449 */ /* 0x000fe20001200022 */
[----:B------:R3:W-:Y:S01]  /*baf0*/  STS [R8+0x22c], R183 ;  /* 0x00022cb708007388 */ /* 0x0007e20000000800 */
[----:B------:R-:W-:Y:S01]  /*bb00*/  FFMA2 R162, R6.F32x2.HI_LO, R162.F32x2.HI_LO, 1 ;  /* 0x3f80000006a27449 */ /* 0x000fe200002000a2 */
[----:B------:R-:W-:Y:S01]  /*bb10*/  F2FP.F16.F32.PACK_AB R6, R105, R104 ;  /* 0x000000686906723e */ /* 0x000fe200000000ff */
[----:B------:R-:W-:Y:S01]  /*bb20*/  FFMA2 R160, R4.F32x2.HI_LO, R160.F32x2.HI_LO, 1 ;  /* 0x3f80000004a07449 */ /* 0x000fe200002000a0 */
[----:B------:R-:W-:Y:S01]  /*bb30*/  F2FP.F16.F32.PACK_AB R4, R101, R100 ;  /* 0x000000646504723e */ /* 0x000fe200000000ff */
[----:B------:R-:W-:Y:S01]  /*bb40*/  FFMA2 R34, R34.F32x2.HI_LO, R36.F32x2.HI_LO, 0.69514614343643188477 ;  /* 0x3f31f51922227449 */ /* 0x000fe20000200024 */
[----:B------:R-:W-:Y:S01]  /*bb50*/  MUFU.EX2 R120, R120 ;  /* 0x0000007800787308 */ /* 0x000fe20000000800 */
[----:B------:R-:W-:Y:S01]  /*bb60*/  F2FP.F16.F32.PACK_AB R5, R103, R102 ;  /* 0x000000666705723e */ /* 0x000fe200000000ff */
[----:B------:R-:W-:Y:S01]  /*bb70*/  IMAD R169, R29, 0x800000, R169 ;  /* 0x008000001da97824 */ /* 0x000fe200078e02a9 */
[----:B------:R-:W-:Y:S01]  /*bb80*/  F2FP.F16.F32.PACK_AB R7, R107, R106 ;  /* 0x0000006a6b07723e */ /* 0x000fe200000000ff */
[----:B------:R-:W-:Y:S01]  /*bb90*/  FFMA2 R34, R34.F32x2.HI_LO, R36.F32x2.HI_LO, 1 ;  /* 0x3f80000022227449 */ /* 0x000fe20000200024 */
[----:B-1----:R-:W-:Y:S01]  /*bba0*/  F2FP.F16.F32.PACK_AB R12, R117, R116 ;  /* 0x00000074750c723e */ /* 0x002fe200000000ff */
[----:B------:R-:W-:Y:S01]  /*bbb0*/  IMAD R166, R26, 0x800000, R166 ;  /* 0x008000001aa67824 */ /* 0x000fe200078e02a6 */
[----:B------:R-:W-:Y:S01]  /*bbc0*/  F2FP.F16.F32.PACK_AB R42, R169, R168 ;  /* 0x000000a8a92a723e */ /* 0x000fe200000000ff */
[----:B------:R-:W1:Y:S01]  /*bbd0*/  MUFU.EX2 R121, R121 ;  /* 0x0000007900797308 */ /* 0x000e620000000800 */
[----:B--2---:R-:W-:Y:S01]  /*bbe0*/  F2FP.F16.F32.PACK_AB R13, R119, R118 ;  /* 0x00000076770d723e */ /* 0x004fe200000000ff */
[----:B------:R-:W-:-:S02]  /*bbf0*/  IMAD R167, R27, 0x800000, R167 ;  /* 0x008000001ba77824 */ /* 0x000fc400078e02a7 */
[----:B------:R-:W-:Y:S02]  /*bc00*/  IMAD R164, R24, 0x800000, R164 ;  /* 0x0080000018a47824 */ /* 0x000fe400078e02a4 */
[----:B------:R-:W-:Y:S01]  /*bc10*/  IMAD R165, R25, 0x800000, R165 ;  /* 0x0080000019a57824 */ /* 0x000fe200078e02a5 */
[----:B------:R-:W-:Y:S01]  /*bc20*/  F2FP.F16.F32.PACK_AB R43, R167, R166 ;  /* 0x000000a6a72b723e */ /* 0x000fe200000000ff */
[----:B------:R-:W-:Y:S01]  /*bc30*/  MUFU.EX2 R122, R122 ;  /* 0x0000007a007a7308 */ /* 0x000fe20000000800 */
[----:B------:R-:W-:Y:S01]  /*bc40*/  IMAD R162, R22, 0x800000, R162 ;  /* 0x0080000016a27824 */ /* 0x000fe200078e02a2 */
[----:B---3--:R-:W-:Y:S01]  /*bc50*/  F2FP.F16.F32.PACK_AB R8, R109, R108 ;  /* 0x0000006c6d08723e */ /* 0x008fe200000000ff */
[----:B------:R-:W-:Y:S02]  /*bc60*/  IMAD R163, R23, 0x800000, R163 ;  /* 0x0080000017a37824 */ /* 0x000fe400078e02a3 */
[----:B------:R-:W-:-:S03]  /*bc70*/  IMAD R160, R20, 0x800000, R160 ;  /* 0x0080000014a07824 */ /* 0x000fc600078e02a0 */
[----:B------:R-:W2:Y:S01]  /*bc80*/  MUFU.EX2 R123, R123 ;  /* 0x0000007b007b7308 */ /* 0x000ea20000000800 */
[----:B-1----:R-:W-:Y:S01]  /*bc90*/  F2FP.F16.F32.PACK_AB R14, R121, R120 ;  /* 0x00000078790e723e */ /* 0x002fe200000000ff */
[----:B------:R-:W-:Y:S02]  /*bca0*/  IMAD R161, R21, 0x800000, R161 ;  /* 0x0080000015a17824 */ /* 0x000fe400078e02a1 */
[----:B------:R-:W-:Y:S01]  /*bcb0*/  IMAD R158, R158, 0x800000, R34 ;  /* 0x008000009e9e7824 */ /* 0x000fe200078e0222 */
[----:B------:R-:W-:Y:S01]  /*bcc0*/  F2FP.F16.F32.PACK_AB R34, R173, R172 ;  /* 0x000000acad22723e */ /* 0x000fe200000000ff */
[----:B------:R-:W-:Y:S01]  /*bcd0*/  IMAD R159, R159, 0x800000, R35 ;  /* 0x008000009f9f7824 */ /* 0x000fe200078e0223 */
[----:B------:R-:W-:Y:S01]  /*bce0*/  F2FP.F16.F32.PACK_AB R35, R171, R170 ;  /* 0x000000aaab23723e */ /* 0x000fe200000000ff */
[----:B------:R-:W-:Y:S01]  /*bcf0*/  MUFU.EX2 R124, R124 ;  /* 0x0000007c007c7308 */ /* 0x000fe20000000800 */
[----:B------:R-:W-:Y:S02]  /*bd00*/  F2FP.F16.F32.PACK_AB R26, R161, R160 ;  /* 0x000000a0a11a723e */ /* 0x000fe400000000ff */
[----:B------:R-:W-:-:S05]  /*bd10*/  F2FP.F16.F32.PACK_AB R27, R159, R158 ;  /* 0x0000009e9f1b723e */ /* 0x000fca00000000ff */
        /* <DEDUP_REMOVED lines=26> */
[----:B------:R-:W-:Y:S01]  /*bec0*/  MUFU.EX2 R76, R76 ;  /* 0x0000004c004c7308 */ /* 0x000fe20000000800 */
[----:B---3--:R-:W-:-:S07]  /*bed0*/  F2FP.F16.F32.PACK_AB R18, R165, R164 ;  /* 0x000000a4a512723e */ /* 0x008fce00000000ff */
[----:B------:R-:W1:Y:S01]  /*bee0*/  MUFU.EX2 R77, R77 ;  /* 0x0000004d004d7308 */ /* 0x000e620000000800 */
[----:B----4-:R-:W-:Y:S02]  /*bef0*/  F2FP.F16.F32.PACK_AB R31, R75, R74 ;  /* 0x0000004a4b1f723e */ /* 0x010fe400000000ff */
[----:B------:R-:W-:-:S05]  /*bf00*/  F2FP.F16.F32.PACK_AB R19, R163, R162 ;  /* 0x000000a2a313723e */ /* 0x000fca00000000ff */
        /* <DEDUP_REMOVED lines=23> */
[----:B---3--:R-:W-:-:S04]  /*c080*/  F2FP.F16.F32.PACK_AB R41, R95, R94 ;  /* 0x0000005e5f29723e */ /* 0x008fc800000000ff */
[----:B------:R-:W-:Y:S01]  /*c090*/  STTM.x16 tmem[UR6], R28 ;  /* 0x0000001c000079ed */ /* 0x000fe20008240006 */
[----:B------:R-:W-:Y:S02]  /*c0a0*/  USHF.L.U32 UR6, UR9, 0x1f, URZ ;  /* 0x0000001f09067899 */ /* 0x000fe400080006ff */
        /* <DEDUP_REMOVED lines=33> */
[----:B------:R-:W1:Y:S08]  /*c2c0*/  MUFU.EX2 R143, R143 ;  /* 0x0000008f008f7308 */ /* 0x000e700000000800 */
[----:B------:R-:W-:Y:S01]  /*c2d0*/  MUFU.EX2 R144, R144 ;  /* 0x0000009000907308 */ /* 0x000fe20000000800 */
[----:B---3--:R-:W-:-:S04]  /*c2e0*/  F2FP.F16.F32.PACK_AB R25, R63, R62 ;  /* 0x0000003e3f19723e */ /* 0x008fc800000000ff */
[----:B------:R3:W-:Y:S01]  /*c2f0*/  STTM.x16 tmem[UR4], R12 ;  /* 0x0000000c000079ed */ /* 0x0007e20008240004 */
[----:B------:R-:W-:Y:S01]  /*c300*/  R2UR UR4, R177 ;  /* 0x00000000b10472ca */ /* 0x000fe200000e0000 */
[----:B------:R-:W4:Y:S01]  /*c310*/  FENCE.VIEW.ASYNC.T ;  /* 0x00000000000073c6 */ /* 0x000f220000000200 */
[----:B------:R-:W5:Y:S01]  /*c320*/  MUFU.EX2 R145, R145 ;  /* 0x0000009100917308 */ /* 0x000f620000000800 */
[----:B-1----:R-:W-:-:S07]  /*c330*/  F2FP.F16.F32.PACK_AB R4, R143, R142 ;  /* 0x0000008e8f04723e */ /* 0x002fce00000000ff */
[----:B------:R-:W-:Y:S08]  /*c340*/  MUFU.EX2 R146, R146 ;  /* 0x0000009200927308 */ /* 0x000ff00000000800 */
[----:B------:R-:W1:Y:S01]  /*c350*/  MUFU.EX2 R147, R147 ;  /* 0x0000009300937308 */ /* 0x000e620000000800 */
[----:B-----5:R-:W-:-:S07]  /*c360*/  F2FP.F16.F32.PACK_AB R5, R145, R144 ;  /* 0x000000909105723e */ /* 0x020fce00000000ff */
[----:B------:R-:W-:Y:S08]  /*c370*/  MUFU.EX2 R148, R148 ;  /* 0x0000009400947308 */ /* 0x000ff00000000800 */
[----:B------:R-:W5:Y:S01]  /*c380*/  MUFU.EX2 R149, R149 ;  /* 0x0000009500957308 */ /* 0x000f620000000800 */
[----:B-1----:R-:W-:-:S07]  /*c390*/  F2FP.F16.F32.PACK_AB R6, R147, R146 ;  /* 0x000000929306723e */ /* 0x002fce00000000ff */
[----:B------:R-:W-:Y:S08]  /*c3a0*/  MUFU.EX2 R152, R152 ;  /* 0x0000009800987308 */ /* 0x000ff00000000800 */
[----:B------:R-:W1:Y:S01]  /*c3b0*/  MUFU.EX2 R153, R153 ;  /* 0x0000009900997308 */ /* 0x000e620000000800 */
[----:B-----5:R-:W-:Y:S01]  /*c3c0*/  F2FP.F16.F32.PACK_AB R7, R149, R148 ;  /* 0x000000949507723e */ /* 0x020fe200000000ff */
[----:B---3--:R-:W-:Y:S01]  /*c3d0*/  IMAD.MOV.U32 R20, RZ, RZ, 0x1 ;  /* 0x00000001ff147424 */ /* 0x008fe200078e00ff */
[----:B------:R-:W-:Y:S01]  /*c3e0*/  F2FP.F16.F32.PACK_AB R13, R97, R96 ;  /* 0x00000060610d723e */ /* 0x000fe200000000ff */
[----:B------:R-:W-:-:S02]  /*c3f0*/  IMAD.U32 R21, RZ, RZ, UR6 ;  /* 0x00000006ff157e24 */ /* 0x000fc4000f8e00ff */
[----:B----4-:R2:W-:Y:S02]  /*c400*/  SYNCS.ARRIVE.TRANS64.RED.ART0 RZ, [UR15], R20 ;  /* 0x00000014ffff79a7 */ /* 0x0105e4000850040f */
        /* <DEDUP_REMOVED lines=29> */
[----:B---3--:R-:W-:Y:S02]  /*c5e0*/  F2FP.F16.F32.PACK_AB R18, R99, R98 ;  /* 0x000000626312723e */ /* 0x008fe400000000ff */
[----:B-1----:R-:W-:-:S02]  /*c5f0*/  F2FP.F16.F32.PACK_AB R19, R185, R184 ;  /* 0x000000b8b913723e */ /* 0x002fc400000000ff */
[----:B------:R-:W-:Y:S02]  /*c600*/  FSEL R151, R182, R181, P1 ;  /* 0x000000b5b6977208 */ /* 0x000fe40000800000 */
[----:B------:R2:W-:Y:S01]  /*c610*/  STTM.x16 tmem[UR4], R4 ;  /* 0x00000004000079ed */ /* 0x0005e20008240004 */
[----:B------:R-:W1:Y:S02]  /*c620*/  FENCE.VIEW.ASYNC.T ;  /* 0x00000000000073c6 */ /* 0x000e640000000200 */
[----:B-1----:R-:W-:Y:S01]  /*c630*/  NOP ;  /* 0x0000000000007918 */ /* 0x002fe20000000000 */
[----:B------:R2:W-:Y:S01]  /*c640*/  @P0 SYNCS.ARRIVE.TRANS64.RED.ART0 RZ, [UR14], R20 ;  /* 0x00000014ffff09a7 */ /* 0x0005e2000850040e */
[----:B------:R-:W1:Y:S02]  /*c650*/  SYNCS.PHASECHK.TRANS64.TRYWAIT P0, [UR7+0x1d0], R21 ;  /* 0x0001d015ff0075a7 */ /* 0x000e640008001107 */
[----:B-12---:R-:W-:Y:S05]  /*c660*/  @!P0 BRA `(.L_x_79) ;  /* 0x00000038001c8947 */ /* 0x006fea0003800000 */
.L_x_165:
[----:B------:R-:W-:Y:S01]  /*c670*/  MOV R5, UR16 ;  /* 0x0000001000057c02 */ /* 0x000fe20008000f00 */
[----:B-1----:R-:W-:Y:S01]  /*c680*/  FMUL R4, R183, R133 ;  /* 0x00000085b7047220 */ /* 0x002fe20000400000 */
[----:B------:R-:W-:Y:S01]  /*c690*/  FADD2 R102, R102.F32x2.HI_LO, R110.F32x2.HI_LO ;  /* 0x0000006e6666724b */ /* 0x000fe20000000000 */
[----:B------:R-:W-:Y:S01]  /*c6a0*/  UIADD3 UR11, UPT, UPT, UR11, 0x1, URZ ;  /* 0x000000010b0b7890 */ /* 0x000fe2000fffe0ff */
[----:B------:R-:W-:Y:S01]  /*c6b0*/  FADD2 R104, R104.F32x2.HI_LO, R112.F32x2.HI_LO ;  /* 0x000000706868724b */ /* 0x000fe20000000000 */
[----:B------:R-:W-:Y:S01]  /*c6c0*/  MOV R182, R151 ;  /* 0x0000009700b67202 */ /* 0x000fe20000000f00 */
[----:B------:R-:W-:Y:S01]  /*c6d0*/  FADD2 R4, R4.F32x2.HI_LO, R100.F32x2.HI_LO ;  /* 0x000000640404724b */ /* 0x000fe20000000000 */
[----:B------:R-:W-:Y:S01]  /*c6e0*/  UISETP.NE.AND UP1, UPT, UR11, URZ, UPT ;  /* 0x000000ff0b00728c */ /* 0x000fe2000bf25270 */
        /* <DEDUP_REMOVED lines=65> */
.L_x_77:
[----:B-1----:R-:W1:Y:S01]  /*cb00*/  S2R R4, SR_TID.X ;  /* 0x0000000000047919 */ /* 0x002e620000002100 */
[----:B------:R-:W-:Y:S01]  /*cb10*/  R2UR UR4, R0 ;  /* 0x00000000000472ca */ /* 0x000fe200000e0000 */
[----:B------:R-:W2:Y:S01]  /*cb20*/  S2UR UR5, SR_CgaCtaId ;  /* 0x00000000000579c3 */ /* 0x000ea20000008800 */
[----:B------:R-:W-:-:S11]  /*cb30*/  UMOV UR6, 0x400 ;  /* 0x0000040000067882 */ /* 0x000fd60000000000 */
[----:B------:R-:W-:-:S04]  /*cb40*/  UISETP.GT.AND UP0, UPT, UR4, 0x3, UPT ;  /* 0x000000030400788c */ /* 0x000fc8000bf04270 */
[----:B------:R-:W-:-:S06]  /*cb50*/  USEL UR4, URZ, 0x80, !UP0 ;  /* 0x00000080ff047887 */ /* 0x000fcc000c000000 */
[----:B------:R-:W-:Y:S01]  /*cb60*/  IMAD.U32 R3, RZ, RZ, UR4 ;  /* 0x00000004ff037e24 */ /* 0x000fe2000f8e00ff */
[----:B--2---:R-:W-:-:S04]  /*cb70*/  ULEA UR4, UR5, UR6, 0x18 ;  /* 0x0000000605047291 */ /* 0x004fc8000f8ec0ff */
[----:B-1----:R-:W-:-:S04]  /*cb80*/  LOP3.LUT R3, R3, 0x7f, R4, 0xf8, !PT ;  /* 0x0000007f03037812 */ /* 0x002fc800078ef804 */
[----:B------:R-:W-:-:S05]  /*cb90*/  LEA R3, R3, UR4, 0x2 ;  /* 0x0000000403037c11 */ /* 0x000fca000f8e10ff */
[----:B------:R3:W-:Y:S04]  /*cba0*/  STS [R3+0x22c], R133 ;  /* 0x00022c8503007388 */ /* 0x0007e80000000800 */
[----:B------:R3:W-:Y:S01]  /*cbb0*/  STS [R3+0x62c], R151 ;  /* 0x00062c9703007388 */ /* 0x0007e20000000800 */
[----:B------:R3:W-:Y:S06]  /*cbc0*/  BAR.ARV R132, 0x40 ;  /* 0x000100840000751d */ /* 0x0007ec0000002000 */
.L_x_69:
[----:B------:R-:W4:Y:S01]  /*cbd0*/  S2UR UR5, SR_CgaCtaId ;  /* 0x00000000000579c3 */ /* 0x000f220000008800 */
[----:B------:R-:W-:Y:S01]  /*cbe0*/  R2UR UR4, R0 ;  /* 0x00000000000472ca */ /* 0x000fe200000e0000 */
[----:B------:R-:W-:-:S06]  /*cbf0*/  USHF.L.U32 UR9, UR9, 0x1f, URZ ;  /* 0x0000001f09097899 */ /* 0x000fcc00080006ff */
[----:B---3--:R-:W-:-:S06]  /*cc00*/  MOV R3, UR9 ;  /* 0x0000000900037c02 */ /* 0x008fcc0008000f00 */
[----:B------:R-:W-:-:S03]  /*cc10*/  UISETP.GT.AND UP0, UPT, UR4, 0x3, UPT ;  /* 0x000000030400788c */ /* 0x000fc6000bf04270 */
[----:B------:R-:W-:Y:S02]  /*cc20*/  UMOV UR4, 0x400 ;  /* 0x0000040000047882 */ /* 0x000fe40000000000 */
[----:B----4-:R-:W-:-:S04]  /*cc30*/  ULEA UR5, UR5, UR4, 0x18 ;  /* 0x0000000405057291 */ /* 0x010fc8000f8ec0ff */
[----:B------:R-:W-:Y:S02]  /*cc40*/  UIADD3 UR4, UPT, UPT, UR5, 0x8, URZ ;  /* 0x0000000805047890 */ /* 0x000fe4000fffe0ff */
[----:B------:R-:W-:-:S09]  /*cc50*/  @!UP0 UIADD3 UR4, UPT, UPT, UR5, URZ, URZ ;  /* 0x000000ff05048290 */ /* 0x000fd2000fffe0ff */
[----:B------:R-:W3:Y:S02]  /*cc60*/  SYNCS.PHASECHK.TRANS64.TRYWAIT P0, [UR4+0x1d0], R3 ;  /* 0x0001d003ff0075a7 */ /* 0x000ee40008001104 */
[----:B---3--:R-:W-:Y:S05]  /*cc70*/  @!P0 BRA `(.L_x_81) ;  /* 0x0000003000bc8947 */ /* 0x008fea0003800000 */
.L_x_167:
[----:B------:R-:W-:Y:S06]  /*cc80*/  BAR.ARV 0x2, 0x1a0 ;  /* 0x0086800000007b1d */ /* 0x000fec0000002000 */
[----:B------:R-:W-:Y:S05]  /*cc90*/  BRA `(.L_x_82) ;  /* 0x00000000003c7947 */ /* 0x000fea0003800000 */
.L_x_67:
[----:B------:R-:W-:-:S13]  /*cca0*/  R2UR UR4, R0 ;  /* 0x00000000000472ca */ /* 0x000fda00000e0000 */
[----:B------:R-:W-:-:S09]  /*ccb0*/  UISETP.NE.AND UP0, UPT, UR4, 0xc, UPT ;  /* 0x0000000c0400788c */ /* 0x000fd2000bf05270 */
[----:B------:R-:W-:Y:S05]  /*ccc0*/  BRA.U UP0, `(.L_x_83) ;  /* 0x00000001002c7547 */ /* 0x000fea000b800000 */
[----:B------:R-:W4:Y:S01]  /*ccd0*/  S2UR UR4, SR_CgaCtaId ;  /* 0x00000000000479c3 */ /* 0x000f220000008800 */
[----:B---3--:R-:W-:Y:S01]  /*cce0*/  UMOV UR6, 0x400 ;  /* 0x0000040000067882 */ /* 0x008fe20000000000 */
[----:B------:R-:W-:Y:S01]  /*ccf0*/  UMOV UR5, 0x20 ;  /* 0x0000002000057882 */ /* 0x000fe20000000000 */
[----:B------:R-:W-:Y:S01]  /*cd00*/  ELECT P0, URZ, PT ;  /* 0x0000000000ff782f */ /* 0x000fe20003800000 */
[----:B----4-:R-:W-:Y:S02]  /*cd10*/  ULEA UR6, UR4, UR6, 0x18 ;  /* 0x0000000604067291 */ /* 0x010fe4000f8ec0ff */
[----:B------:R-:W-:-:S04]  /*cd20*/  UIADD3 UR4, UPT, UPT, -UR5, 0x100000, URZ ;  /* 0x0010000005047890 */ /* 0x000fc8000fffe1ff */
[----:B------:R-:W-:Y:S02]  /*cd30*/  USHF.L.U32 UR5, UR4, 0xb, URZ ;  /* 0x0000000b04057899 */ /* 0x000fe400080006ff */
[----:B------:R-:W-:Y:S01]  /*cd40*/  USHF.L.U32 UR4, UR4, 0x1, URZ ;  /* 0x0000000104047899 */ /* 0x000fe200080006ff */
[----:B------:R-:W3:Y:S11]  /*cd50*/  FENCE.VIEW.ASYNC.S ;  /* 0x00000000000073c6 */ /* 0x000ef60000000000 */
[----:B---3--:R4:W3:Y:S02]  /*cd60*/  SYNCS.EXCH.64 URZ, [UR6+0x220], UR4 ;  /* 0x0002200406ff75b2 */ /* 0x0088e40008000100 */
[----:B----4-:R-:W-:Y:S01]  /*cd70*/  NOP ;  /* 0x0000000000007918 */ /* 0x010fe20000000000 */
.L_x_83:
[----:B------:R-:W-:Y:S01]  /*cd80*/  NOP ;  /* 0x0000000000007918 */ /* 0x000fe20000000000 */
.L_x_82:
[----:B------:R-:W-:-:S13]  /*cd90*/  R2UR UR5, R0 ;  /* 0x00000000000572ca */ /* 0x000fda00000e0000 */
[----:B------:R-:W-:Y:S02]  /*cda0*/  UISETP.NE.AND UP0, UPT, UR5, 0xc, UPT ;  /* 0x0000000c0500788c */ /* 0x000fe4000bf05270 */
[----:B------:R-:W-:-:S04]  /*cdb0*/  ULOP3.LUT UR4, UR5, 0xfffffffc, URZ, 0xc0, !UPT ;  /* 0xfffffffc05047892 */ /* 0x000fc8000f8ec0ff */
[----:B------:R-:W-:-:S03]  /*cdc0*/  UISETP.NE.AND UP1, UPT, UR4, 0x8, UPT ;  /* 0x000000080400788c */ /* 0x000fc6000bf25270 */
[----:B------:R-:W-:Y:S08]  /*cdd0*/  BRA.U UP0, `(.L_x_84) ;  /* 0x00000001002c7547 */ /* 0x000ff0000b800000 */
        /* <DEDUP_REMOVED lines=11> */
.L_x_84:
[----:B------:R-:W-:Y:S01]  /*ce90*/  NOP ;  /* 0x0000000000007918 */ /* 0x000fe20000000000 */
[----:B------:R-:W-:Y:S05]  /*cea0*/  BRA.U UP1, `(.L_x_85) ;  /* 0x0000001d01ac7547 */ /* 0x000fea000b800000 */
[----:B------:R-:W-:-:S08]  /*ceb0*/  NOP ;  /* 0x0000000000007918 */ /* 0x000fd00000000000 */
[----:B------:R-:W4:-:S00]  /*cec0*/  USETMAXREG.DEALLOC.CTAPOOL 0x40 ;  /* 0x00000040000079c8 */ /* 0x000f0000080e0500 */
[----:B------:R-:W1:Y:S01]  /*ced0*/  S2UR UR21, SR_CTAID.X ;  /* 0x00000000001579c3 */ /* 0x000e620000002500 */
[----:B------:R-:W1:Y:S01]  /*cee0*/  LDCU UR4, c[0x0][0x640] ;  /* 0x0000c800ff0477ac */ /* 0x000e620008000800 */
[----:B---34-:R-:W-:Y:S01]  /*cef0*/  R2UR UR15, R2 ;  /* 0x00000000020f72ca */ /* 0x018fe200000e0000 */
[----:B------:R-:W3:Y:S01]  /*cf00*/  S2R R38, SR_TID.X ;  /* 0x0000000000267919 */ /* 0x000ee20000002100 */
[----:B------:R-:W-:Y:S01]  /*cf10*/  IMAD.MOV.U32 R2, RZ, RZ, 0x1 ;  /* 0x00000001ff027424 */ /* 0x000fe200078e00ff */
[----:B------:R-:W4:Y:S01]  /*cf20*/  LDCU.U8 UR8, c[0x0][0x644] ;  /* 0x0000c880ff0877ac */ /* 0x000f220008000000 */
[----:B-12---:R-:W-:Y:S01]  /*cf30*/  IMAD.MOV.U32 R4, RZ, RZ, 0x1 ;  /* 0x00000001ff047424 */ /* 0x006fe200078e00ff */
[----:B------:R-:W1:Y:S01]  /*cf40*/  LDCU.U8 UR7, c[0x0][0x645] ;  /* 0x0000c8a0ff0777ac */ /* 0x000e620008000000 */
[----:B------:R-:W2:Y:S01]  /*cf50*/  LDCU UR6, c[0x0][0x654] ;  /* 0x0000ca80ff0677ac */ /* 0x000ea20008000800 */
[----:B------:R-:W5:Y:S01]  /*cf60*/  LDCU.U8 UR13, c[0x0][0x638] ;  /* 0x0000c700ff0d77ac */ /* 0x000f620008000000 */
[----:B------:R-:W5:Y:S01]  /*cf70*/  LDCU.U8 UR14, c[0x0][0x650] ;  /* 0x0000ca00ff0e77ac */ /* 0x000f620008000000 */
[----:B------:R-:W-:Y:S01]  /*cf80*/  UIMAD.WIDE.U32 UR4, UR21, UR4, URZ ;  /* 0x00000004150472a5 */ /* 0x000fe2000f8e00ff */
[----:B------:R-:W1:Y:S03]  /*cf90*/  LDCU.U8 UR11, c[0x0][0x639] ;  /* 0x0000c720ff0b77ac */ /* 0x000e660008000000 */
[----:B------:R-:W-:Y:S01]  /*cfa0*/  UIADD3 UR4, UPT, UPT, -UR5, UR21, URZ ;  /* 0x0000001505047290 */ /* 0x000fe2000fffe1ff */
[----:B------:R-:W1:Y:S01]  /*cfb0*/  LDCU.U8 UR12, c[0x0][0x651] ;  /* 0x0000ca20ff0c77ac */ /* 0x000e620008000000 */
[C---:B---3--:R-:W-:Y:S01]  /*cfc0*/  IMAD.SHL.U32 R45, R38.reuse, 0x80, RZ ;  /* 0x00000080262d7824 */ /* 0x048fe200078e00ff */
[----:B------:R-:W-:Y:S01]  /*cfd0*/  LOP3.LUT R3, R38, 0x7f, RZ, 0xc0, !PT ;  /* 0x0000007f26037812 */ /* 0x000fe200078ec0ff */
[----:B----4-:R-:W-:Y:S01]  /*cfe0*/  USHF.R.U32.HI UR4, URZ, UR8, UR4 ;  /* 0x00000008ff047299 */ /* 0x010fe20008011604 */
[----:B------:R-:W3:Y:S02]  /*cff0*/  LDCU.64 UR8, c[0x0][0x630] ;  /* 0x0000c600ff0877ac */ /* 0x000ee40008000a00 */
[----:B------:R-:W-:-:S02]  /*d000*/  LOP3.LUT R45, R45, 0xf80, RZ, 0xc0, !PT ;  /* 0x00000f802d2d7812 */ /* 0x000fc400078ec0ff */
[----:B------:R-:W-:Y:S01]  /*d010*/  SHF.R.U32.HI R44, RZ, 0x5, R3 ;  /* 0x00000005ff2c7819 */ /* 0x000fe20000011603 */
[----:B------:R-:W-:-:S04]  /*d020*/  UIADD3 UR4, UPT, UPT, UR5, UR4, URZ ;  /* 0x0000000405047290 */ /* 0x000fc8000fffe0ff */
[----:B-1----:R-:W-:Y:S01]  /*d030*/  USHF.R.U32.HI UR10, URZ, UR7, UR4 ;  /* 0x00000007ff0a7299 */ /* 0x002fe20008011604 */
[----:B------:R-:W-:Y:S01]  /*d040*/  IMAD R45, R44, 0x1000, R45 ;  /* 0x000010002c2d7824 */ /* 0x000fe200078e022d */
[----:B------:R-:W1:Y:S02]  /*d050*/  LDCU UR7, c[0x0][0x63c] ;  /* 0x0000c780ff0777ac */ /* 0x000e640008000800 */
[----:B--2---:R-:W-:Y:S02]  /*d060*/  UISETP.GE.AND UP0, UPT, UR10, UR6, UPT ;  /* 0x000000060a00728c */ /* 0x004fe4000bf06270 */
[----:B------:R-:W-:Y:S02]  /*d070*/  UIADD3 UR4, UPT, UPT, -UR10, URZ, URZ ;  /* 0x000000ff0a047290 */ /* 0x000fe4000fffe1ff */
[----:B-----5:R-:W-:Y:S01]  /*d080*/  USEL UR6, UR13, UR14, !UP0 ;  /* 0x0000000e0d067287 */ /* 0x020fe2000c000000 */
[----:B------:R-:W2:Y:S03]  /*d090*/  LDCU.U8 UR14, c[0x0][0x62c] ;  /* 0x0000c580ff0e77ac */ /* 0x000ea60008000000 */
[----:B------:R-:W-:-:S03]  /*d0a0*/  ULOP3.LUT UR6, UR6, 0xff, URZ, 0xc0, !UPT ;  /* 0x000000ff06067892 */ /* 0x000fc6000f8ec0ff */
[----:B---3--:R-:W3:Y:S01]  /*d0b0*/  @UP0 LDCU UR9, c[0x0][0x64c] ;  /* 0x0000c980ff0907ac */ /* 0x008ee20008000800 */
[----:B-1----:R-:W-:Y:S01]  /*d0c0*/  UIMAD UR7, UR4, UR7, UR21 ;  /* 0x00000007040772a4 */ /* 0x002fe2000f8e0215 */
[----:B------:R-:W1:Y:S03]  /*d0d0*/  @UP0 LDCU UR8, c[0x0][0x648] ;  /* 0x0000c900ff0807ac */ /* 0x000e660008000800 */
[----:B---3--:R-:W-:Y:S02]  /*d0e0*/  UIMAD.WIDE.U32 UR4, UR7, UR9, URZ ;  /* 0x00000009070472a5 */ /* 0x008fe4000f8e00ff */
[----:B------:R-:W-:Y:S01]  /*d0f0*/  USEL UR9, UR11, UR12, !UP0 ;  /* 0x0000000c0b097287 */ /* 0x000fe2000c000000 */
[----:B------:R-:W3:Y:S01]  /*d100*/  S2UR UR11, SR_CgaCtaId ;  /* 0x00000000000b79c3 */ /* 0x000ee20000008800 */
[----:B------:R-:W-:Y:S01]  /*d110*/  UIADD3 UR4, UPT, UPT, UR7, -UR5, URZ ;  /* 0x8000000507047290 */ /* 0x000fe2000fffe0ff */
[----:B------:R-:W4:Y:S03]  /*d120*/  LDCU.64 UR12, c[0x0][0x620] ;  /* 0x0000c400ff0c77ac */ /* 0x000f260008000a00 */
[----:B------:R-:W-:-:S02]  /*d130*/  USHF.R.U32.HI UR4, URZ, UR6, UR4 ;  /* 0x00000006ff047299 */ /* 0x000fc40008011604 */
[----:B------:R-:W-:Y:S02]  /*d140*/  ULOP3.LUT UR6, UR9, 0xff, URZ, 0xc0, !UPT ;  /* 0x000000ff09067892 */ /* 0x000fe4000f8ec0ff */
[----:B------:R-:W-:Y:S01]  /*d150*/  UIADD3 UR4, UPT, UPT, UR5, UR4, URZ ;  /* 0x0000000405047290 */ /* 0x000fe2000fffe0ff */
[----:B------:R-:W5:Y:S03]  /*d160*/  LDCU UR5, c[0x0][0x628] ;  /* 0x0000c500ff0577ac */ /* 0x000f660008000800 */
[----:B------:R-:W-:Y:S01]  /*d170*/  USHF.R.U32.HI UR20, URZ, UR6, UR4 ;  /* 0x00000006ff147299 */ /* 0x000fe20008011604 */
[----:B------:R-:W2:Y:S03]  /*d180*/  LDCU UR9, c[0x0][0x60c] ;  /* 0x0000c180ff0977ac */ /* 0x000ea60008000800 */
[----:B------:R-:W-:-:S04]  /*d190*/  UIADD3 UR4, UPT, UPT, -UR20, URZ, URZ ;  /* 0x000000ff14047290 */ /* 0x000fc8000fffe1ff */
[----:B-1----:R-:W-:-:S03]  /*d1a0*/  UIMAD UR4, UR8, UR4, UR7 ;  /* 0x00000004080472a4 */ /* 0x002fc6000f8e0207 */
[----:B------:R-:W-:Y:S01]  /*d1b0*/  UMOV UR7, 0x400 ;  /* 0x0000040000077882 */ /* 0x000fe20000000000 */
[----:B----4-:R-:W-:Y:S02]  /*d1c0*/  UIMAD UR6, UR10, UR12, UR4 ;  /* 0x0000000c0a0672a4 */ /* 0x010fe4000f8e0204 */
[----:B---3--:R-:W-:Y:S02]  /*d1d0*/  ULEA UR7, UR11, UR7, 0x18 ;  /* 0x000000070b077291 */ /* 0x008fe4000f8ec0ff */
[----:B-----5:R-:W-:Y:S02]  /*d1e0*/  UIMAD.WIDE.U32 UR4, UR6, UR5, URZ ;  /* 0x00000005060472a5 */ /* 0x020fe4000f8e00ff */
[----:B------:R-:W-:Y:S02]  /*d1f0*/  UIADD3 UR8, UPT, UPT, UR7, 0x170, URZ ;  /* 0x0000017007087890 */ /* 0x000fe4000fffe0ff */
[----:B------:R-:W-:Y:S02]  /*d200*/  UIADD3 UR10, UPT, UPT, UR7, 0x178, URZ ;  /* 0x00000178070a7890 */ /* 0x000fe4000fffe0ff */
[----:B------:R-:W-:Y:S01]  /*d210*/  UPRMT UR8, UR15, 0x654, UR8 ;  /* 0x000006540f087896 */ /* 0x000fe20008000008 */
[----:B------:R-:W-:Y:S01]  /*d220*/  BAR.SYNC.DEFER_BLOCKING 0x2, 0x1a0 ;  /* 0x0086800000007b1d */ /* 0x000fe20000010000 */
[----:B------:R-:W-:-:S02]  /*d230*/  UPRMT UR10, UR15, 0x654, UR10 ;  /* 0x000006540f0a7896 */ /* 0x000fc4000800000a */
[----:B------:R-:W-:Y:S02]  /*d240*/  UIADD3 UR4, UPT, UPT, UR6, -UR5, URZ ;  /* 0x8000000506047290 */ /* 0x000fe4000fffe0ff */
[----:B--2---:R-:W-:Y:S02]  /*d250*/  UISETP.GE.AND UP0, UPT, UR21, UR9, UPT ;  /* 0x000000091500728c */ /* 0x004fe4000bf06270 */
[----:B------:R-:W-:Y:S01]  /*d260*/  USHF.R.U32.HI UR4, URZ, UR14, UR4 ;  /* 0x0000000eff047299 */ /* 0x000fe20008011604 */
[----:B------:R-:W1:Y:S03]  /*d270*/  LDCU.U8 UR14, c[0x0][0x62d] ;  /* 0x0000c5a0ff0e77ac */ /* 0x000e660008000000 */
[----:B------:R-:W-:Y:S01]  /*d280*/  UIADD3 UR4, UPT, UPT, UR5, UR4, URZ ;  /* 0x0000000405047290 */ /* 0x000fe2000fffe0ff */
[----:B------:R2:W-:Y:S03]  /*d290*/  SYNCS.ARRIVE.TRANS64.RED.ART0 RZ, [UR8], R2 ;  /* 0x00000002ffff79a7 */ /* 0x0005e60008500408 */
[----:B-1----:R-:W-:-:S04]  /*d2a0*/  USHF.R.U32.HI UR16, URZ, UR14, UR4 ;  /* 0x0000000eff107299 */ /* 0x002fc80008011604 */
[----:B------:R-:W-:Y:S01]  /*d2b0*/  UIADD3 UR4, UPT, UPT, -UR16, URZ, URZ ;  /* 0x000000ff10047290 */ /* 0x000fe2000fffe1ff */
[----:B------:R2:W-:Y:S03]  /*d2c0*/  SYNCS.ARRIVE.TRANS64.RED.ART0 RZ, [UR10], R2 ;  /* 0x00000002ffff79a7 */ /* 0x0005e6000850040a */
[----:B------:R-:W-:Y:S01]  /*d2d0*/  UIMAD UR17, UR4, UR13, UR6 ;  /* 0x0000000d041172a4 */ /* 0x000fe2000f8e0206 */
[----:B------:R-:W-:Y:S11]  /*d2e0*/  BRA.U UP0, `(.L_x_86) ;  /* 0x0000001900887547 */ /* 0x000ff6000b800000 */
[----:B------:R-:W-:Y:S01]  /*d2f0*/  R2UR UR4, R0 ;  /* 0x00000000000472ca */ /* 0x000fe200000e0000 */
[----:B------:R-:W1:Y:S01]  /*d300*/  LDCU UR5, c[0x0][0x614] ;  /* 0x0000c280ff0577ac */ /* 0x000e620008000800 */
[----:B------:R-:W-:Y:S01]  /*d310*/  VIADD R45, R45, UR7 ;  /* 0x000000072d2d7c36 */ /* 0x000fe20008000000 */
[----:B------:R-:W-:Y:S01]  /*d320*/  SHF.L.U32 R44, R44, 0x15, RZ ;  /* 0x000000152c2c7819 */ /* 0x000fe200000006ff */
[----:B------:R-:W3:Y:S01]  /*d330*/  LDCU UR11, c[0x0][0x38c] ;  /* 0x00007180ff0b77ac */ /* 0x000ee20008000800 */
[----:B------:R-:W-:Y:S01]  /*d340*/  LEA R47, R3, UR7, 0x2 ;  /* 0x00000007032f7c11 */ /* 0x000fe2000f8e10ff */
[----:B------:R-:W-:Y:S01]  /*d350*/  VIADD R36, R45, 0xc00 ;  /* 0x00000c002d247836 */ /* 0x000fe20000000000 */
[----:B------:R-:W4:Y:S06]  /*d360*/  LDCU UR6, c[0x0][0x380] ;  /* 0x00007000ff0677ac */ /* 0x000f2c0008000800 */
[----:B------:R-:W-:Y:S01]  /*d370*/  ULOP3.LUT UR4, UR4, 0x3, URZ, 0xc0, !UPT ;  /* 0x0000000304047892 */ /* 0x000fe2000f8ec0ff */
[----:B------:R-:W-:Y:S01]  /*d380*/  UMOV UR22, 0x0 ;  /* 0x0000000000167882 */ /* 0x000fe20000000000 */
[----:B------:R-:W-:-:S02]  /*d390*/  UMOV UR23, 0x1 ;  /* 0x0000000100177882 */ /* 0x000fc40000000000 */
[----:B------:R-:W-:Y:S02]  /*d3a0*/  UIADD3 UR14, UPT, UPT, UR4, 0x3, URZ ;  /* 0x00000003040e7890 */ /* 0x000fe4000fffe0ff */
[----:B------:R-:W-:Y:S02]  /*d3b0*/  UIADD3 UR15, UPT, UPT, UR4, 0x7, URZ ;  /* 0x00000007040f7890 */ /* 0x000fe4000fffe0ff */
[----:B-1----:R-:W-:Y:S02]  /*d3c0*/  UIADD3 UR5, UPT, UPT, -UR20, UR5, URZ ;  /* 0x0000000514057290 */ /* 0x002fe4000fffe1ff */
[----:B------:R-:W-:Y:S01]  /*d3d0*/  IMAD.U32 R37, RZ, RZ, UR14 ;  /* 0x0000000eff257e24 */ /* 0x000fe2000f8e00ff */
[----:B---3--:R-:W-:Y:S01]  /*d3e0*/  UIADD3 UR13, UPT, UPT, UR11, -0x1, URZ ;  /* 0xffffffff0b0d7890 */ /* 0x008fe2000fffe0ff */
[----:B------:R-:W-:Y:S01]  /*d3f0*/  MOV R46, UR15 ;  /* 0x0000000f002e7c02 */ /* 0x000fe20008000f00 */
[----:B------:R-:W-:Y:S02]  /*d400*/  UISETP.GT.AND UP0, UPT, UR11, URZ, UPT ;  /* 0x000000ff0b00728c */ /* 0x000fe4000bf04270 */
[----:B----4-:R-:W-:Y:S01]  /*d410*/  UIADD3 UR4, UPT, UPT, UR11, -UR6, URZ ;  /* 0x800000060b047290 */ /* 0x010fe2000fffe0ff */
[----:B------:R1:W-:Y:S01]  /*d420*/  BAR.SYNC.DEFER_BLOCKING R37, 0x40 ;  /* 0x000100250000751d */ /* 0x0003e20000010000 */
[----:B------:R-:W-:-:S02]  /*d430*/  UIADD3 UR6, UPT, UPT, -UR11, URZ, URZ ;  /* 0x000000ff0b067290 */ /* 0x000fc4000fffe1ff */
[----:B------:R-:W-:Y:S02]  /*d440*/  ULEA UR4, UR5, UR4, 0x8 ;  /* 0x0000000405047291 */ /* 0x000fe4000f8e40ff */
[----:B------:R-:W-:Y:S02]  /*d450*/  USHF.R.S32.HI UR6, URZ, 0x1f, UR6 ;  /* 0x0000001fff067899 */ /* 0x000fe40008011406 */
[----:B------:R-:W-:Y:S02]  /*d460*/  UIADD3 UR12, UPT, UPT, -UR4, URZ, URZ ;  /* 0x000000ff040c7290 */ /* 0x000fe4000fffe1ff */
[----:B------:R-:W-:Y:S02]  /*d470*/  ULEA.HI UR11, UR6, -UR11, URZ, 0x7 ;  /* 0x8000000b060b7291 */ /* 0x000fe4000f8f38ff */
[----:B------:R-:W-:Y:S02]  /*d480*/  USHF.R.S32.HI UR5, URZ, 0x1f, UR13 ;  /* 0x0000001fff057899 */ /* 0x000fe4000801140d */
[----:B------:R-:W-:-:S02]  /*d490*/  USHF.R.S32.HI UR6, URZ, 0x1f, UR12 ;  /* 0x0000001fff067899 */ /* 0x000fc4000801140c */
[----:B------:R-:W-:Y:S02]  /*d4a0*/  UIADD3 UR9, UPT, UPT, UR4, -0x1, URZ ;  /* 0xffffffff04097890 */ /* 0x000fe4000fffe0ff */
[----:B------:R-:W-:Y:S02]  /*d4b0*/  UISETP.GT.AND UP1, UPT, UR4, URZ, UPT ;  /* 0x000000ff0400728c */ /* 0x000fe4000bf24270 */
[----:B------:R-:W-:Y:S02]  /*d4c0*/  ULEA.HI UR5, UR5, UR13, URZ, 0x7 ;  /* 0x0000000d05057291 */ /* 0x000fe4000f8f38ff */
[----:B------:R-:W-:Y:S02]  /*d4d0*/  ULEA.HI UR4, UR6, -UR4, URZ, 0x7 ;  /* 0x8000000406047291 */ /* 0x000fe4000f8f38ff */
[----:B------:R-:W-:Y:S01]  /*d4e0*/  USHF.R.S32.HI UR13, URZ, 0x1f, UR9 ;  /* 0x0000001fff0d7899 */ /* 0x000fe20008011409 */
[----:B------:R1:W-:Y:S01]  /*d4f0*/  SYNCS.ARRIVE.TRANS64.ART0 RZ, [UR7+0x1d0], R2 ;  /* 0x0001d002ffff79a7 */ /* 0x0003e20008500007 */
[----:B------:R-:W-:-:S02]  /*d500*/  @UP0 UIMAD.WIDE UR18, UR5, 0x2000000, UR22 ;  /* 0x02000000051208a5 */ /* 0x000fc4000f8e0216 */
[----:B------:R-:W-:Y:S02]  /*d510*/  USHF.R.S32.HI UR4, URZ, 0x7, UR4 ;  /* 0x00000007ff047899 */ /* 0x000fe40008011404 */
[----:B------:R-:W-:Y:S02]  /*d520*/  USHF.R.S32.HI UR11, URZ, 0x7, UR11 ;  /* 0x00000007ff0b7899 */ /* 0x000fe4000801140b */
[----:B------:R-:W-:Y:S02]  /*d530*/  ULEA.HI UR5, UR13, UR9, URZ, 0x7 ;  /* 0x000000090d057291 */ /* 0x000fe4000f8f38ff */
[----:B------:R-:W-:Y:S02]  /*d540*/  UIADD3 UR6, UPT, UPT, -UR4, URZ, URZ ;  /* 0x000000ff04067290 */ /* 0x000fe4000fffe1ff */
[----:B------:R-:W-:Y:S02]  /*d550*/  ULEA.HI.SX32 UR5, UR5, 0x1, 0x19 ;  /* 0x0000000105057891 */ /* 0x000fe4000f8fcaff */
[----:B------:R-:W-:-:S05]  /*d560*/  UIADD3 UR4, UPT, UPT, -UR11, URZ, URZ ;  /* 0x000000ff0b047290 */ /* 0x000fca000fffe1ff */
[----:B------:R-:W-:Y:S02]  /*d570*/  @!UP1 UMOV UR5, UR6 ;  /* 0x0000000600059c82 */ /* 0x000fe40008000000 */
[----:B------:R-:W-:Y:S02]  /*d580*/  @UP0 UMOV UR4, UR19 ;  /* 0x0000001300040c82 */ /* 0x000fe40008000000 */
[----:B------:R-:W-:-:S04]  /*d590*/  UISETP.LT.AND UP0, UPT, UR5, UR4, UPT ;  /* 0x000000040500728c */ /* 0x000fc8000bf01270 */
[----:B------:R-:W-:-:S04]  /*d5a0*/  USEL UR4, UR5, UR4, UP0 ;  /* 0x0000000405047287 */ /* 0x000fc80008000000 */
[----:B------:R-:W-:Y:S01]  /*d5b0*/  UISETP.GE.AND UP0, UPT, UR4, 0x2, UPT ;  /* 0x000000020400788c */ /* 0x000fe2000bf06270 */
[----:B------:R1:W-:Y:S08]  /*d5c0*/  BAR.SYNC.DEFER_BLOCKING R46, 0x40 ;  /* 0x0001002e0000751d */ /* 0x0003f00000010000 */
[----:B------:R-:W-:Y:S05]  /*d5d0*/  BRA.U !UP0, `(.L_x_87) ;  /* 0x0000000508a87547 */ /* 0x000fea000b800000 */
[----:B------:R-:W-:Y:S02]  /*d5e0*/  UIADD3 UR6, UPT, UPT, -UR4, URZ, URZ ;  /* 0x000000ff04067290 */ /* 0x000fe4000fffe1ff */
.L_x_90:
[----:B---3--:R3:W-:Y:S06]  /*d5f0*/  BAR.SYNC.DEFER_BLOCKING R37, 0x40 ;  /* 0x000100250000751d */ /* 0x0087ec0000010000 */
[----:B----4-:R-:W4:Y:S02]  /*d600*/  LDS R39, [R47+0x22c] ;  /* 0x00022c002f277984 */ /* 0x010f240000000800 */
[----:B----4-:R-:W-:-:S13]  /*d610*/  FSETP.GEU.AND P0, PT, R39, 1, PT ;  /* 0x3f8000002700780b */ /* 0x010fda0003f0e000 */
[----:B------:R-:W-:-:S04]  /*d620*/  VOTE.ANY R4, PT, !P0 ;  /* 0x0000000000047806 */ /* 0x000fc800040e0100 */
[----:B------:R-:W-:-:S13]  /*d630*/  ISETP.NE.AND P0, PT, R4, RZ, PT ;  /* 0x000000ff0400720c */ /* 0x000fda0003f05270 */
[----:B---3--:R-:W-:Y:S05]  /*d640*/  @!P0 BRA `(.L_x_88) ;  /* 0x0000000000ac8947 */ /* 0x008fea0003800000 */
[C---:B------:R-:W-:Y:S02]  /*d650*/  R2UR UR4, R44.reuse ;  /* 0x000000002c0472ca */ /* 0x040fe400000e0000 */
[----:B------:R-:W-:-:S11]  /*d660*/  R2UR UR5, R44 ;  /* 0x000000002c0572ca */ /* 0x000fd600000e0000 */
[----:B------:R-:W3:Y:S02]  /*d670*/  LDTM.x16 R20, tmem[UR4+0x100] ;  /* 0x00010004001479ee */ /* 0x000ee40008240000 */
[-C--:B---3--:R-:W-:Y:S02]  /*d680*/  FMUL2 R20, R20.F32x2.HI_LO, R39.reuse.F32 ;  /* 0x000000271414724a */ /* 0x088fe40001000000 */
[-C--:B------:R-:W-:Y:S02]  /*d690*/  FMUL2 R22, R22.F32x2.HI_LO, R39.reuse.F32 ;  /* 0x000000271616724a */ /* 0x080fe40001000000 */
[-C--:B------:R-:W-:Y:S02]  /*d6a0*/  FMUL2 R24, R24.F32x2.HI_LO, R39.reuse.F32 ;  /* 0x000000271818724a */ /* 0x080fe40001000000 */
[-C--:B------:R-:W-:Y:S02]  /*d6b0*/  FMUL2 R26, R26.F32x2.HI_LO, R39.reuse.F32 ;  /* 0x000000271a1a724a */ /* 0x080fe40001000000 */
[----:B------:R-:W-:-:S02]  /*d6c0*/  FMUL2 R28, R28.F32x2.HI_LO, R39.F32 ;  /* 0x000000271c1c724a */ /* 0x000fc40001000000 */
[-C--:B------:R-:W-:Y:S02]  /*d6d0*/  FMUL2 R30, R30.F32x2.HI_LO, R39.reuse.F32 ;  /* 0x000000271e1e724a */ /* 0x080fe40001000000 */
[-C--:B------:R-:W-:Y:S02]  /*d6e0*/  FMUL2 R32, R32.F32x2.HI_LO, R39.reuse.F32 ;  /* 0x000000272020724a */ /* 0x080fe40001000000 */
[----:B------:R-:W-:-:S04]  /*d6f0*/  FMUL2 R34, R34.F32x2.HI_LO, R39.F32 ;  /* 0x000000272222724a */ /* 0x000fc80001000000 */
[----:B------:R-:W-:Y:S01]  /*d700*/  STTM.x16 tmem[UR5+0x100], R20 ;  /* 0x00010014000079ed */ /* 0x000fe20008240005 */
        /* <DEDUP_REMOVED lines=29> */
[----:B------:R3:W-:Y:S01]  /*d8e0*/  STTM.x16 tmem[UR4+0x130], R4 ;  /* 0x00013004000079ed */ /* 0x0007e20008240004 */
[----:B------:R-:W4:Y:S02]  /*d8f0*/  FENCE.VIEW.ASYNC.T ;  /* 0x00000000000073c6 */ /* 0x000f240000000200 */
.L_x_88:
[----:B----4-:R4:W-:Y:S01]  /*d900*/  SYNCS.ARRIVE.TRANS64.RED.ART0 RZ, [UR8], R2 ;  /* 0x00000002ffff79a7 */ /* 0x0109e20008500408 */
[----:B------:R-:W-:-:S04]  /*d910*/  UIADD3 UR6, UPT, UPT, UR6, 0x1, URZ ;  /* 0x0000000106067890 */ /* 0x000fc8000fffe0ff */
[----:B------:R-:W-:Y:S01]  /*d920*/  UISETP.NE.AND UP0, UPT, UR6, -0x1, UPT ;  /* 0xffffffff0600788c */ /* 0x000fe2000bf05270 */
[----:B------:R4:W-:Y:S01]  /*d930*/  SYNCS.ARRIVE.TRANS64.ART0 RZ, [UR7+0x1d8], R2 ;  /* 0x0001d802ffff79a7 */ /* 0x0009e20008500007 */
[----:B------:R4:W-:Y:S06]  /*d940*/  BAR.SYNC.DEFER_BLOCKING R46, 0x40 ;  /* 0x0001002e0000751d */ /* 0x0009ec0000010000 */
[----:B------:R-:W5:Y:S02]  /*d950*/  LDS R39, [R47+0x42c] ;  /* 0x00042c002f277984 */ /* 0x000f640000000800 */
[----:B-----5:R-:W-:-:S13]  /*d960*/  FSETP.GEU.AND P0, PT, R39, 1, PT ;  /* 0x3f8000002700780b */ /* 0x020fda0003f0e000 */
[----:B---3--:R-:W-:-:S04]  /*d970*/  VOTE.ANY R4, PT, !P0 ;  /* 0x0000000000047806 */ /* 0x008fc800040e0100 */
[----:B------:R-:W-:-:S13]  /*d980*/  ISETP.NE.AND P0, PT, R4, RZ, PT ;  /* 0x000000ff0400720c */ /* 0x000fda0003f05270 */
[----:B----4-:R-:W-:Y:S05]  /*d990*/  @!P0 BRA `(.L_x_89) ;  /* 0x0000000000ac8947 */ /* 0x010fea0003800000 */
        /* <DEDUP_REMOVED lines=43> */
.L_x_89:
[----:B----4-:R4:W-:Y:S01]  /*dc50*/  SYNCS.ARRIVE.TRANS64.RED.ART0 RZ, [UR10], R2 ;  /* 0x00000002ffff79a7 */ /* 0x0109e2000850040a */
[----:B------:R4:W-:Y:S01]  /*dc60*/  SYNCS.ARRIVE.TRANS64.ART0 RZ, [UR7+0x1d0], R2 ;  /* 0x0001d002ffff79a7 */ /* 0x0009e20008500007 */
[----:B------:R-:W-:Y:S05]  /*dc70*/  BRA.U UP0, `(.L_x_90) ;  /* 0xfffffff9005c7547 */ /* 0x000fea000b83ffff */
.L_x_87:
[----:B------:R5:W-:Y:S01]  /*dc80*/  SYNCS.ARRIVE.TRANS64.ART0 RZ, [UR7+0x1d8], R2 ;  /* 0x0001d802ffff79a7 */ /* 0x000be20008500007 */
[----:B------:R5:W-:Y:S01]  /*dc90*/  BAR.SYNC.DEFER_BLOCKING R37, 0x40 ;  /* 0x000100250000751d */ /* 0x000be20000010000 */
[----:B------:R-:W-:Y:S02]  /*dca0*/  IMAD.MOV.U32 R51, RZ, RZ, 0x10 ;  /* 0x00000010ff337424 */ /* 0x000fe400078e00ff */
[----:B------:R-:W-:Y:S02]  /*dcb0*/  IMAD.MOV.U32 R50, RZ, RZ, 0x20 ;  /* 0x00000020ff327424 */ /* 0x000fe400078e00ff */
[----:B------:R-:W-:Y:S02]  /*dcc0*/  IMAD.MOV.U32 R52, RZ, RZ, 0x40 ;  /* 0x00000040ff347424 */ /* 0x000fe400078e00ff */
[----:B------:R-:W-:Y:S01]  /*dcd0*/  IMAD.MOV.U32 R55, RZ, RZ, -0x80000000 ;  /* 0x80000000ff377424 */ /* 0x000fe200078e00ff */
[----:B------:R5:W1:Y:S04]  /*dce0*/  LDS R49, [R47+0x22c] ;  /* 0x00022c002f317984 */ /* 0x000a680000000800 */
[----:B------:R5:W2:Y:S01]  /*dcf0*/  LDS R48, [R47+0x62c] ;  /* 0x00062c002f307984 */ /* 0x000aa20000000800 */
[----:B------:R5:W-:Y:S01]  /*dd00*/  SYNCS.ARRIVE.TRANS64.ART0 RZ, [UR7+0x1d0], R2 ;  /* 0x0001d002ffff79a7 */ /* 0x000be20008500007 */
[----:B------:R-:W3:Y:S02]  /*dd10*/  SYNCS.PHASECHK.TRANS64.TRYWAIT P3, [UR7+0x1a0], RZ ;  /* 0x0001a0ffff0075a7 */ /* 0x000ee40008061107 */
[----:B---3--:R-:W-:-:S05]  /*dd20*/  R2P PR, R38, 0x7 ;  /* 0x0000000726007804 */ /* 0x008fca0000000000 */
[----:B------:R-:W-:Y:S02]  /*dd30*/  SEL R51, R51, 0xfffffff0, !P0 ;  /* 0xfffffff033337807 */ /* 0x000fe40004000000 */
[----:B------:R-:W-:Y:S02]  /*dd40*/  SEL R50, R50, 0xffffffe0, !P1 ;  /* 0xffffffe032327807 */ /* 0x000fe40004800000 */
[----:B------:R-:W-:Y:S01]  /*dd50*/  SEL R52, R52, 0xffffffc0, !P2 ;  /* 0xffffffc034347807 */ /* 0x000fe20005000000 */
[----:B-12--5:R-:W-:Y:S06]  /*dd60*/  @!P3 BRA `(.L_x_91) ;  /* 0x0000002000a4b947 */ /* 0x026fec0003800000 */
.L_x_169:
[----:B------:R-:W2:Y:S01]  /*dd70*/  SYNCS.PHASECHK.TRANS64.TRYWAIT P0, [UR7+0x1f0], R55 ;  /* 0x0001f037ff0075a7 */ /* 0x000ea20008001107 */
[----:B------:R-:W-:Y:S02]  /*dd80*/  R2UR UR4, R44 ;  /* 0x000000002c0472ca */ /* 0x000fe400000e0000 */
[----:B------:R-:W-:Y:S01]  /*dd90*/  FSETP.NE.AND P4, PT, R49, RZ, PT ;  /* 0x000000ff3100720b */ /* 0x000fe20003f85000 */
[----:B--2---:R-:W-:-:S12]  /*dda0*/  @!P0 BRA `(.L_x_92) ;  /* 0x0000002000ac8947 */ /* 0x004fd80003800000 */
.L_x_171:
[----:B------:R-:W2:Y:S01]  /*ddb0*/  LDTM.x16 R20, tmem[UR4+0x100] ;  /* 0x00010004001479ee */ /* 0x000ea20008240000 */
[----:B------:R-:W-:Y:S02]  /*ddc0*/  R2UR UR4, R44 ;  /* 0x000000002c0472ca */ /* 0x000fe400000e0000 */
[----:B------:R-:W-:Y:S02]  /*ddd0*/  FSEL R53, R49, 1, P4 ;  /* 0x3f80000031357808 */ /* 0x000fe40002000000 */
[----:B------:R-:W-:-:S04]  /*dde0*/  SHF.R.U32.HI R54, RZ, 0x3, R36 ;  /* 0x00000003ff367819 */ /* 0x000fc80000011624 */
[----:B------:R-:W2:Y:S01]  /*ddf0*/  MUFU.RCP R53, R53 ;  /* 0x0000003500357308 */ /* 0x000ea20000001000 */
[----:B------:R-:W-:-:S04]  /*de00*/  LOP3.LUT R54, R36, 0x70, R54, 0x78, !PT ;  /* 0x0000007024367812 */ /* 0x000fc800078e7836 */
[----:B-1----:R-:W1:Y:S01]  /*de10*/  LDTM.x16 R4, tmem[UR4+0x110] ;  /* 0x00011004000479ee */ /* 0x002e620008240000 */
[--C-:B------:R-:W-:Y:S02]  /*de20*/  IMAD.IADD R56, R50, 0x1, R54.reuse ;  /* 0x0000000132387824 */ /* 0x100fe400078e0236 */
[-C--:B--2---:R-:W-:Y:S02]  /*de30*/  FMUL2 R34, R34.F32x2.HI_LO, R53.reuse.F32 ;  /* 0x000000352222724a */ /* 0x084fe40001000000 */
[-C--:B------:R-:W-:Y:S02]  /*de40*/  FMUL2 R26, R26.F32x2.HI_LO, R53.reuse.F32 ;  /* 0x000000351a1a724a */ /* 0x080fe40001000000 */
[-C--:B------:R-:W-:Y:S01]  /*de50*/  FMUL2 R24, R24.F32x2.HI_LO, R53.reuse.F32 ;  /* 0x000000351818724a */ /* 0x080fe20001000000 */
[----:B------:R-:W-:Y:S01]  /*de60*/  F2FP.F16.F32.PACK_AB R43, R35, R34 ;  /* 0x00000022232b723e */ /* 0x000fe200000000ff */
[-C--:B------:R-:W-:Y:S01]  /*de70*/  FMUL2 R34, R22.F32x2.HI_LO, R53.reuse.F32 ;  /* 0x000000351622724a */ /* 0x080fe20001000000 */
[----:B------:R-:W-:Y:S01]  /*de80*/  F2FP.F16.F32.PACK_AB R23, R27, R26 ;  /* 0x0000001a1b17723e */ /* 0x000fe200000000ff */
[-C--:B------:R-:W-:Y:S01]  /*de90*/  FMUL2 R36, R20.F32x2.HI_LO, R53.reuse.F32 ;  /* 0x000000351424724a */ /* 0x080fe20001000000 */
[----:B------:R-:W-:Y:S01]  /*dea0*/  F2FP.F16.F32.PACK_AB R22, R25, R24 ;  /* 0x000000181916723e */ /* 0x000fe200000000ff */
[-C--:B------:R-:W-:Y:S01]  /*deb0*/  FMUL2 R32, R32.F32x2.HI_LO, R53.reuse.F32 ;  /* 0x000000352020724a */ /* 0x080fe20001000000 */
[----:B------:R-:W-:Y:S01]  /*dec0*/  F2FP.F16.F32.PACK_AB R21, R35, R34 ;  /* 0x000000222315723e */ /* 0x000fe200000000ff */
[-C--:B-1----:R-:W-:Y:S01]  /*ded0*/  FMUL2 R10, R10.F32x2.HI_LO, R53.reuse.F32 ;  /* 0x000000350a0a724a */ /* 0x082fe20001000000 */
[----:B------:R-:W-:Y:S01]  /*dee0*/  F2FP.F16.F32.PACK_AB R20, R37, R36 ;  /* 0x000000242514723e */ /* 0x000fe200000000ff */
        /* <DEDUP_REMOVED lines=9> */
[----:B------:R1:W-:Y:S01]  /*df80*/  STS.128 [R54], R20 ;  /* 0x0000001436007388 */ /* 0x0003e20000000c00 */
[----:B------:R-:W-:Y:S01]  /*df90*/  F2FP.F16.F32.PACK_AB R10, R9, R8 ;  /* 0x00000008090a723e */ /* 0x000fe200000000ff */
[----:B------:R-:W-:Y:S01]  /*dfa0*/  FMUL2 R18, R18.F32x2.HI_LO, R53.F32 ;  /* 0x000000351212724a */ /* 0x000fe20001000000 */
[----:B------:R-:W-:Y:S01]  /*dfb0*/  F2FP.F16.F32.PACK_AB R9, R7, R6 ;  /* 0x000000060709723e */ /* 0x000fe200000000ff */
[----:B------:R-:W-:-:S02]  /*dfc0*/  IMAD.IADD R6, R51, 0x1, R54 ;  /* 0x0000000133067824 */ /* 0x000fc400078e0236 */
[-C--:B------:R-:W-:Y:S01]  /*dfd0*/  FMUL2 R16, R16.F32x2.HI_LO, R53.reuse.F32 ;  /* 0x000000351010724a */ /* 0x080fe20001000000 */
[----:B------:R-:W-:Y:S01]  /*dfe0*/  F2FP.F16.F32.PACK_AB R8, R5, R4 ;  /* 0x000000040508723e */ /* 0x000fe200000000ff */
[-C--:B------:R-:W-:Y:S01]  /*dff0*/  FMUL2 R14, R14.F32x2.HI_LO, R53.reuse.F32 ;  /* 0x000000350e0e724a */ /* 0x080fe20001000000 */
[----:B------:R-:W-:Y:S01]  /*e000*/  F2FP.F16.F32.PACK_AB R39, R19, R18 ;  /* 0x000000121327723e */ /* 0x000fe200000000ff */
[----:B------:R-:W-:Y:S01]  /*e010*/  FMUL2 R12, R12.F32x2.HI_LO, R53.F32 ;  /* 0x000000350c0c724a */ /* 0x000fe20001000000 */
[----:B------:R-:W-:Y:S01]  /*e020*/  STS.128 [R6], R40 ;  /* 0x0000002806007388 */ /* 0x000fe20000000c00 */
[----:B------:R-:W-:Y:S02]  /*e030*/  F2FP.F16.F32.PACK_AB R38, R17, R16 ;  /* 0x000000101126723e */ /* 0x000fe400000000ff */
[----:B------:R-:W-:Y:S01]  /*e040*/  F2FP.F16.F32.PACK_AB R37, R15, R14 ;  /* 0x0000000e0f25723e */ /* 0x000fe200000000ff */
[----:B------:R2:W-:Y:S01]  /*e050*/  STS.128 [R56], R8 ;  /* 0x0000000838007388 */ /* 0x0005e20000000c00 */
[----:B------:R-:W-:Y:S01]  /*e060*/  F2FP.F16.F32.PACK_AB R36, R13, R12 ;  /* 0x0000000c0d24723e */ /* 0x000fe200000000ff */
[----:B-1----:R-:W1:Y:S01]  /*e070*/  LDTM.x16 R20, tmem[UR4+0x120] ;  /* 0x00012004001479ee */ /* 0x002e620008240000 */
[----:B------:R-:W-:Y:S01]  /*e080*/  IADD3 R54, PT, PT, R52, R54, RZ ;  /* 0x0000003634367210 */ /* 0x000fe20007ffe0ff */
[----:B--2---:R-:W2:Y:S01]  /*e090*/  LDTM.x16 R4, tmem[UR4+0x130] ;  /* 0x00013004000479ee */ /* 0x004ea20008240000 */
[----:B------:R-:W-:-:S05]  /*e0a0*/  IMAD.IADD R56, R51, 0x1, R56 ;  /* 0x0000000133387824 */ /* 0x000fca00078e0238 */
[----:B------:R3:W-:Y:S01]  /*e0b0*/  STS.128 [R56], R36 ;  /* 0x0000002438007388 */ /* 0x0007e20000000c00 */
[-C--:B-1----:R-:W-:Y:S02]  /*e0c0*/  FMUL2 R34, R34.F32x2.HI_LO, R53.reuse.F32 ;  /* 0x000000352222724a */ /* 0x082fe40001000000 */
        /* <DEDUP_REMOVED lines=11> */
[----:B--2---:R-:W-:-:S02]  /*e180*/  FMUL2 R12, R12.F32x2.HI_LO, R53.F32 ;  /* 0x000000350c0c724a */ /* 0x004fc40001000000 */
[-C--:B------:R-:W-:Y:S01]  /*e190*/  FMUL2 R20, R4.F32x2.HI_LO, R53.reuse.F32 ;  /* 0x000000350414724a */ /* 0x080fe20001000000 */
[----:B------:R-:W-:Y:S01]  /*e1a0*/  F2FP.F16.F32.PACK_AB R26, R25, R24 ;  /* 0x00000018191a723e */ /* 0x000fe200000000ff */
[-C--:B------:R-:W-:Y:S01]  /*e1b0*/  FMUL2 R22, R22.F32x2.HI_LO, R53.reuse.F32 ;  /* 0x000000351616724a */ /* 0x080fe20001000000 */
[----:B------:R-:W-:Y:S01]  /*e1c0*/  F2FP.F16.F32.PACK_AB R24, R31, R30 ;  /* 0x0000001e1f18723e */ /* 0x000fe200000000ff */
[-C--:B------:R-:W-:Y:S02]  /*e1d0*/  FMUL2 R4, R6.F32x2.HI_LO, R53.reuse.F32 ;  /* 0x000000350604724a */ /* 0x080fe40001000000 */
[-C--:B------:R-:W-:Y:S01]  /*e1e0*/  FMUL2 R6, R10.F32x2.HI_LO, R53.reuse.F32 ;  /* 0x000000350a06724a */ /* 0x080fe20001000000 */
[----:B------:R-:W-:Y:S01]  /*e1f0*/  F2FP.F16.F32.PACK_AB R25, R23, R22 ;  /* 0x000000161719723e */ /* 0x000fe200000000ff */
[-C--:B------:R-:W-:Y:S01]  /*e200*/  FMUL2 R28, R8.F32x2.HI_LO, R53.reuse.F32 ;  /* 0x00000035081c724a */ /* 0x080fe20001000000 */
[----:B------:R-:W-:Y:S01]  /*e210*/  F2FP.F16.F32.PACK_AB R8, R13, R12 ;  /* 0x0000000c0d08723e */ /* 0x000fe200000000ff */
[-C--:B------:R-:W-:Y:S01]  /*e220*/  FMUL2 R14, R14.F32x2.HI_LO, R53.reuse.F32 ;  /* 0x000000350e0e724a */ /* 0x080fe20001000000 */
[----:B------:R-:W-:Y:S01]  /*e230*/  IADD3 R12, PT, PT, R50, R54, RZ ;  /* 0x00000036320c7210 */ /* 0x000fe20007ffe0ff */
[-C--:B------:R-:W-:Y:S01]  /*e240*/  FMUL2 R16, R16.F32x2.HI_LO, R53.reuse.F32 ;  /* 0x000000351010724a */ /* 0x080fe20001000000 */
[----:B------:R-:W-:Y:S01]  /*e250*/  F2FP.F16.F32.PACK_AB R7, R7, R6 ;  /* 0x000000060707723e */ /* 0x000fe200000000ff */
[----:B------:R-:W-:Y:S01]  /*e260*/  FMUL2 R18, R18.F32x2.HI_LO, R53.F32 ;  /* 0x000000351212724a */ /* 0x000fe20001000000 */
[----:B------:R-:W-:Y:S01]  /*e270*/  F2FP.F16.F32.PACK_AB R5, R5, R4 ;  /* 0x000000040505723e */ /* 0x000fe200000000ff */
[----:B------:R-:W-:Y:S01]  /*e280*/  IMAD.IADD R13, R51, 0x1, R54 ;  /* 0x00000001330d7824 */ /* 0x000fe200078e0236 */
[----:B------:R-:W-:Y:S01]  /*e290*/  F2FP.F16.F32.PACK_AB R9, R15, R14 ;  /* 0x0000000e0f09723e */ /* 0x000fe200000000ff */
[----:B------:R3:W-:Y:S01]  /*e2a0*/  STS.128 [R54], R24 ;  /* 0x0000001836007388 */ /* 0x0007e20000000c00 */
[----:B------:R-:W-:-:S02]  /*e2b0*/  F2FP.F16.F32.PACK_AB R6, R29, R28 ;  /* 0x0000001c1d06723e */ /* 0x000fc400000000ff */
[----:B------:R-:W-:Y:S01]  /*e2c0*/  F2FP.F16.F32.PACK_AB R4, R21, R20 ;  /* 0x000000141504723e */ /* 0x000fe200000000ff */
[----:B------:R3:W-:Y:S01]  /*e2d0*/  STS.128 [R13], R32 ;  /* 0x000000200d007388 */ /* 0x0007e20000000c00 */
[----:B------:R-:W-:Y:S02]  /*e2e0*/  F2FP.F16.F32.PACK_AB R11, R19, R18 ;  /* 0x00000012130b723e */ /* 0x000fe400000000ff */
[----:B------:R-:W-:Y:S01]  /*e2f0*/  F2FP.F16.F32.PACK_AB R10, R17, R16 ;  /* 0x00000010110a723e */ /* 0x000fe200000000ff */
[----:B------:R3:W-:Y:S01]  /*e300*/  STS.128 [R12], R4 ;  /* 0x000000040c007388 */ /* 0x0007e20000000c00 */
[----:B------:R-:W-:-:S05]  /*e310*/  IADD3 R14, PT, PT, R51, R12, RZ ;  /* 0x0000000c330e7210 */ /* 0x000fca0007ffe0ff */
[----:B------:R3:W-:Y:S01]  /*e320*/  STS.128 [R14], R8 ;  /* 0x000000080e007388 */ /* 0x0007e20000000c00 */
[----:B------:R1:W-:Y:S06]  /*e330*/  MEMBAR.ALL.CTA ;  /* 0x0000000000007992 */ /* 0x0003ec0000008000 */
[----:B-1----:R-:W1:Y:S02]  /*e340*/  FENCE.VIEW.ASYNC.S ;  /* 0x00000000000073c6 */ /* 0x002e640000000000 */
[----:B-1----:R3:W-:Y:S01]  /*e350*/  SYNCS.ARRIVE.TRANS64.RED.ART0 RZ, [UR8], R2 ;  /* 0x00000002ffff79a7 */ /* 0x0027e20008500408 */
[----:B------:R3:W-:Y:S01]  /*e360*/  SYNCS.ARRIVE.TRANS64.ART0 RZ, [UR7+0x1e0], R2 ;  /* 0x0001e002ffff79a7 */ /* 0x0007e20008500007 */
[----:B------:R3:W-:Y:S06]  /*e370*/  BAR.SYNC.DEFER_BLOCKING R46, 0x40 ;  /* 0x0001002e0000751d */ /* 0x0007ec0000010000 */
[----:B------:R3:W1:Y:S04]  /*e380*/  LDS R53, [R47+0x42c] ;  /* 0x00042c002f357984 */ /* 0x0006680000000800 */
[----:B------:R3:W2:Y:S01]  /*e390*/  LDS R54, [R47+0x82c] ;  /* 0x00082c002f367984 */ /* 0x0006a20000000800 */
[----:B------:R3:W-:Y:S01]  /*e3a0*/  SYNCS.ARRIVE.TRANS64.ART0 RZ, [UR7+0x1d8], R2 ;  /* 0x0001d802ffff79a7 */ /* 0x0007e20008500007 */
[----:B------:R-:W5:Y:S02]  /*e3b0*/  SYNCS.PHASECHK.TRANS64.TRYWAIT P0, [UR7+0x1a8], RZ ;  /* 0x0001a8ffff0075a7 */ /* 0x000f640008001107 */
[----:B-123-5:R-:W-:Y:S05]  /*e3c0*/  @!P0 BRA `(.L_x_93) ;  /* 0x0000001c00448947 */ /* 0x02efea0003800000 */
.L_x_173:
[----:B------:R-:W2:Y:S01]  /*e3d0*/  SYNCS.PHASECHK.TRANS64.TRYWAIT P0, [UR7+0x1f8], R55 ;  /* 0x0001f837ff0075a7 */ /* 0x000ea20008001107 */
[----:B------:R-:W-:Y:S02]  /*e3e0*/  R2UR UR4, R44 ;  /* 0x000000002c0472ca */ /* 0x000fe400000e0000 */
[----:B------:R-:W-:Y:S01]  /*e3f0*/  FSETP.NE.AND P5, PT, R53, RZ, PT ;  /* 0x000000ff3500720b */ /* 0x000fe20003fa5000 */
[----:B--2---:R-:W-:-:S12]  /*e400*/  @!P0 BRA `(.L_x_94) ;  /* 0x0000001c004c8947 */ /* 0x004fd80003800000 */
.L_x_175:
[----:B------:R-:W2:Y:S01]  /*e410*/  LDTM.x16 R20, tmem[UR4+0x140] ;  /* 0x00014004001479ee */ /* 0x000ea20008240000 */
[----:B------:R-:W-:Y:S01]  /*e420*/  FSEL R55, R53, 1, P5 ;  /* 0x3f80000035377808 */ /* 0x000fe20002800000 */
[----:B------:R-:W-:Y:S01]  /*e430*/  VIADD R45, R45, 0x4c00 ;  /* 0x00004c002d2d7836 */ /* 0x000fe20000000000 */
[C---:B------:R-:W-:Y:S01]  /*e440*/  R2UR UR4, R44.reuse ;  /* 0x000000002c0472ca */ /* 0x040fe200000e0000 */
[----:B------:R-:W3:Y:S01]  /*e450*/  LDCU UR6, c[0x0][0x380] ;  /* 0x00007000ff0677ac */ /* 0x000ee20008000800 */
[----:B------:R-:W-:Y:S01]  /*e460*/  R2UR UR5, R44 ;  /* 0x000000002c0572ca */ /* 0x000fe200000e0000 */
[----:B------:R-:W-:Y:S01]  /*e470*/  @P4 MUFU.LG2 R49, R49 ;  /* 0x0000003100314308 */ /* 0x000fe20000000c00 */
[----:B------:R-:W-:Y:S01]  /*e480*/  SHF.R.U32.HI R56, RZ, 0x3, R45 ;  /* 0x00000003ff387819 */ /* 0x000fe2000001162d */
[----:B------:R-:W5:Y:S03]  /*e490*/  LDCU.64 UR8, c[0x0][0x3c8] ;  /* 0x00007900ff0877ac */ /* 0x000f660008000a00 */
[----:B------:R-:W-:Y:S01]  /*e4a0*/  LOP3.LUT R56, R45, 0x70, R56, 0x78, !PT ;  /* 0x000000702d387812 */ /* 0x000fe200078e7838 */
[----:B------:R-:W1:Y:S02]  /*e4b0*/  LDCU.64 UR12, c[0x0][0x3d0] ;  /* 0x00007a00ff0c77ac */ /* 0x000e640008000a00 */
[----:B------:R-:W2:Y:S02]  /*e4c0*/  MUFU.RCP R55, R55 ;  /* 0x0000003700377308 */ /* 0x000ea40000001000 */
[----:B-1----:R-:W1:Y:S01]  /*e4d0*/  LDTM.x16 R4, tmem[UR4+0x150] ;  /* 0x00015004000479ee */ /* 0x002e620008240000 */
[----:B------:R-:W-:-:S05]  /*e4e0*/  IMAD.IADD R52, R52, 0x1, R56 ;  /* 0x0000000134347824 */ /* 0x000fca00078e0238 */
[----:B------:R-:W4:Y:S01]  /*e4f0*/  @P5 MUFU.LG2 R53, R53 ;  /* 0x0000003500355308 */ /* 0x000f220000000c00 */
        /* <DEDUP_REMOVED lines=14> */
[----:B------:R2:W-:Y:S01]  /*e5e0*/  STS.128 [R56], R20 ;  /* 0x0000001438007388 */ /* 0x0005e20000000c00 */
[----:B------:R-:W-:Y:S01]  /*e5f0*/  F2FP.F16.F32.PACK_AB R41, R31, R30 ;  /* 0x0000001e1f29723e */ /* 0x000fe200000000ff */
[-C--:B-1----:R-:W-:Y:S01]  /*e600*/  FMUL2 R8, R8.F32x2.HI_LO, R55.reuse.F32 ;  /* 0x000000370808724a */ /* 0x082fe20001000000 */
[----:B------:R-:W-:Y:S01]  /*e610*/  F2FP.F16.F32.PACK_AB R40, R37, R36 ;  /* 0x000000242528723e */ /* 0x000fe200000000ff */
[----:B------:R-:W-:-:S02]  /*e620*/  FMUL2 R18, R18.F32x2.HI_LO, R55.F32 ;  /* 0x000000371212724a */ /* 0x000fc40001000000 */
[-C--:B------:R-:W-:Y:S01]  /*e630*/  FMUL2 R16, R16.F32x2.HI_LO, R55.reuse.F32 ;  /* 0x000000371010724a */ /* 0x080fe20001000000 */
[----:B------:R-:W-:Y:S01]  /*e640*/  F2FP.F16.F32.PACK_AB R46, R9, R8 ;  /* 0x00000008092e723e */ /* 0x000fe200000000ff */
[-C--:B------:R-:W-:Y:S02]  /*e650*/  FMUL2 R14, R14.F32x2.HI_LO, R55.reuse.F32 ;  /* 0x000000370e0e724a */ /* 0x080fe40001000000 */
[----:B------:R-:W-:Y:S02]  /*e660*/  IMAD.IADD R8, R51, 0x1, R56 ;  /* 0x0000000133087824 */ /* 0x000fe400078e0238 */
[-C--:B------:R-:W-:Y:S01]  /*e670*/  FMUL2 R12, R12.F32x2.HI_LO, R55.reuse.F32 ;  /* 0x000000370c0c724a */ /* 0x080fe20001000000 */
[----:B------:R-:W-:Y:S01]  /*e680*/  F2FP.F16.F32.PACK_AB R39, R19, R18 ;  /* 0x000000121327723e */ /* 0x000fe200000000ff */
[-C--:B------:R-:W-:Y:S01]  /*e690*/  FMUL2 R10, R10.F32x2.HI_LO, R55.reuse.F32 ;  /* 0x000000370a0a724a */ /* 0x080fe20001000000 */
[----:B------:R-:W-:Y:S01]  /*e6a0*/  F2FP.F16.F32.PACK_AB R38, R17, R16 ;  /* 0x000000101126723e */ /* 0x000fe200000000ff */
[-C--:B------:R-:W-:Y:S01]  /*e6b0*/  FMUL2 R6, R6.F32x2.HI_LO, R55.reuse.F32 ;  /* 0x000000370606724a */ /* 0x080fe20001000000 */
[----:B------:R-:W-:Y:S01]  /*e6c0*/  F2FP.F16.F32.PACK_AB R37, R15, R14 ;  /* 0x0000000e0f25723e */ /* 0x000fe200000000ff */
[----:B------:R-:W-:Y:S01]  /*e6d0*/  FMUL2 R4, R4.F32x2.HI_LO, R55.F32 ;  /* 0x000000370404724a */ /* 0x000fe20001000000 */
[----:B------:R-:W-:Y:S01]  /*e6e0*/  F2FP.F16.F32.PACK_AB R36, R13, R12 ;  /* 0x0000000c0d24723e */ /* 0x000fe200000000ff */
[----:B------:R1:W-:Y:S01]  /*e6f0*/  STS.128 [R8], R40 ;  /* 0x0000002808007388 */ /* 0x0003e20000000c00 */
[----:B------:R-:W-:-:S02]  /*e700*/  F2FP.F16.F32.PACK_AB R47, R11, R10 ;  /* 0x0000000a0b2f723e */ /* 0x000fc400000000ff */
[----:B------:R-:W-:Y:S02]  /*e710*/  F2FP.F16.F32.PACK_AB R45, R7, R6 ;  /* 0x00000006072d723e */ /* 0x000fe400000000ff */
[----:B------:R-:W-:Y:S01]  /*e720*/  F2FP.F16.F32.PACK_AB R44, R5, R4 ;  /* 0x00000004052c723e */ /* 0x000fe200000000ff */
[----:B--2---:R-:W2:Y:S01]  /*e730*/  LDTM.x16 R20, tmem[UR5+0x160] ;  /* 0x00016005001479ee */ /* 0x004ea20008240000 */
[----:B------:R-:W-:Y:S01]  /*e740*/  ULOP3.LUT UR5, URZ, UR20, URZ, 0x33, !UPT ;  /* 0x00000014ff057292 */ /* 0x000fe2000f8e33ff */
[C---:B------:R-:W-:Y:S02]  /*e750*/  IMAD.IADD R56, R50.reuse, 0x1, R56 ;  /* 0x0000000132387824 */ /* 0x040fe400078e0238 */
[----:B------:R-:W-:-:S03]  /*e760*/  IMAD.IADD R50, R50, 0x1, R52 ;  /* 0x0000000132327824 */ /* 0x000fc600078e0234 */
[----:B------:R3:W-:Y:S01]  /*e770*/  STS.128 [R56], R44 ;  /* 0x0000002c38007388 */ /* 0x0007e20000000c00 */
[----:B-1----:R-:W1:Y:S01]  /*e780*/  LDTM.x16 R4, tmem[UR4+0x170] ;  /* 0x00017004000479ee */ /* 0x002e620008240000 */
[----:B------:R-:W-:-:S04]  /*e790*/  USHF.L.U32 UR4, UR21, 0x7, URZ ;  /* 0x0000000715047899 */ /* 0x000fc800080006ff */
[----:B------:R-:W-:Y:S01]  /*e7a0*/  ULOP3.LUT UR4, UR4, 0x80, URZ, 0xc0, !UPT ;  /* 0x0000008004047892 */ /* 0x000fe2000f8ec0ff */
        /* <DEDUP_REMOVED lines=9> */
[----:B------:R-:W2:Y:S01]  /*e840*/  LDC R30, c[0x0][0x614] ;  /* 0x00018500ff1e7b82 */ /* 0x000ea20000000800 */
[----:B------:R-:W-:Y:S01]  /*e850*/  F2FP.F16.F32.PACK_AB R32, R29, R28 ;  /* 0x0000001c1d20723e */ /* 0x000fe200000000ff */
[-C--:B------:R-:W-:Y:S01]  /*e860*/  FMUL2 R28, R20.F32x2.HI_LO, R55.reuse.F32 ;  /* 0x00000037141c724a */ /* 0x080fe20001000000 */
[----:B------:R-:W-:Y:S01]  /*e870*/  F2FP.F16.F32.PACK_AB R27, R27, R26 ;  /* 0x0000001a1b1b723e */ /* 0x000fe200000000ff */
[----:B------:R-:W-:Y:S01]  /*e880*/  FMUL2 R22, R22.F32x2.HI_LO, R55.F32 ;  /* 0x000000371616724a */ /* 0x000fe20001000000 */
[----:B------:R-:W-:Y:S01]  /*e890*/  F2FP.F16.F32.PACK_AB R26, R25, R24 ;  /* 0x00000018191a723e */ /* 0x000fe200000000ff */
[----:B---3--:R-:W-:-:S02]  /*e8a0*/  IMAD.IADD R56, R51, 0x1, R56 ;  /* 0x0000000133387824 */ /* 0x008fc400078e0238 */
[-C--:B-1----:R-:W-:Y:S01]  /*e8b0*/  FMUL2 R16, R16.F32x2.HI_LO, R55.reuse.F32 ;  /* 0x000000371010724a */ /* 0x082fe20001000000 */
[----:B------:R-:W-:Y:S01]  /*e8c0*/  F2FP.F16.F32.PACK_AB R24, R29, R28 ;  /* 0x0000001c1d18723e */ /* 0x000fe200000000ff */
[-C--:B------:R-:W-:Y:S01]  /*e8d0*/  FMUL2 R20, R4.F32x2.HI_LO, R55.reuse.F32 ;  /* 0x000000370414724a */ /* 0x080fe20001000000 */
[----:B------:R-:W-:Y:S01]  /*e8e0*/  F2FP.F16.F32.PACK_AB R25, R23, R22 ;  /* 0x000000161719723e */ /* 0x000fe200000000ff */
[-C--:B------:R-:W-:Y:S01]  /*e8f0*/  FMUL2 R4, R6.F32x2.HI_LO, R55.reuse.F32 ;  /* 0x000000370604724a */ /* 0x080fe20001000000 */
[----:B------:R-:W-:Y:S01]  /*e900*/  STS.128 [R56], R36 ;  /* 0x0000002438007388 */ /* 0x000fe20000000c00 */
        /* <DEDUP_REMOVED lines=10> */
[----:B------:R-:W-:Y:S01]  /*e9b0*/  IMAD.IADD R20, R51, 0x1, R52 ;  /* 0x0000000133147824 */ /* 0x000fe200078e0234 */
[----:B------:R-:W-:Y:S01]  /*e9c0*/  F2FP.F16.F32.PACK_AB R9, R15, R14 ;  /* 0x0000000e0f09723e */ /* 0x000fe200000000ff */
[----:B--2---:R-:W-:Y:S01]  /*e9d0*/  VIADD R30, R30, UR5 ;  /* 0x000000051e1e7c36 */ /* 0x004fe20008000000 */
[----:B------:R-:W-:Y:S01]  /*e9e0*/  F2FP.F16.F32.PACK_AB R11, R19, R18 ;  /* 0x00000012130b723e */ /* 0x000fe200000000ff */
[----:B------:R-:W-:Y:S01]  /*e9f0*/  IMAD.IADD R51, R51, 0x1, R50 ;  /* 0x0000000133337824 */ /* 0x000fe200078e0232 */
[----:B------:R-:W-:Y:S01]  /*ea00*/  F2FP.F16.F32.PACK_AB R6, R23, R22 ;  /* 0x000000161706723e */ /* 0x000fe200000000ff */
[----:B------:R-:W1:Y:S01]  /*ea10*/  @P4 LDC R18, c[0x0][0x600] ;  /* 0x00018000ff124b82 */ /* 0x000e620000000800 */
[----:B------:R-:W-:Y:S01]  /*ea20*/  LEA R16, R30, UR4, 0x9 ;  /* 0x000000041e107c11 */ /* 0x000fe2000f8e48ff */
[----:B------:R-:W-:Y:S01]  /*ea30*/  USHF.R.S32.HI UR4, URZ, 0x1f, UR17 ;  /* 0x0000001fff047899 */ /* 0x000fe20008011411 */
[----:B------:R-:W-:Y:S02]  /*ea40*/  STS.128 [R52], R24 ;  /* 0x0000001834007388 */ /* 0x000fe40000000c00 */
[C---:B------:R-:W-:Y:S01]  /*ea50*/  IADD3 R12, PT, PT, -R16.reuse, UR6, RZ ;  /* 0x00000006100c7c10 */ /* 0x040fe2000fffe1ff */
[----:B------:R-:W-:Y:S01]  /*ea60*/  VIADD R17, R16, 0x100 ;  /* 0x0000010010117836 */ /* 0x000fe20000000000 */
[----:B------:R-:W-:Y:S01]  /*ea70*/  STS.128 [R20], R32 ;  /* 0x0000002014007388 */ /* 0x000fe20000000c00 */
[----:B------:R-:W4:Y:S01]  /*ea80*/  @P5 LDC R19, c[0x0][0x600] ;  /* 0x00018000ff135b82 */ /* 0x000f220000000800 */
[----:B------:R-:W-:-:S02]  /*ea90*/  ISETP.GT.AND P3, PT, R12, R3, PT ;  /* 0x000000030c00720c */ /* 0x000fc40003f64270 */
[----:B------:R-:W-:Y:S01]  /*eaa0*/  IADD3 R13, PT, PT, -R17, UR6, RZ ;  /* 0x00000006110d7c10 */ /* 0x000fe2000fffe1ff */
[----:B-----5:R-:W-:Y:S01]  /*eab0*/  UIMAD UR6, UR4, UR8, URZ ;  /* 0x00000008040672a4 */ /* 0x020fe2000f8e02ff */
[----:B------:R2:W-:Y:S01]  /*eac0*/  STS.128 [R50], R4 ;  /* 0x0000000432007388 */ /* 0x0005e20000000c00 */
[----:B------:R-:W-:Y:S01]  /*ead0*/  UIMAD.WIDE.U32 UR4, UR17, UR8, URZ ;  /* 0x00000008110472a5 */ /* 0x000fe2000f8e00ff */
[----:B------:R-:W-:Y:S01]  /*eae0*/  ISETP.GT.AND P2, PT, R13, R3, PT ;  /* 0x000000030d00720c */ /* 0x000fe20003f44270 */
[----:B------:R-:W-:Y:S01]  /*eaf0*/  USHF.R.S32.HI UR8, URZ, 0x1f, UR16 ;  /* 0x0000001fff087899 */ /* 0x000fe20008011410 */
[----:B------:R3:W-:Y:S01]  /*eb00*/  STS.128 [R51], R8 ;  /* 0x0000000833007388 */ /* 0x0007e20000000c00 */
[----:B------:R-:W-:Y:S02]  /*eb10*/  UIMAD UR6, UR17, UR9, UR6 ;  /* 0x00000009110672a4 */ /* 0x000fe4000f8e0206 */
[----:B------:R-:W-:Y:S01]  /*eb20*/  UIMAD UR8, UR8, UR12, URZ ;  /* 0x0000000c080872a4 */ /* 0x000fe2000f8e02ff */
[----:B------:R5:W-:Y:S06]  /*eb30*/  MEMBAR.ALL.CTA ;  /* 0x0000000000007992 */ /* 0x000bec0000008000 */
[----:B-----5:R-:W5:Y:S01]  /*eb40*/  FENCE.VIEW.ASYNC.S ;  /* 0x00000000000073c6 */ /* 0x020f620000000000 */
[----:B------:R-:W3:Y:S01]  /*eb50*/  @P3 LDC.64 R14, c[0x0][0x3b0] ;  /* 0x0000ec00ff0e3b82 */ /* 0x000ee20000000a00 */
[----:B------:R-:W-:Y:S01]  /*eb60*/  UIADD3 UR5, UPT, UPT, UR5, UR6, URZ ;  /* 0x0000000605057290 */ /* 0x000fe2000fffe0ff */
[----:B-1----:R-:W-:Y:S01]  /*eb70*/  @P4 FFMA R18, R48, R18, R49 ;  /* 0x0000001230124223 */ /* 0x002fe20000000031 */
[----:B------:R-:W-:-:S02]  /*eb80*/  UIMAD UR8, UR16, UR13, UR8 ;  /* 0x0000000d100872a4 */ /* 0x000fc4000f8e0208 */
[----:B------:R-:W-:-:S03]  /*eb90*/  UIMAD.WIDE.U32 UR4, UR16, UR12, UR4 ;  /* 0x0000000c100472a5 */ /* 0x000fc6000f8e0004 */
[----:B------:R-:W1:Y:S01]  /*eba0*/  @P2 LDC.64 R12, c[0x0][0x3b0] ;  /* 0x0000ec00ff0c2b82 */ /* 0x000e620000000a00 */
[----:B------:R-:W-:Y:S01]  /*ebb0*/  UIADD3 UR5, UPT, UPT, UR5, UR8, URZ ;  /* 0x0000000805057290 */ /* 0x000fe2000fffe0ff */
[----:B----4-:R-:W-:-:S04]  /*ebc0*/  @P5 FFMA R19, R54, R19, R53 ;  /* 0x0000001336135223 */ /* 0x010fc80000000035 */
[----:B------:R-:W4:Y:S01]  /*ebd0*/  LDCU.64 UR8, c[0x0][0x358] ;  /* 0x00006b00ff0877ac */ /* 0x000f220008000a00 */
[----:B--2---:R-:W-:Y:S01]  /*ebe0*/  @P3 SHF.R.S32.HI R4, RZ, 0x1f, R16 ;  /* 0x0000001fff043819 */ /* 0x004fe20000011410 */
[----:B------:R-:W-:Y:S01]  /*ebf0*/  IMAD.MOV.U32 R6, RZ, RZ, -0x800000 ;  /* 0xff800000ff067424 */ /* 0x000fe200078e00ff */
[--C-:B------:R-:W-:Y:S01]  /*ec00*/  @P3 IADD3 R16, P1, P0, R16, UR4, R3.reuse ;  /* 0x0000000410103c10 */ /* 0x100fe2000f83e003 */
[----:B------:R-:W-:Y:S02]  /*ec10*/  IMAD.MOV.U32 R5, RZ, RZ, -0x800000 ;  /* 0xff800000ff057424 */ /* 0x000fe400078e00ff */
[----:B------:R-:W-:Y:S01]  /*ec20*/  @P4 FMUL R6, R18, 0.69314718246459960938 ;  /* 0x3f31721812064820 */ /* 0x000fe20000400000 */
[----:B------:R-:W-:Y:S01]  /*ec30*/  @P5 FMUL R5, R19, 0.69314718246459960938 ;  /* 0x3f31721813055820 */ /* 0x000fe20000400000 */
[----:B------:R-:W-:Y:S01]  /*ec40*/  @P3 IADD3.X R4, PT, PT, R4, UR5, RZ, P1, P0 ;  /* 0x0000000504043c10 */ /* 0x000fe20008fe04ff */
[----:B-----5:R5:W-:Y:S01]  /*ec50*/  SYNCS.ARRIVE.TRANS64.RED.ART0 RZ, [UR10], R2 ;  /* 0x00000002ffff79a7 */ /* 0x020be2000850040a */
[----:B------:R-:W-:-:S02]  /*ec60*/  @P2 IADD3 R3, P1, P0, R17, UR4, R3 ;  /* 0x0000000411032c10 */ /* 0x000fc4000f83e003 */
[----:B------:R-:W-:-:S04]  /*ec70*/  @P2 SHF.R.S32.HI R17, RZ, 0x1f, R17 ;  /* 0x0000001fff112819 */ /* 0x000fc80000011411 */
[----:B------:R-:W-:Y:S01]  /*ec80*/  @P2 IADD3.X R17, PT, PT, R17, UR5, RZ, P1, P0 ;  /* 0x0000000511112c10 */ /* 0x000fe20008fe04ff */
[----:B------:R5:W-:Y:S01]  /*ec90*/  SYNCS.ARRIVE.TRANS64.ART0 RZ, [UR7+0x1e8], R2 ;  /* 0x0001e802ffff79a7 */ /* 0x000be20008500007 */
[C---:B---3--:R-:W-:Y:S02]  /*eca0*/  @P3 LEA R14, P1, R16.reuse, R14, 0x2 ;  /* 0x0000000e100e3211 */ /* 0x048fe400078210ff */
[C---:B-1----:R-:W-:Y:S02]  /*ecb0*/  @P2 LEA R12, P0, R3.reuse, R12, 0x2 ;  /* 0x0000000c030c2211 */ /* 0x042fe400078010ff */
[----:B------:R-:W-:Y:S01]  /*ecc0*/  @P3 LEA.HI.X R15, R16, R15, R4, 0x2, P1 ;  /* 0x0000000f100f3211 */ /* 0x000fe200008f1404 */
[----:B------:R-:W-:Y:S01]  /*ecd0*/  IMAD.MOV.U32 R4, RZ, RZ, RZ ;  /* 0x000000ffff047224 */ /* 0x000fe200078e00ff */
[----:B------:R-:W-:-:S03]  /*ece0*/  @P2 LEA.HI.X R13, R3, R13, R17, 0x2, P0 ;  /* 0x0000000d030d2211 */ /* 0x000fc600000f1411 */
[----:B----4-:R5:W-:Y:S04]  /*ecf0*/  @P3 STG.E desc[UR8][R14.64], R6 ;  /* 0x000000060e003986 */ /* 0x010be8000c101908 */
[----:B------:R5:W-:Y:S02]  /*ed00*/  @P2 STG.E desc[UR8][R12.64], R5 ;  /* 0x000000050c002986 */ /* 0x000be4000c101908 */
.L_x_86:
[----:B------:R-:W-:-:S04]  /*ed10*/  SHF.L.U32 R4, R4, 0x1f, RZ ;  /* 0x0000001f04047819 */ /* 0x000fc800000006ff */
[----:B------:R-:W1:Y:S02]  /*ed20*/  SYNCS.PHASECHK.TRANS64.TRYWAIT P0, [UR7+0x1f8], R4 ;  /* 0x0001f804ff0075a7 */ /* 0x000e640008001107 */
[----:B-1----:R-:W-:Y:S05]  /*ed30*/  @!P0 BRA `(.L_x_95) ;  /* 0x0000001400208947 */ /* 0x002fea0003800000 */
.L_x_177:
[----:B------:R-:W-:Y:S06]  /*ed40*/  BAR.ARV 0x2, 0x1a0 ;  /* 0x0086800000007b1d */ /* 0x000fec0000002000 */
[----:B------:R-:W-:Y:S05]  /*ed50*/  BRA `(.L_x_96) ;  /* 0x0000000000347947 */ /* 0x000fea0003800000 */
.L_x_85:
        /* <DEDUP_REMOVED lines=12> */
.L_x_97:
[----:B------:R-:W-:Y:S01]  /*ee20*/  NOP ;  /* 0x0000000000007918 */ /* 0x000fe20000000000 */
.L_x_96:
        /* <DEDUP_REMOVED lines=14> */
.L_x_98:
[----:B------:R-:W-:Y:S01]  /*ef10*/  NOP ;  /* 0x0000000000007918 */ /* 0x000fe20000000000 */
[----:B---3--:R-:W-:Y:S05]  /*ef20*/  EXIT ;  /* 0x000000000000794d */ /* 0x008fea0003800000 */
.L_x_14:
[----:B------:R-:W-:Y:S01]  /*ef30*/  HFMA2 R8, -RZ, RZ, -0.0 , 0 ;  /* 0x80000000ff087431 */ /* 0x000fe200000001ff */
[----:B------:R-:W-:Y:S02]  /*ef40*/  MOV R4, UR22 ;  /* 0x0000001600047c02 */ /* 0x000fe40008000f00 */
[----:B------:R-:W-:-:S07]  /*ef50*/  MOV R9, 0x80000000 ;  /* 0x8000000000097802 */ /* 0x000fce0000000f00 */
.L_x_99:
[----:B-1----:R1:W2:Y:S02]  /*ef60*/  SYNCS.PHASECHK.TRANS64.TRYWAIT P0, [R4+URZ+0xc0], R9 ;  /* 0x0000c009040075a7 */ /* 0x0022a400080011ff */
[----:B--2---:R-:W-:Y:S05]  /*ef70*/  @!P0 NANOSLEEP.SYNCS 0x989680 ;  /* 0x009896800000895d */ /* 0x004fea0003900000 */
[----:B------:R-:W2:Y:S02]  /*ef80*/  @!P0 SYNCS.PHASECHK.TRANS64 P0, [R4+URZ+0xc0], R9 ;  /* 0x0000c009040085a7 */ /* 0x000ea400080010ff */
[----:B--2---:R-:W-:Y:S05]  /*ef90*/  @!P0 BRA `(.L_x_99) ;  /* 0xfffffffc00f08947 */ /* 0x004fea000383ffff */
[----:B------:R-:W-:Y:S05]  /*efa0*/  BRA `(.L_x_100) ;  /* 0xffffff2000a87947 */ /* 0x000fea000383ffff */
.L_x_16:
[----:B------:R-:W-:Y:S01]  /*efb0*/  HFMA2 R8, -RZ, RZ, -0.0 , 0 ;  /* 0x80000000ff087431 */ /* 0x000fe200000001ff */
[----:B--2---:R-:W-:Y:S02]  /*efc0*/  MOV R4, UR22 ;  /* 0x0000001600047c02 */ /* 0x004fe40008000f00 */
[----:B------:R-:W-:-:S07]  /*efd0*/  MOV R9, 0x80000000 ;  /* 0x8000000000097802 */ /* 0x000fce0000000f00 */
.L_x_101:
[----:B-1----:R1:W2:Y:S02]  /*efe0*/  SYNCS.PHASECHK.TRANS64.TRYWAIT P0, [R4+URZ+0x10], R9 ;  /* 0x00001009040075a7 */ /* 0x0022a400080011ff */
[----:B--2---:R-:W-:Y:S05]  /*eff0*/  @!P0 NANOSLEEP.SYNCS 0x989680 ;  /* 0x009896800000895d */ /* 0x004fea0003900000 */
[----:B------:R-:W2:Y:S02]  /*f000*/  @!P0 SYNCS.PHASECHK.TRANS64 P0, [R4+URZ+0x10], R9 ;  /* 0x00001009040085a7 */ /* 0x000ea400080010ff */
[----:B--2---:R-:W-:Y:S05]  /*f010*/  @!P0 BRA `(.L_x_101) ;  /* 0xfffffffc00f08947 */ /* 0x004fea000383ffff */
[----:B------:R-:W-:Y:S05]  /*f020*/  BRA `(.L_x_102) ;  /* 0xffffff2000d47947 */ /* 0x000fea000383ffff */
.L_x_18:
[----:B------:R-:W-:Y:S01]  /*f030*/  HFMA2 R8, -RZ, RZ, -0.0 , 0 ;  /* 0x80000000ff087431 */ /* 0x000fe200000001ff */
[----:B--23--:R-:W-:Y:S02]  /*f040*/  MOV R4, UR22 ;  /* 0x0000001600047c02 */ /* 0x00cfe40008000f00 */
[----:B------:R-:W-:-:S07]  /*f050*/  MOV R9, 0x80000000 ;  /* 0x8000000000097802 */ /* 0x000fce0000000f00 */
.L_x_103:
[----:B-1----:R1:W2:Y:S02]  /*f060*/  SYNCS.PHASECHK.TRANS64.TRYWAIT P0, [R4+URZ+0x18], R9 ;  /* 0x00001809040075a7 */ /* 0x0022a400080011ff */
[----:B--2---:R-:W-:Y:S05]  /*f070*/  @!P0 NANOSLEEP.SYNCS 0x989680 ;  /* 0x009896800000895d */ /* 0x004fea0003900000 */
[----:B------:R-:W2:Y:S02]  /*f080*/  @!P0 SYNCS.PHASECHK.TRANS64 P0, [R4+URZ+0x18], R9 ;  /* 0x00001809040085a7 */ /* 0x000ea400080010ff */
[----:B--2---:R-:W-:Y:S05]  /*f090*/  @!P0 BRA `(.L_x_103) ;  /* 0xfffffffc00f08947 */ /* 0x004fea000383ffff */
[----:B------:R-:W-:Y:S05]  /*f0a0*/  BRA `(.L_x_104) ;  /* 0xffffff2000f07947 */ /* 0x000fea000383ffff */
.L_x_20:
[----:B------:R-:W-:Y:S01]  /*f0b0*/  HFMA2 R8, -RZ, RZ, -0.0 , 0 ;  /* 0x80000000ff087431 */ /* 0x000fe200000001ff */
[----:B---34-:R-:W-:Y:S02]  /*f0c0*/  MOV R4, UR22 ;  /* 0x0000001600047c02 */ /* 0x018fe40008000f00 */
[----:B------:R-:W-:-:S07]  /*f0d0*/  MOV R9, 0x80000000 ;  /* 0x8000000000097802 */ /* 0x000fce0000000f00 */
.L_x_105:
[----:B-1----:R1:W2:Y:S02]  /*f0e0*/  SYNCS.PHASECHK.TRANS64.TRYWAIT P0, [R4+URZ+0xc8], R9 ;  /* 0x0000c809040075a7 */ /* 0x0022a400080011ff */
[----:B--2---:R-:W-:Y:S05]  /*f0f0*/  @!P0 NANOSLEEP.SYNCS 0x989680 ;  /* 0x009896800000895d */ /* 0x004fea0003900000 */
[----:B------:R-:W2:Y:S02]  /*f100*/  @!P0 SYNCS.PHASECHK.TRANS64 P0, [R4+URZ+0xc8], R9 ;  /* 0x0000c809040085a7 */ /* 0x000ea400080010ff */
[----:B--2---:R-:W-:Y:S05]  /*f110*/  @!P0 BRA `(.L_x_105) ;  /* 0xfffffffc00f08947 */ /* 0x004fea000383ffff */
[----:B------:R-:W-:Y:S05]  /*f120*/  BRA `(.L_x_106) ;  /* 0xffffff2400187947 */ /* 0x000fea000383ffff */
.L_x_22:
[----:B------:R-:W-:Y:S02]  /*f130*/  MOV R8, UR8 ;  /* 0x0000000800087c02 */ /* 0x000fe40008000f00 */
[----:B------:R-:W-:Y:S02]  /*f140*/  MOV R9, UR8 ;  /* 0x0000000800097c02 */ /* 0x000fe40008000f00 */
[----:B------:R-:W-:-:S07]  /*f150*/  MOV R5, UR5 ;  /* 0x0000000500057c02 */ /* 0x000fce0008000f00 */
.L_x_107:
[----:B-1----:R1:W2:Y:S02]  /*f160*/  SYNCS.PHASECHK.TRANS64.TRYWAIT P0, [R5+URZ+0xc0], R9 ;  /* 0x0000c009050075a7 */ /* 0x0022a400080011ff */
[----:B--2---:R-:W-:Y:S05]  /*f170*/  @!P0 NANOSLEEP.SYNCS 0x989680 ;  /* 0x009896800000895d */ /* 0x004fea0003900000 */
[----:B------:R-:W2:Y:S02]  /*f180*/  @!P0 SYNCS.PHASECHK.TRANS64 P0, [R5+URZ+0xc0], R9 ;  /* 0x0000c009050085a7 */ /* 0x000ea400080010ff */
[----:B--2---:R-:W-:Y:S05]  /*f190*/  @!P0 BRA `(.L_x_107) ;  /* 0xfffffffc00f08947 */ /* 0x004fea000383ffff */
[----:B------:R-:W-:Y:S05]  /*f1a0*/  BRA `(.L_x_108) ;  /* 0xffffff24009c7947 */ /* 0x000fea000383ffff */
.L_x_24:
[----:B------:R-:W-:Y:S02]  /*f1b0*/  MOV R8, UR6 ;  /* 0x0000000600087c02 */ /* 0x000fe40008000f00 */
[----:B-1----:R-:W-:Y:S02]  /*f1c0*/  MOV R9, UR6 ;  /* 0x0000000600097c02 */ /* 0x002fe40008000f00 */
[----:B------:R-:W-:-:S07]  /*f1d0*/  MOV R4, UR4 ;  /* 0x0000000400047c02 */ /* 0x000fce0008000f00 */
.L_x_109:
[----:B-1----:R1:W3:Y:S02]  /*f1e0*/  SYNCS.PHASECHK.TRANS64.TRYWAIT P0, [R4+URZ+0xc0], R9 ;  /* 0x0000c009040075a7 */ /* 0x0022e400080011ff */
[----:B---3--:R-:W-:Y:S05]  /*f1f0*/  @!P0 NANOSLEEP.SYNCS 0x989680 ;  /* 0x009896800000895d */ /* 0x008fea0003900000 */
[----:B------:R-:W3:Y:S02]  /*f200*/  @!P0 SYNCS.PHASECHK.TRANS64 P0, [R4+URZ+0xc0], R9 ;  /* 0x0000c009040085a7 */ /* 0x000ee400080010ff */
[----:B---3--:R-:W-:Y:S05]  /*f210*/  @!P0 BRA `(.L_x_109) ;  /* 0xfffffffc00f08947 */ /* 0x008fea000383ffff */
[----:B------:R-:W-:Y:S05]  /*f220*/  BRA `(.L_x_110) ;  /* 0xffffff24009c7947 */ /* 0x000fea000383ffff */
.L_x_27:
[----:B------:R-:W-:Y:S01]  /*f230*/  MOV R4, UR5 ;  /* 0x0000000500047c02 */ /* 0x000fe20008000f00 */
[----:B------:R-:W-:-:S06]  /*f240*/  UMOV UR7, UR6 ;  /* 0x0000000600077c82 */ /* 0x000fcc0008000000 */
.L_x_111:
[----:B------:R-:W-:Y:S02]  /*f250*/  MOV R8, UR6 ;  /* 0x0000000600087c02 */ /* 0x000fe40008000f00 */
[----:B-1----:R-:W-:-:S04]  /*f260*/  MOV R9, UR7 ;  /* 0x0000000700097c02 */ /* 0x002fc80008000f00 */
[----:B------:R1:W2:Y:S03]  /*f270*/  SYNCS.PHASECHK.TRANS64.TRYWAIT P0, [R4+URZ+0xc0], R9 ;  /* 0x0000c009040075a7 */ /* 0x0002a600080011ff */
[----:B--2---:R-:W-:Y:S05]  /*f280*/  @!P0 NANOSLEEP.SYNCS 0x989680 ;  /* 0x009896800000895d */ /* 0x004fea0003900000 */
[----:B------:R-:W2:Y:S02]  /*f290*/  @!P0 SYNCS.PHASECHK.TRANS64 P0, [R4+URZ+0xc0], R9 ;  /* 0x0000c009040085a7 */ /* 0x000ea400080010ff */
[----:B--2---:R-:W-:Y:S05]  /*f2a0*/  @!P0 BRA `(.L_x_111) ;  /* 0xfffffffc00e88947 */ /* 0x004fea000383ffff */
[----:B------:R-:W-:Y:S05]  /*f2b0*/  BRA `(.L_x_112) ;  /* 0xffffff2c002c7947 */ /* 0x000fea000383ffff */
.L_x_29:
[----:B------:R-:W-:Y:S02]  /*f2c0*/  MOV R4, UR4 ;  /* 0x0000000400047c02 */ /* 0x000fe40008000f00 */
[----:B------:R-:W-:-:S07]  /*f2d0*/  MOV R9, R8 ;  /* 0x0000000800097202 */ /* 0x000fce0000000f00 */
.L_x_113:
[----:B-1----:R1:W2:Y:S02]  /*f2e0*/  SYNCS.PHASECHK.TRANS64.TRYWAIT P0, [R4+URZ+0x18], R9 ;  /* 0x00001809040075a7 */ /* 0x0022a400080011ff */
[----:B--2---:R-:W-:Y:S05]  /*f2f0*/  @!P0 NANOSLEEP.SYNCS 0x989680 ;  /* 0x009896800000895d */ /* 0x004fea0003900000 */
[----:B------:R-:W2:Y:S02]  /*f300*/  @!P0 SYNCS.PHASECHK.TRANS64 P0, [R4+URZ+0x18], R9 ;  /* 0x00001809040085a7 */ /* 0x000ea400080010ff */
[----:B--2---:R-:W-:Y:S05]  /*f310*/  @!P0 BRA `(.L_x_113) ;  /* 0xfffffffc00f08947 */ /* 0x004fea000383ffff */
[----:B------:R-:W-:Y:S05]  /*f320*/  BRA `(.L_x_114) ;  /* 0xffffff2c00307947 */ /* 0x000fea000383ffff */
.L_x_31:
[----:B-1----:R-:W-:Y:S02]  /*f330*/  MOV R4, UR4 ;  /* 0x0000000400047c02 */ /* 0x002fe40008000f00 */
[----:B------:R-:W-:-:S07]  /*f340*/  MOV R9, R8 ;  /* 0x0000000800097202 */ /* 0x000fce0000000f00 */
.L_x_115:
[----:B-1----:R1:W2:Y:S02]  /*f350*/  SYNCS.PHASECHK.TRANS64.TRYWAIT P0, [R4+URZ+0x18], R9 ;  /* 0x00001809040075a7 */ /* 0x0022a400080011ff */
[----:B--2---:R-:W-:Y:S05]  /*f360*/  @!P0 NANOSLEEP.SYNCS 0x989680 ;  /* 0x009896800000895d */ /* 0x004fea0003900000 */
[----:B------:R-:W2:Y:S02]  /*f370*/  @!P0 SYNCS.PHASECHK.TRANS64 P0, [R4+URZ+0x18], R9 ;  /* 0x00001809040085a7 */ /* 0x000ea400080010ff */
[----:B--2---:R-:W-:Y:S05]  /*f380*/  @!P0 BRA `(.L_x_115) ;  /* 0xfffffffc00f08947 */ /* 0x004fea000383ffff */
[----:B------:R-:W-:Y:S05]  /*f390*/  BRA `(.L_x_30) ;  /* 0xffffff2c00347947 */ /* 0x000fea000383ffff */
.L_x_38:
[----:B------:R-:W-:-:S07]  /*f3a0*/  MOV R13, R12 ;  /* 0x0000000c000d7202 */ /* 0x000fce0000000f00 */
.L_x_116:
[----:B-1----:R1:W2:Y:S02]  /*f3b0*/  SYNCS.PHASECHK.TRANS64.TRYWAIT P0, [R5+URZ], R13 ;  /* 0x0000000d050075a7 */ /* 0x0022a400080011ff */
[----:B--2---:R-:W-:Y:S05]  /*f3c0*/  @!P0 NANOSLEEP.SYNCS 0x989680 ;  /* 0x009896800000895d */ /* 0x004fea0003900000 */
[----:B------:R-:W2:Y:S02]  /*f3d0*/  @!P0 SYNCS.PHASECHK.TRANS64 P0, [R5+URZ], R13 ;  /* 0x0000000d050085a7 */ /* 0x000ea400080010ff */
[----:B--2---:R-:W-:Y:S05]  /*f3e0*/  @!P0 BRA `(.L_x_116) ;  /* 0xfffffffc00f08947 */ /* 0x004fea000383ffff */
[----:B------:R-:W-:Y:S05]  /*f3f0*/  BRA `(.L_x_37) ;  /* 0xffffff30000c7947 */ /* 0x000fea000383ffff */
.L_x_41:
[----:B------:R-:W-:-:S07]  /*f400*/  MOV R5, R4 ;  /* 0x0000000400057202 */ /* 0x000fce0000000f00 */
.L_x_117:
[----:B-1----:R1:W2:Y:S02]  /*f410*/  SYNCS.PHASECHK.TRANS64.TRYWAIT P0, [R7+URZ], R5 ;  /* 0x00000005070075a7 */ /* 0x0022a400080011ff */
[----:B--2---:R-:W-:Y:S05]  /*f420*/  @!P0 NANOSLEEP.SYNCS 0x989680 ;  /* 0x009896800000895d */ /* 0x004fea0003900000 */
[----:B------:R-:W2:Y:S02]  /*f430*/  @!P0 SYNCS.PHASECHK.TRANS64 P0, [R7+URZ], R5 ;  /* 0x00000005070085a7 */ /* 0x000ea400080010ff */
[----:B--2---:R-:W-:Y:S05]  /*f440*/  @!P0 BRA `(.L_x_117) ;  /* 0xfffffffc00f08947 */ /* 0x004fea000383ffff */
[----:B------:R-:W-:Y:S05]  /*f450*/  BRA `(.L_x_40) ;  /* 0xffffff3000807947 */ /* 0x000fea000383ffff */
.L_x_43:
[----:B------:R-:W-:-:S07]  /*f460*/  MOV R4, UR17 ;  /* 0x0000001100047c02 */ /* 0x000fce0008000f00 */
.L_x_118:
[----:B-1----:R1:W2:Y:S02]  /*f470*/  SYNCS.PHASECHK.TRANS64.TRYWAIT P0, [R4+URZ], RZ ;  /* 0x000000ff040075a7 */ /* 0x0022a400080011ff */
[----:B--2---:R-:W-:Y:S05]  /*f480*/  @!P0 NANOSLEEP.SYNCS 0x989680 ;  /* 0x009896800000895d */ /* 0x004fea0003900000 */
[----:B------:R-:W2:Y:S02]  /*f490*/  @!P0 SYNCS.PHASECHK.TRANS64 P0, [R4+URZ], RZ ;  /* 0x000000ff040085a7 */ /* 0x000ea400080010ff */
[----:B--2---:R-:W-:Y:S05]  /*f4a0*/  @!P0 BRA `(.L_x_118) ;  /* 0xfffffffc00f08947 */ /* 0x004fea000383ffff */
[----:B------:R-:W-:Y:S05]  /*f4b0*/  BRA `(.L_x_119) ;  /* 0xffffff3800107947 */ /* 0x000fea000383ffff */
.L_x_44:
[----:B------:R-:W-:-:S07]  /*f4c0*/  MOV R4, UR17 ;  /* 0x0000001100047c02 */ /* 0x000fce0008000f00 */
.L_x_120:
[----:B-1----:R1:W2:Y:S02]  /*f4d0*/  SYNCS.PHASECHK.TRANS64.TRYWAIT P0, [R4+URZ+0x20], RZ ;  /* 0x000020ff040075a7 */ /* 0x0022a400080011ff */
[----:B--2---:R-:W-:Y:S05]  /*f4e0*/  @!P0 NANOSLEEP.SYNCS 0x989680 ;  /* 0x009896800000895d */ /* 0x004fea0003900000 */
[----:B------:R-:W2:Y:S02]  /*f4f0*/  @!P0 SYNCS.PHASECHK.TRANS64 P0, [R4+URZ+0x20], RZ ;  /* 0x000020ff040085a7 */ /* 0x000ea400080010ff */
[----:B--2---:R-:W-:Y:S05]  /*f500*/  @!P0 BRA `(.L_x_120) ;  /* 0xfffffffc00f08947 */ /* 0x004fea000383ffff */
[----:B------:R-:W-:Y:S05]  /*f510*/  BRA `(.L_x_121) ;  /* 0xffffff3800887947 */ /* 0x000fea000383ffff */
.L_x_45:
[----:B------:R-:W-:-:S07]  /*f520*/  MOV R4, UR17 ;  /* 0x0000001100047c02 */ /* 0x000fce0008000f00 */
.L_x_122:
[----:B-1----:R1:W2:Y:S02]  /*f530*/  SYNCS.PHASECHK.TRANS64.TRYWAIT P0, [R4+URZ+0x8], RZ ;  /* 0x000008ff040075a7 */ /* 0x0022a400080011ff */
[----:B--2---:R-:W-:Y:S05]  /*f540*/  @!P0 NANOSLEEP.SYNCS 0x989680 ;  /* 0x009896800000895d */ /* 0x004fea0003900000 */
[----:B------:R-:W2:Y:S02]  /*f550*/  @!P0 SYNCS.PHASECHK.TRANS64 P0, [R4+URZ+0x8], RZ ;  /* 0x000008ff040085a7 */ /* 0x000ea400080010ff */
[----:B--2---:R-:W-:Y:S05]  /*f560*/  @!P0 BRA `(.L_x_122) ;  /* 0xfffffffc00f08947 */ /* 0x004fea000383ffff */
[----:B------:R-:W-:Y:S05]  /*f570*/  BRA `(.L_x_123) ;  /* 0xffffff3800f47947 */ /* 0x000fea000383ffff */
.L_x_47:
[----:B------:R-:W-:Y:S02]  /*f580*/  MOV R14, UR37 ;  /* 0x00000025000e7c02 */ /* 0x000fe40008000f00 */
[----:B------:R-:W-:Y:S07]  /*f590*/  MOV R18, R19 ;  /* 0x0000001300127202 */ /* 0x000fee0000000f00 */
.L_x_124:
[----:B-1----:R1:W2:Y:S02]  /*f5a0*/  SYNCS.PHASECHK.TRANS64.TRYWAIT P0, [R14+URZ], R19 ;  /* 0x000000130e0075a7 */ /* 0x0022a400080011ff */
[----:B--2---:R-:W-:Y:S05]  /*f5b0*/  @!P0 NANOSLEEP.SYNCS 0x989680 ;  /* 0x009896800000895d */ /* 0x004fea0003900000 */
[----:B------:R-:W2:Y:S02]  /*f5c0*/  @!P0 SYNCS.PHASECHK.TRANS64 P0, [R14+URZ], R19 ;  /* 0x000000130e0085a7 */ /* 0x000ea400080010ff */
[----:B--2---:R-:W-:Y:S05]  /*f5d0*/  @!P0 BRA `(.L_x_124) ;  /* 0xfffffffc00f08947 */ /* 0x004fea000383ffff */
[----:B------:R-:W-:Y:S05]  /*f5e0*/  BRA `(.L_x_125) ;  /* 0xffffff3c00c87947 */ /* 0x000fea000383ffff */
.L_x_48:
[----:B------:R-:W-:Y:S02]  /*f5f0*/  MOV R18, UR16 ;  /* 0x0000001000127c02 */ /* 0x000fe40008000f00 */
[----:B------:R-:W-:Y:S02]  /*f600*/  MOV R19, UR16 ;  /* 0x0000001000137c02 */ /* 0x000fe40008000f00 */
[----:B------:R-:W-:Y:S07]  /*f610*/  MOV R15, UR17 ;  /* 0x00000011000f7c02 */ /* 0x000fee0008000f00 */
.L_x_126:
[----:B-1----:R1:W2:Y:S02]  /*f620*/  SYNCS.PHASECHK.TRANS64.TRYWAIT P0, [R15+URZ+0x170], R19 ;  /* 0x000170130f0075a7 */ /* 0x0022a400080011ff */
[----:B--2---:R-:W-:Y:S05]  /*f630*/  @!P0 NANOSLEEP.SYNCS 0x989680 ;  /* 0x009896800000895d */ /* 0x004fea0003900000 */
[----:B------:R-:W2:Y:S02]  /*f640*/  @!P0 SYNCS.PHASECHK.TRANS64 P0, [R15+URZ+0x170], R19 ;  /* 0x000170130f0085a7 */ /* 0x000ea400080010ff */
[----:B--2---:R-:W-:Y:S05]  /*f650*/  @!P0 BRA `(.L_x_126) ;  /* 0xfffffffc00f08947 */ /* 0x004fea000383ffff */
[----:B------:R-:W-:Y:S05]  /*f660*/  BRA `(.L_x_127) ;  /* 0xffffff3c00c87947 */ /* 0x000fea000383ffff */
.L_x_49:
[----:B------:R-:W-:Y:S02]  /*f670*/  MOV R18, UR16 ;  /* 0x0000001000127c02 */ /* 0x000fe40008000f00 */
[----:B-1----:R-:W-:Y:S02]  /*f680*/  MOV R19, UR16 ;  /* 0x0000001000137c02 */ /* 0x002fe40008000f00 */
[----:B------:R-:W-:Y:S07]  /*f690*/  MOV R15, UR17 ;  /* 0x00000011000f7c02 */ /* 0x000fee0008000f00 */
.L_x_128:
[----:B-1----:R1:W2:Y:S02]  /*f6a0*/  SYNCS.PHASECHK.TRANS64.TRYWAIT P0, [R15+URZ+0x180], R19 ;  /* 0x000180130f0075a7 */ /* 0x0022a400080011ff */
[----:B--2---:R-:W-:Y:S05]  /*f6b0*/  @!P0 NANOSLEEP.SYNCS 0x989680 ;  /* 0x009896800000895d */ /* 0x004fea0003900000 */
[----:B------:R-:W2:Y:S02]  /*f6c0*/  @!P0 SYNCS.PHASECHK.TRANS64 P0, [R15+URZ+0x180], R19 ;  /* 0x000180130f0085a7 */ /* 0x000ea400080010ff */
[----:B--2---:R-:W-:Y:S05]  /*f6d0*/  @!P0 BRA `(.L_x_128) ;  /* 0xfffffffc00f08947 */ /* 0x004fea000383ffff */
[----:B------:R-:W-:Y:S05]  /*f6e0*/  BRA `(.L_x_129) ;  /* 0xffffff40005c7947 */ /* 0x000fea000383ffff */
.L_x_50:
[----:B------:R-:W-:Y:S02]  /*f6f0*/  MOV R13, UR33 ;  /* 0x00000021000d7c02 */ /* 0x000fe40008000f00 */
[----:B------:R-:W-:Y:S07]  /*f700*/  MOV R14, R15 ;  /* 0x0000000f000e7202 */ /* 0x000fee0000000f00 */
.L_x_130:
[----:B-1----:R1:W2:Y:S02]  /*f710*/  SYNCS.PHASECHK.TRANS64.TRYWAIT P0, [R13+URZ], R15 ;  /* 0x0000000f0d0075a7 */ /* 0x0022a400080011ff */
[----:B--2---:R-:W-:Y:S05]  /*f720*/  @!P0 NANOSLEEP.SYNCS 0x989680 ;  /* 0x009896800000895d */ /* 0x004fea0003900000 */
[----:B------:R-:W2:Y:S02]  /*f730*/  @!P0 SYNCS.PHASECHK.TRANS64 P0, [R13+URZ], R15 ;  /* 0x0000000f0d0085a7 */ /* 0x000ea400080010ff */
[----:B--2---:R-:W-:Y:S05]  /*f740*/  @!P0 BRA `(.L_x_130) ;  /* 0xfffffffc00f08947 */ /* 0x004fea000383ffff */
[----:B------:R-:W-:Y:S05]  /*f750*/  BRA `(.L_x_131) ;  /* 0xffffff4000a87947 */ /* 0x000fea000383ffff */
.L_x_51:
[----:B------:R-:W-:Y:S02]  /*f760*/  MOV R18, UR16 ;  /* 0x0000001000127c02 */ /* 0x000fe40008000f00 */
[----:B------:R-:W-:Y:S02]  /*f770*/  MOV R19, UR16 ;  /* 0x0000001000137c02 */ /* 0x000fe40008000f00 */
[----:B------:R-:W-:Y:S07]  /*f780*/  MOV R15, UR17 ;  /* 0x00000011000f7c02 */ /* 0x000fee0008000f00 */
.L_x_132:
[----:B-1----:R1:W2:Y:S02]  /*f790*/  SYNCS.PHASECHK.TRANS64.TRYWAIT P0, [R15+URZ+0x178], R19 ;  /* 0x000178130f0075a7 */ /* 0x0022a400080011ff */
[----:B--2---:R-:W-:Y:S05]  /*f7a0*/  @!P0 NANOSLEEP.SYNCS 0x989680 ;  /* 0x009896800000895d */ /* 0x004fea0003900000 */
[----:B------:R-:W2:Y:S02]  /*f7b0*/  @!P0 SYNCS.PHASECHK.TRANS64 P0, [R15+URZ+0x178], R19 ;  /* 0x000178130f0085a7 */ /* 0x000ea400080010ff */
[----:B--2---:R-:W-:Y:S05]  /*f7c0*/  @!P0 BRA `(.L_x_132) ;  /* 0xfffffffc00f08947 */ /* 0x004fea000383ffff */
[----:B------:R-:W-:Y:S05]  /*f7d0*/  BRA `(.L_x_133) ;  /* 0xffffff44003c7947 */ /* 0x000fea000383ffff */
.L_x_52:
[----:B------:R-:W-:Y:S02]  /*f7e0*/  MOV R14, UR16 ;  /* 0x00000010000e7c02 */ /* 0x000fe40008000f00 */
[----:B-1----:R-:W-:Y:S02]  /*f7f0*/  MOV R15, UR16 ;  /* 0x00000010000f7c02 */ /* 0x002fe40008000f00 */
[----:B------:R-:W-:Y:S07]  /*f800*/  MOV R13, UR17 ;  /* 0x00000011000d7c02 */ /* 0x000fee0008000f00 */
.L_x_134:
[----:B-1----:R1:W2:Y:S02]  /*f810*/  SYNCS.PHASECHK.TRANS64.TRYWAIT P0, [R13+URZ+0x188], R15 ;  /* 0x0001880f0d0075a7 */ /* 0x0022a400080011ff */
[----:B--2---:R-:W-:Y:S05]  /*f820*/  @!P0 NANOSLEEP.SYNCS 0x989680 ;  /* 0x009896800000895d */ /* 0x004fea0003900000 */
[----:B------:R-:W2:Y:S02]  /*f830*/  @!P0 SYNCS.PHASECHK.TRANS64 P0, [R13+URZ+0x188], R15 ;  /* 0x0001880f0d0085a7 */ /* 0x000ea400080010ff */
[----:B--2---:R-:W-:Y:S05]  /*f840*/  @!P0 BRA `(.L_x_134) ;  /* 0xfffffffc00f08947 */ /* 0x004fea000383ffff */
[----:B------:R-:W-:Y:S05]  /*f850*/  BRA `(.L_x_135) ;  /* 0xffffff4400807947 */ /* 0x000fea000383ffff */
.L_x_54:
[----:B------:R-:W-:Y:S02]  /*f860*/  MOV R5, UR22 ;  /* 0x0000001600057c02 */ /* 0x000fe40008000f00 */
[----:B------:R-:W-:-:S07]  /*f870*/  MOV R9, R8 ;  /* 0x0000000800097202 */ /* 0x000fce0000000f00 */
.L_x_136:
[----:B-1----:R1:W2:Y:S02]  /*f880*/  SYNCS.PHASECHK.TRANS64.TRYWAIT P0, [R5+URZ+0x20], R9 ;  /* 0x00002009050075a7 */ /* 0x0022a400080011ff */
[----:B--2---:R-:W-:Y:S05]  /*f890*/  @!P0 NANOSLEEP.SYNCS 0x989680 ;  /* 0x009896800000895d */ /* 0x004fea0003900000 */
[----:B------:R-:W2:Y:S02]  /*f8a0*/  @!P0 SYNCS.PHASECHK.TRANS64 P0, [R5+URZ+0x20], R9 ;  /* 0x00002009050085a7 */ /* 0x000ea400080010ff */
[----:B--2---:R-:W-:Y:S05]  /*f8b0*/  @!P0 BRA `(.L_x_136) ;  /* 0xfffffffc00f08947 */ /* 0x004fea000383ffff */
[----:B------:R-:W-:Y:S05]  /*f8c0*/  BRA `(.L_x_137) ;  /* 0xffffff4800147947 */ /* 0x000fea000383ffff */
.L_x_55:
[----:B------:R-:W-:Y:S02]  /*f8d0*/  MOV R8, UR16 ;  /* 0x0000001000087c02 */ /* 0x000fe40008000f00 */
[----:B------:R-:W-:Y:S02]  /*f8e0*/  MOV R9, UR16 ;  /* 0x0000001000097c02 */ /* 0x000fe40008000f00 */
[----:B------:R-:W-:-:S07]  /*f8f0*/  MOV R5, UR17 ;  /* 0x0000001100057c02 */ /* 0x000fce0008000f00 */
.L_x_138:
[----:B-1----:R1:W2:Y:S02]  /*f900*/  SYNCS.PHASECHK.TRANS64.TRYWAIT P0, [R5+URZ+0x170], R9 ;  /* 0x00017009050075a7 */ /* 0x0022a400080011ff */
[----:B--2---:R-:W-:Y:S05]  /*f910*/  @!P0 NANOSLEEP.SYNCS 0x989680 ;  /* 0x009896800000895d */ /* 0x004fea0003900000 */
[----:B------:R-:W2:Y:S02]  /*f920*/  @!P0 SYNCS.PHASECHK.TRANS64 P0, [R5+URZ+0x170], R9 ;  /* 0x00017009050085a7 */ /* 0x000ea400080010ff */
[----:B--2---:R-:W-:Y:S05]  /*f930*/  @!P0 BRA `(.L_x_138) ;  /* 0xfffffffc00f08947 */ /* 0x004fea000383ffff */
[----:B------:R-:W-:Y:S05]  /*f940*/  BRA `(.L_x_139) ;  /* 0xffffff4800c47947 */ /* 0x000fea000383ffff */
.L_x_56:
[----:B------:R-:W-:Y:S02]  /*f950*/  MOV R8, UR16 ;  /* 0x0000001000087c02 */ /* 0x000fe40008000f00 */
[----:B------:R-:W-:Y:S02]  /*f960*/  MOV R9, UR16 ;  /* 0x0000001000097c02 */ /* 0x000fe40008000f00 */
[----:B------:R-:W-:-:S07]  /*f970*/  MOV R5, UR17 ;  /* 0x0000001100057c02 */ /* 0x000fce0008000f00 */
.L_x_140:
[----:B-1----:R1:W2:Y:S02]  /*f980*/  SYNCS.PHASECHK.TRANS64.TRYWAIT P0, [R5+URZ+0x180], R9 ;  /* 0x00018009050075a7 */ /* 0x0022a400080011ff */
[----:B--2---:R-:W-:Y:S05]  /*f990*/  @!P0 NANOSLEEP.SYNCS 0x989680 ;  /* 0x009896800000895d */ /* 0x004fea0003900000 */
[----:B------:R-:W2:Y:S02]  /*f9a0*/  @!P0 SYNCS.PHASECHK.TRANS64 P0, [R5+URZ+0x180], R9 ;  /* 0x00018009050085a7 */ /* 0x000ea400080010ff */
[----:B--2---:R-:W-:Y:S05]  /*f9b0*/  @!P0 BRA `(.L_x_140) ;  /* 0xfffffffc00f08947 */ /* 0x004fea000383ffff */
[----:B------:R-:W-:Y:S05]  /*f9c0*/  BRA `(.L_x_141) ;  /* 0xffffff4c001c7947 */ /* 0x000fea000383ffff */
.L_x_57:
[----:B------:R-:W-:Y:S02]  /*f9d0*/  MOV R8, UR16 ;  /* 0x0000001000087c02 */ /* 0x000fe40008000f00 */
[----:B------:R-:W-:Y:S02]  /*f9e0*/  MOV R9, UR16 ;  /* 0x0000001000097c02 */ /* 0x000fe40008000f00 */
[----:B------:R-:W-:-:S07]  /*f9f0*/  MOV R5, UR17 ;  /* 0x0000001100057c02 */ /* 0x000fce0008000f00 */
.L_x_142:
[----:B-1----:R1:W2:Y:S02]  /*fa00*/  SYNCS.PHASECHK.TRANS64.TRYWAIT P0, [R5+URZ+0x178], R9 ;  /* 0x00017809050075a7 */ /* 0x0022a400080011ff */
[----:B--2---:R-:W-:Y:S05]  /*fa10*/  @!P0 NANOSLEEP.SYNCS 0x989680 ;  /* 0x009896800000895d */ /* 0x004fea0003900000 */
[----:B------:R-:W2:Y:S02]  /*fa20*/  @!P0 SYNCS.PHASECHK.TRANS64 P0, [R5+URZ+0x178], R9 ;  /* 0x00017809050085a7 */ /* 0x000ea400080010ff */
[----:B--2---:R-:W-:Y:S05]  /*fa30*/  @!P0 BRA `(.L_x_142) ;  /* 0xfffffffc00f08947 */ /* 0x004fea000383ffff */
[----:B------:R-:W-:Y:S05]  /*fa40*/  BRA `(.L_x_143) ;  /* 0xffffff4c00947947 */ /* 0x000fea000383ffff */
.L_x_58:
[----:B------:R-:W-:Y:S01]  /*fa50*/  MOV R4, UR17 ;  /* 0x0000001100047c02 */ /* 0x000fe20008000f00 */
[----:B------:R-:W-:Y:S01]  /*fa60*/  UMOV UR12, UR16 ;  /* 0x00000010000c7c82 */ /* 0x000fe20008000000 */
[----:B------:R-:W-:-:S05]  /*fa70*/  UMOV UR13, UR16 ;  /* 0x00000010000d7c82 */ /* 0x000fca0008000000 */
.L_x_144:
[----:B------:R-:W-:Y:S02]  /*fa80*/  MOV R6, UR12 ;  /* 0x0000000c00067c02 */ /* 0x000fe40008000f00 */
[----:B-1----:R-:W-:-:S04]  /*fa90*/  MOV R7, UR13 ;  /* 0x0000000d00077c02 */ /* 0x002fc80008000f00 */
[----:B------:R1:W2:Y:S03]  /*faa0*/  SYNCS.PHASECHK.TRANS64.TRYWAIT P0, [R4+URZ+0x188], R7 ;  /* 0x00018807040075a7 */ /* 0x0002a600080011ff */
[----:B--2---:R-:W-:Y:S05]  /*fab0*/  @!P0 NANOSLEEP.SYNCS 0x989680 ;  /* 0x009896800000895d */ /* 0x004fea0003900000 */
[----:B------:R-:W2:Y:S02]  /*fac0*/  @!P0 SYNCS.PHASECHK.TRANS64 P0, [R4+URZ+0x188], R7 ;  /* 0x00018807040085a7 */ /* 0x000ea400080010ff */
[----:B--2---:R-:W-:Y:S05]  /*fad0*/  @!P0 BRA `(.L_x_144) ;  /* 0xfffffffc00e88947 */ /* 0x004fea000383ffff */
[----:B------:R-:W-:Y:S05]  /*fae0*/  BRA `(.L_x_145) ;  /* 0xffffff4c00d07947 */ /* 0x000fea000383ffff */
.L_x_59:
[----:B------:R-:W-:-:S07]  /*faf0*/  MOV R4, UR17 ;  /* 0x0000001100047c02 */ /* 0x000fce0008000f00 */
.L_x_146:
[----:B-1----:R1:W2:Y:S02]  /*fb00*/  SYNCS.PHASECHK.TRANS64.TRYWAIT P0, [R4+URZ+0x220], RZ ;  /* 0x000220ff040075a7 */ /* 0x0022a400080011ff */
[----:B--2---:R-:W-:Y:S05]  /*fb10*/  @!P0 NANOSLEEP.SYNCS 0x989680 ;  /* 0x009896800000895d */ /* 0x004fea0003900000 */
[----:B------:R-:W2:Y:S02]  /*fb20*/  @!P0 SYNCS.PHASECHK.TRANS64 P0, [R4+URZ+0x220], RZ ;  /* 0x000220ff040085a7 */ /* 0x000ea400080010ff */
[----:B--2---:R-:W-:Y:S05]  /*fb30*/  @!P0 BRA `(.L_x_146) ;  /* 0xfffffffc00f08947 */ /* 0x004fea000383ffff */
[----:B------:R-:W-:Y:S05]  /*fb40*/  BRA `(.L_x_147) ;  /* 0xffffff5000087947 */ /* 0x000fea000383ffff */
.L_x_65:
[----:B------:R-:W-:-:S07]  /*fb50*/  MOV R4, UR4 ;  /* 0x0000000400047c02 */ /* 0x000fce0008000f00 */
.L_x_148:
[----:B-1----:R1:W2:Y:S02]  /*fb60*/  SYNCS.PHASECHK.TRANS64.TRYWAIT P0, [R4+URZ+0x1e0], RZ ;  /* 0x0001e0ff040075a7 */ /* 0x0022a400080011ff */
[----:B--2---:R-:W-:Y:S05]  /*fb70*/  @!P0 NANOSLEEP.SYNCS 0x989680 ;  /* 0x009896800000895d */ /* 0x004fea0003900000 */
[----:B------:R-:W2:Y:S02]  /*fb80*/  @!P0 SYNCS.PHASECHK.TRANS64 P0, [R4+URZ+0x1e0], RZ ;  /* 0x0001e0ff040085a7 */ /* 0x000ea400080010ff */
[----:B--2---:R-:W-:Y:S05]  /*fb90*/  @!P0 BRA `(.L_x_148) ;  /* 0xfffffffc00f08947 */ /* 0x004fea000383ffff */
[----:B------:R-:W-:Y:S05]  /*fba0*/  BRA `(.L_x_149) ;  /* 0xffffff5400d87947 */ /* 0x000fea000383ffff */
.L_x_66:
[----:B-1----:R-:W-:-:S07]  /*fbb0*/  MOV R4, UR4 ;  /* 0x0000000400047c02 */ /* 0x002fce0008000f00 */
.L_x_150:
[----:B-1----:R1:W2:Y:S02]  /*fbc0*/  SYNCS.PHASECHK.TRANS64.TRYWAIT P0, [R4+URZ+0x1e8], RZ ;  /* 0x0001e8ff040075a7 */ /* 0x0022a400080011ff */
[----:B--2---:R-:W-:Y:S05]  /*fbd0*/  @!P0 NANOSLEEP.SYNCS 0x989680 ;  /* 0x009896800000895d */ /* 0x004fea0003900000 */
[----:B------:R-:W2:Y:S02]  /*fbe0*/  @!P0 SYNCS.PHASECHK.TRANS64 P0, [R4+URZ+0x1e8], RZ ;  /* 0x0001e8ff040085a7 */ /* 0x000ea400080010ff */
[----:B--2---:R-:W-:Y:S05]  /*fbf0*/  @!P0 BRA `(.L_x_150) ;  /* 0xfffffffc00f08947 */ /* 0x004fea000383ffff */
[----:B------:R-:W-:Y:S05]  /*fc00*/  BRA `(.L_x_151) ;  /* 0xffffff5400e47947 */ /* 0x000fea000383ffff */
.L_x_70:
[----:B------:R-:W-:Y:S02]  /*fc10*/  MOV R4, UR13 ;  /* 0x0000000d00047c02 */ /* 0x000fe40008000f00 */
[----:B------:R-:W-:Y:S02]  /*fc20*/  MOV R6, 0x80000000 ;  /* 0x8000000000067802 */ /* 0x000fe40000000f00 */
[----:B------:R-:W-:-:S07]  /*fc30*/  MOV R7, 0x80000000 ;  /* 0x8000000000077802 */ /* 0x000fce0000000f00 */
.L_x_152:
[----:B-1----:R1:W2:Y:S02]  /*fc40*/  SYNCS.PHASECHK.TRANS64.TRYWAIT P0, [R4+URZ], R7 ;  /* 0x00000007040075a7 */ /* 0x0022a400080011ff */
[----:B--2---:R-:W-:Y:S05]  /*fc50*/  @!P0 NANOSLEEP.SYNCS 0x989680 ;  /* 0x009896800000895d */ /* 0x004fea0003900000 */
[----:B------:R-:W2:Y:S02]  /*fc60*/  @!P0 SYNCS.PHASECHK.TRANS64 P0, [R4+URZ], R7 ;  /* 0x00000007040085a7 */ /* 0x000ea400080010ff */
[----:B--2---:R-:W-:Y:S05]  /*fc70*/  @!P0 BRA `(.L_x_152) ;  /* 0xfffffffc00f08947 */ /* 0x004fea000383ffff */
[----:B------:R-:W-:Y:S05]  /*fc80*/  BRA `(.L_x_153) ;  /* 0xffffff5800a07947 */ /* 0x000fea000383ffff */
.L_x_71:
[----:B------:R-:W-:-:S07]  /*fc90*/  MOV R4, UR14 ;  /* 0x0000000e00047c02 */ /* 0x000fce0008000f00 */
.L_x_154:
[----:B-1----:R1:W2:Y:S02]  /*fca0*/  SYNCS.PHASECHK.TRANS64.TRYWAIT P0, [R4+URZ], RZ ;  /* 0x000000ff040075a7 */ /* 0x0022a400080011ff */
[----:B--2---:R-:W-:Y:S05]  /*fcb0*/  @!P0 NANOSLEEP.SYNCS 0x989680 ;  /* 0x009896800000895d */ /* 0x004fea0003900000 */
[----:B------:R-:W2:Y:S02]  /*fcc0*/  @!P0 SYNCS.PHASECHK.TRANS64 P0, [R4+URZ], RZ ;  /* 0x000000ff040085a7 */ /* 0x000ea400080010ff */
[----:B--2---:R-:W-:Y:S05]  /*fcd0*/  @!P0 BRA `(.L_x_154) ;  /* 0xfffffffc00f08947 */ /* 0x004fea000383ffff */
[----:B------:R-:W-:Y:S05]  /*fce0*/  BRA `(.L_x_155) ;  /* 0xffffff5c007c7947 */ /* 0x000fea000383ffff */
.L_x_72:
[----:B------:R-:W-:-:S07]  /*fcf0*/  MOV R4, UR13 ;  /* 0x0000000d00047c02 */ /* 0x000fce0008000f00 */
.L_x_156:
[----:B-1----:R1:W2:Y:S02]  /*fd00*/  SYNCS.PHASECHK.TRANS64.TRYWAIT P0, [R4+URZ], RZ ;  /* 0x000000ff040075a7 */ /* 0x0022a400080011ff */
[----:B--2---:R-:W-:Y:S05]  /*fd10*/  @!P0 NANOSLEEP.SYNCS 0x989680 ;  /* 0x009896800000895d */ /* 0x004fea0003900000 */
[----:B------:R-:W2:Y:S02]  /*fd20*/  @!P0 SYNCS.PHASECHK.TRANS64 P0, [R4+URZ], RZ ;  /* 0x000000ff040085a7 */ /* 0x000ea400080010ff */
[----:B--2---:R-:W-:Y:S05]  /*fd30*/  @!P0 BRA `(.L_x_156) ;  /* 0xfffffffc00f08947 */ /* 0x004fea000383ffff */
[----:B------:R-:W-:Y:S05]  /*fd40*/  BRA `(.L_x_157) ;  /* 0xffffff84001c7947 */ /* 0x000fea000383ffff */
.L_x_74:
[----:B------:R-:W-:Y:S02]  /*fd50*/  MOV R6, UR4 ;  /* 0x0000000400067c02 */ /* 0x000fe40008000f00 */
[----:B------:R-:W-:Y:S02]  /*fd60*/  MOV R7, UR4 ;  /* 0x0000000400077c02 */ /* 0x000fe40008000f00 */
[----:B------:R-:W-:-:S07]  /*fd70*/  MOV R4, UR14 ;  /* 0x0000000e00047c02 */ /* 0x000fce0008000f00 */
.L_x_158:
[----:B-1----:R1:W4:Y:S02]  /*fd80*/  SYNCS.PHASECHK.TRANS64.TRYWAIT P0, [R4+URZ], R7 ;  /* 0x00000007040075a7 */ /* 0x00232400080011ff */
[----:B----4-:R-:W-:Y:S05]  /*fd90*/  @!P0 NANOSLEEP.SYNCS 0x989680 ;  /* 0x009896800000895d */ /* 0x010fea0003900000 */
[----:B------:R-:W4:Y:S02]  /*fda0*/  @!P0 SYNCS.PHASECHK.TRANS64 P0, [R4+URZ], R7 ;  /* 0x00000007040085a7 */ /* 0x000f2400080010ff */
[----:B----4-:R-:W-:Y:S05]  /*fdb0*/  @!P0 BRA `(.L_x_158) ;  /* 0xfffffffc00f08947 */ /* 0x010fea000383ffff */
[----:B------:R-:W-:Y:S05]  /*fdc0*/  BRA `(.L_x_159) ;  /* 0xffffff84005c7947 */ /* 0x000fea000383ffff */
.L_x_75:
[----:B------:R-:W-:Y:S02]  /*fdd0*/  MOV R6, UR4 ;  /* 0x0000000400067c02 */ /* 0x000fe40008000f00 */
[----:B------:R-:W-:Y:S02]  /*fde0*/  MOV R7, UR4 ;  /* 0x0000000400077c02 */ /* 0x000fe40008000f00 */
[----:B------:R-:W-:-:S07]  /*fdf0*/  MOV R4, UR13 ;  /* 0x0000000d00047c02 */ /* 0x000fce0008000f00 */
.L_x_160:
[----:B-1----:R1:W2:Y:S02]  /*fe00*/  SYNCS.PHASECHK.TRANS64.TRYWAIT P0, [R4+URZ], R7 ;  /* 0x00000007040075a7 */ /* 0x0022a400080011ff */
[----:B--2---:R-:W-:Y:S05]  /*fe10*/  @!P0 NANOSLEEP.SYNCS 0x989680 ;  /* 0x009896800000895d */ /* 0x004fea0003900000 */
[----:B------:R-:W2:Y:S02]  /*fe20*/  @!P0 SYNCS.PHASECHK.TRANS64 P0, [R4+URZ], R7 ;  /* 0x00000007040085a7 */ /* 0x000ea400080010ff */
[----:B--2---:R-:W-:Y:S05]  /*fe30*/  @!P0 BRA `(.L_x_160) ;  /* 0xfffffffc00f08947 */ /* 0x004fea000383ffff */
[----:B------:R-:W-:Y:S05]  /*fe40*/  BRA `(.L_x_161) ;  /* 0xffffffa400b07947 */ /* 0x000fea000383ffff */
.L_x_78:
[----:B------:R-:W-:Y:S01]  /*fe50*/  UIADD3 UR8, UPT, UPT, UR7, 0x160, URZ ;  /* 0x0000016007087890 */ /* 0x000fe2000fffe0ff */
[----:B------:R-:W-:Y:S02]  /*fe60*/  MOV R6, UR4 ;  /* 0x0000000400067c02 */ /* 0x000fe40008000f00 */
[----:B------:R-:W-:-:S03]  /*fe70*/  MOV R7, UR4 ;  /* 0x0000000400077c02 */ /* 0x000fc60008000f00 */
[----:B------:R-:W-:-:S07]  /*fe80*/  MOV R4, UR8 ;  /* 0x0000000800047c02 */ /* 0x000fce0008000f00 */
.L_x_162:
[----:B-1----:R1:W2:Y:S02]  /*fe90*/  SYNCS.PHASECHK.TRANS64.TRYWAIT P0, [R4+URZ], R7 ;  /* 0x00000007040075a7 */ /* 0x0022a400080011ff */
[----:B--2---:R-:W-:Y:S05]  /*fea0*/  @!P0 NANOSLEEP.SYNCS 0x989680 ;  /* 0x009896800000895d */ /* 0x004fea0003900000 */
[----:B------:R-:W2:Y:S02]  /*feb0*/  @!P0 SYNCS.PHASECHK.TRANS64 P0, [R4+URZ], R7 ;  /* 0x00000007040085a7 */ /* 0x000ea400080010ff */
[----:B--2---:R-:W-:Y:S05]  /*fec0*/  @!P0 BRA `(.L_x_162) ;  /* 0xfffffffc00f08947 */ /* 0x004fea000383ffff */
[----:B------:R-:W-:Y:S05]  /*fed0*/  BRA `(.L_x_163) ;  /* 0xffffffac00387947 */ /* 0x000fea000383ffff */
.L_x_79:
[----:B------:R-:W-:Y:S01]  /*fee0*/  UIADD3 UR4, UPT, UPT, UR7, 0x1d0, URZ ;  /* 0x000001d007047890 */ /* 0x000fe2000fffe0ff */
[----:B------:R-:W-:Y:S02]  /*fef0*/  MOV R6, UR6 ;  /* 0x0000000600067c02 */ /* 0x000fe40008000f00 */
[----:B------:R-:W-:-:S03]  /*ff00*/  MOV R7, UR6 ;  /* 0x0000000600077c02 */ /* 0x000fc60008000f00 */
[----:B------:R-:W-:-:S07]  /*ff10*/  MOV R4, UR4 ;  /* 0x0000000400047c02 */ /* 0x000fce0008000f00 */
.L_x_164:
[----:B-1----:R1:W2:Y:S02]  /*ff20*/  SYNCS.PHASECHK.TRANS64.TRYWAIT P0, [R4+URZ], R7 ;  /* 0x00000007040075a7 */ /* 0x0022a400080011ff */
[----:B--2---:R-:W-:Y:S05]  /*ff30*/  @!P0 NANOSLEEP.SYNCS 0x989680 ;  /* 0x009896800000895d */ /* 0x004fea0003900000 */
[----:B------:R-:W2:Y:S02]  /*ff40*/  @!P0 SYNCS.PHASECHK.TRANS64 P0, [R4+URZ], R7 ;  /* 0x00000007040085a7 */ /* 0x000ea400080010ff */
[----:B--2---:R-:W-:Y:S05]  /*ff50*/  @!P0 BRA `(.L_x_164) ;  /* 0xfffffffc00f08947 */ /* 0x004fea000383ffff */
[----:B------:R-:W-:Y:S05]  /*ff60*/  BRA `(.L_x_165) ;  /* 0xffffffc400c07947 */ /* 0x000fea000383ffff */
.L_x_81:
[----:B------:R-:W-:Y:S01]  /*ff70*/  UIADD3 UR4, UPT, UPT, UR4, 0x1d0, URZ ;  /* 0x000001d004047890 */ /* 0x000fe2000fffe0ff */
[----:B-12---:R-:W-:Y:S02]  /*ff80*/  MOV R4, UR9 ;  /* 0x0000000900047c02 */ /* 0x006fe40008000f00 */
[----:B------:R-:W-:-:S03]  /*ff90*/  MOV R5, UR9 ;  /* 0x0000000900057c02 */ /* 0x000fc60008000f00 */
[----:B------:R-:W-:-:S07]  /*ffa0*/  MOV R3, UR4 ;  /* 0x0000000400037c02 */ /* 0x000fce0008000f00 */
.L_x_166:
[----:B-1----:R1:W2:Y:S02]  /*ffb0*/  SYNCS.PHASECHK.TRANS64.TRYWAIT P0, [R3+URZ], R5 ;  /* 0x00000005030075a7 */ /* 0x0022a400080011ff */
[----:B--2---:R-:W-:Y:S05]  /*ffc0*/  @!P0 NANOSLEEP.SYNCS 0x989680 ;  /* 0x009896800000895d */ /* 0x004fea0003900000 */
[----:B------:R-:W2:Y:S02]  /*ffd0*/  @!P0 SYNCS.PHASECHK.TRANS64 P0, [R3+URZ], R5 ;  /* 0x00000005030085a7 */ /* 0x000ea400080010ff */
[----:B--2---:R-:W-:Y:S05]  /*ffe0*/  @!P0 BRA `(.L_x_166) ;  /* 0xfffffffc00f08947 */ /* 0x004fea000383ffff */
[----:B------:R-:W-:Y:S05]  /*fff0*/  BRA `(.L_x_167) ;  /* 0xffffffcc00207947 */ /* 0x000fea000383ffff */
.L_x_91:
[----:B------:R-:W-:-:S07]  /*10000*/  MOV R4, UR7 ;  /* 0x0000000700047c02 */ /* 0x000fce0008000f00 */
.L_x_168:
[----:B-1----:R1:W2:Y:S02]  /*10010*/  SYNCS.PHASECHK.TRANS64.TRYWAIT P0, [R4+URZ+0x1a0], RZ ;  /* 0x0001a0ff040075a7 */ /* 0x0022a400080011ff */
[----:B--2---:R-:W-:Y:S05]  /*10020*/  @!P0 NANOSLEEP.SYNCS 0x989680 ;  /* 0x009896800000895d */ /* 0x004fea0003900000 */
[----:B------:R-:W2:Y:S02]  /*10030*/  @!P0 SYNCS.PHASECHK.TRANS64 P0, [R4+URZ+0x1a0], RZ ;  /* 0x0001a0ff040085a7 */ /* 0x000ea400080010ff */
[----:B--2---:R-:W-:Y:S05]  /*10040*/  @!P0 BRA `(.L_x_168) ;  /* 0xfffffffc00f08947 */ /* 0x004fea000383ffff */
[----:B------:R-:W-:Y:S05]  /*10050*/  BRA `(.L_x_169) ;  /* 0xffffffdc00447947 */ /* 0x000fea000383ffff */
.L_x_92:
[----:B------:R-:W-:Y:S01]  /*10060*/  HFMA2 R6, -RZ, RZ, -0.0 , 0 ;  /* 0x80000000ff067431 */ /* 0x000fe200000001ff */
[----:B-1----:R-:W-:Y:S02]  /*10070*/  MOV R4, UR7 ;  /* 0x0000000700047c02 */ /* 0x002fe40008000f00 */
[----:B------:R-:W-:-:S07]  /*10080*/  MOV R7, 0x80000000 ;  /* 0x8000000000077802 */ /* 0x000fce0000000f00 */
.L_x_170:
[----:B-1----:R1:W2:Y:S02]  /*10090*/  SYNCS.PHASECHK.TRANS64.TRYWAIT P0, [R4+URZ+0x1f0], R7 ;  /* 0x0001f007040075a7 */ /* 0x0022a400080011ff */
[----:B--2---:R-:W-:Y:S05]  /*100a0*/  @!P0 NANOSLEEP.SYNCS 0x989680 ;  /* 0x009896800000895d */ /* 0x004fea0003900000 */
[----:B------:R-:W2:Y:S02]  /*100b0*/  @!P0 SYNCS.PHASECHK.TRANS64 P0, [R4+URZ+0x1f0], R7 ;  /* 0x0001f007040085a7 */ /* 0x000ea400080010ff */
[----:B--2---:R-:W-:Y:S05]  /*100c0*/  @!P0 BRA `(.L_x_170) ;  /* 0xfffffffc00f08947 */ /* 0x004fea000383ffff */
[----:B------:R-:W-:Y:S05]  /*100d0*/  BRA `(.L_x_171) ;  /* 0xffffffdc00347947 */ /* 0x000fea000383ffff */
.L_x_93:
[----:B------:R-:W-:-:S07]  /*100e0*/  MOV R4, UR7 ;  /* 0x0000000700047c02 */ /* 0x000fce0008000f00 */
.L_x_172:
[----:B-1----:R1:W2:Y:S02]  /*100f0*/  SYNCS.PHASECHK.TRANS64.TRYWAIT P0, [R4+URZ+0x1a8], RZ ;  /* 0x0001a8ff040075a7 */ /* 0x0022a400080011ff */
[----:B--2---:R-:W-:Y:S05]  /*10100*/  @!P0 NANOSLEEP.SYNCS 0x989680 ;  /* 0x009896800000895d */ /* 0x004fea0003900000 */
[----:B------:R-:W2:Y:S02]  /*10110*/  @!P0 SYNCS.PHASECHK.TRANS64 P0, [R4+URZ+0x1a8], RZ ;  /* 0x0001a8ff040085a7 */ /* 0x000ea400080010ff */
[----:B--2---:R-:W-:Y:S05]  /*10120*/  @!P0 BRA `(.L_x_172) ;  /* 0xfffffffc00f08947 */ /* 0x004fea000383ffff */
[----:B------:R-:W-:Y:S05]  /*10130*/  BRA `(.L_x_173) ;  /* 0xffffffe000a47947 */ /* 0x000fea000383ffff */
.L_x_94:
[----:B------:R-:W-:Y:S01]  /*10140*/  HFMA2 R6, -RZ, RZ, -0.0 , 0 ;  /* 0x80000000ff067431 */ /* 0x000fe200000001ff */
[----:B-1----:R-:W-:Y:S02]  /*10150*/  MOV R4, UR7 ;  /* 0x0000000700047c02 */ /* 0x002fe40008000f00 */
[----:B------:R-:W-:-:S07]  /*10160*/  MOV R7, 0x80000000 ;  /* 0x8000000000077802 */ /* 0x000fce0000000f00 */
.L_x_174:
[----:B-1----:R1:W2:Y:S02]  /*10170*/  SYNCS.PHASECHK.TRANS64.TRYWAIT P0, [R4+URZ+0x1f8], R7 ;  /* 0x0001f807040075a7 */ /* 0x0022a400080011ff */
[----:B--2---:R-:W-:Y:S05]  /*10180*/  @!P0 NANOSLEEP.SYNCS 0x989680 ;  /* 0x009896800000895d */ /* 0x004fea0003900000 */
[----:B------:R-:W2:Y:S02]  /*10190*/  @!P0 SYNCS.PHASECHK.TRANS64 P0, [R4+URZ+0x1f8], R7 ;  /* 0x0001f807040085a7 */ /* 0x000ea400080010ff */
[----:B--2---:R-:W-:Y:S05]  /*101a0*/  @!P0 BRA `(.L_x_174) ;  /* 0xfffffffc00f08947 */ /* 0x004fea000383ffff */
[----:B------:R-:W-:Y:S05]  /*101b0*/  BRA `(.L_x_175) ;  /* 0xffffffe000947947 */ /* 0x000fea000383ffff */
.L_x_95:
[----:B--2--5:R-:W-:Y:S02]  /*101c0*/  MOV R2, UR7 ;  /* 0x0000000700027c02 */ /* 0x024fe40008000f00 */
[----:B------:R-:W-:-:S07]  /*101d0*/  MOV R5, R4 ;  /* 0x0000000400057202 */ /* 0x000fce0000000f00 */
.L_x_176:
[----:B-1----:R1:W2:Y:S02]  /*101e0*/  SYNCS.PHASECHK.TRANS64.TRYWAIT P0, [R2+URZ+0x1f8], R5 ;  /* 0x0001f805020075a7 */ /* 0x0022a400080011ff */
[----:B--2---:R-:W-:Y:S05]  /*101f0*/  @!P0 NANOSLEEP.SYNCS 0x989680 ;  /* 0x009896800000895d */ /* 0x004fea0003900000 */
[----:B------:R-:W2:Y:S02]  /*10200*/  @!P0 SYNCS.PHASECHK.TRANS64 P0, [R2+URZ+0x1f8], R5 ;  /* 0x0001f805020085a7 */ /* 0x000ea400080010ff */
[----:B--2---:R-:W-:Y:S05]  /*10210*/  @!P0 BRA `(.L_x_176) ;  /* 0xfffffffc00f08947 */ /* 0x004fea000383ffff */
[----:B------:R-:W-:Y:S05]  /*10220*/  BRA `(.L_x_177) ;  /* 0xffffffe800c47947 */ /* 0x000fea000383ffff */
        .weak           $__internal_0_$__cuda_sm10x_tcgen05_guardrail_trap_col_being_dealloced_not_returned_by_alloc
        .type           $__internal_0_$__cuda_sm10x_tcgen05_guardrail_trap_col_being_dealloced_not_returned_by_alloc,@function
        .size           $__internal_0_$__cuda_sm10x_tcgen05_guardrail_trap_col_being_dealloced_not_returned_by_alloc,($__internal_1_$__cuda_sm10x_tcgen05_guardrail_trap_phase_invalid_during_alloc - $__internal_0_$__cuda_sm10x_tcgen05_guardrail_trap_col_being_dealloced_not_returned_by_alloc)
$__internal_0_$__cuda_sm10x_tcgen05_guardrail_trap_col_being_dealloced_not_returned_by_alloc:
[----:B------:R-:W-:Y:S05]  /*10230*/  BPT.TRAP 0x1 ;  /* 0x000000040000795c */ /* 0x000fea0000300000 */
[----:B------:R-:W-:-:S04]  /*10240*/  HFMA2 R5, -RZ, RZ, 0, 0 ;  /* 0x00000000ff057431 */ /* 0x000fc800000001ff */
[----:B------:R-:W-:Y:S05]  /*10250*/  RET.REL.NODEC R4 `(kernel_cutlass_kernel_flash_attncuteflash_fwd_sm100FlashAttentionForwardSm100_object_at__tensor0000o6411101213_tensor0000o6411101213_tensor0000o6410111213_tensor0000o6411101213_tensorptrf_0) ;  /* 0xfffffefc04687950 */ /* 0x000fea0003c3ffff */
        .weak           $__internal_1_$__cuda_sm10x_tcgen05_guardrail_trap_phase_invalid_during_alloc
        .type           $__internal_1_$__cuda_sm10x_tcgen05_guardrail_trap_phase_invalid_during_alloc,@function
        .size           $__internal_1_$__cuda_sm10x_tcgen05_guardrail_trap_phase_invalid_during_alloc,($__internal_2_$__cuda_sm10x_tcgen05_guardrail_trap_unallocated_columns_being_dealloced - $__internal_1_$__cuda_sm10x_tcgen05_guardrail_trap_phase_invalid_during_alloc)
$__internal_1_$__cuda_sm10x_tcgen05_guardrail_trap_phase_invalid_during_alloc:
[----:B------:R-:W-:Y:S05]  /*10260*/  BPT.TRAP 0x1 ;  /* 0x000000040000795c */ /* 0x000fea0000300000 */
[----:B------:R-:W-:-:S04]  /*10270*/  MOV R5, 0x0 ;  /* 0x0000000000057802 */ /* 0x000fc80000000f00 */
[----:B------:R-:W-:Y:S05]  /*10280*/  RET.REL.NODEC R4 `(kernel_cutlass_kernel_flash_attncuteflash_fwd_sm100FlashAttentionForwardSm100_object_at__tensor0000o6411101213_tensor0000o6411101213_tensor0000o6410111213_tensor0000o6411101213_tensorptrf_0) ;  /* 0xfffffefc045c7950 */ /* 0x000fea0003c3ffff */
        .weak           $__internal_2_$__cuda_sm10x_tcgen05_guardrail_trap_unallocated_columns_being_dealloced
        .type           $__internal_2_$__cuda_sm10x_tcgen05_guardrail_trap_unallocated_columns_being_dealloced,@function
        .size           $__internal_2_$__cuda_sm10x_tcgen05_guardrail_trap_unallocated_columns_being_dealloced,(.L_x_181 - $__internal_2_$__cuda_sm10x_tcgen05_guardrail_trap_unallocated_columns_being_dealloced)
$__internal_2_$__cuda_sm10x_tcgen05_guardrail_trap_unallocated_columns_being_dealloced:
[----:B------:R-:W-:Y:S05]  /*10290*/  BPT.TRAP 0x1 ;  /* 0x000000040000795c */ /* 0x000fea0000300000 */
[----:B------:R-:W-:-:S04]  /*102a0*/  HFMA2 R5, -RZ, RZ, 0, 0 ;  /* 0x00000000ff057431 */ /* 0x000fc800000001ff */
[----:B------:R-:W-:Y:S05]  /*102b0*/  RET.REL.NODEC R4 `(kernel_cutlass_kernel_flash_attncuteflash_fwd_sm100FlashAttentionForwardSm100_object_at__tensor0000o6411101213_tensor0000o6411101213_tensor0000o6410111213_tensor0000o6411101213_tensorptrf_0) ;  /* 0xfffffefc04507950 */ /* 0x000fea0003c3ffff */
.L_x_178:
[----:B------:R-:W-:-:S00]  /*102c0*/  BRA `(.L_x_178) ;  /* 0xfffffffc00fc7947 */ /* 0x000fc0000383ffff */
[----:B------:R-:W-:-:S00]  /*102d0*/  NOP ;  /* 0x0000000000007918 */ /* 0x000fc00000000000 */
        /* <DEDUP_REMOVED lines=10> */
.L_x_181:


//--------------------- .nv.shared.kernel_cutlass_kernel_flash_attncuteflash_fwd_sm100FlashAttentionForwardSm100_object_at__tensor0000o6411101213_tensor0000o6411101213_tensor0000o6410111213_tensor0000o6411101213_tensorptrf_0 --------------------------
	.section	.nv.shared.kernel_cutlass_kernel_flash_attncuteflash_fwd_sm100FlashAttentionForwardSm100_object_at__tensor0000o6411101213_tensor0000o6411101213_tensor0000o6410111213_tensor0000o6411101213_tensorptrf_0,"aw",@nobits
	.sectionflags	@""
	.align	1024
	.zero		1024


//--------------------- .nv.shared.reserved.0     --------------------------
	.section	.nv.shared.reserved.0,"aw",@nobits
	.align	8
	.weak		__nv_reservedSMEM_offset_0_alias
	.size		__nv_reservedSMEM_offset_0_alias, 0, 64
	.other		__nv_reservedSMEM_offset_0_alias,@"STO_CUDA_RESERVED_SHARED STV_DEFAULT"
__nv_reservedSMEM_offset_0_alias:
	.zero		0
.nv.shared.reserved.0:
	.zero		64
	.weak		__nv_reservedSMEM_allocation_phase
	.type		__nv_reservedSMEM_allocation_phase,@object
	.size		__nv_reservedSMEM_allocation_phase,(.L_0 - __nv_reservedSMEM_allocation_phase)
__nv_reservedSMEM_allocation_phase:
	.zero		1
.L_0:
	.zero		7
	.weak		__nv_reservedSMEM_devtool_atexit_pc
	.type		__nv_reservedSMEM_devtool_atexit_pc,@object
	.size		__nv_reservedSMEM_devtool_atexit_pc,(__nv_reservedSMEM_allocation_mask - __nv_reservedSMEM_devtool_atexit_pc)
__nv_reservedSMEM_devtool_atexit_pc:
	.zero		8
	.weak		__nv_reservedSMEM_allocation_mask
	.type		__nv_reservedSMEM_allocation_mask,@object
	.size		__nv_reservedSMEM_allocation_mask,(.L_2 - __nv_reservedSMEM_allocation_mask)
__nv_reservedSMEM_allocation_mask:
	.zero		4
.L_2:
	.zero		4
	.weak		__nv_reservedSMEM_tmem_allocation_pipeline_mbarrier
	.type		__nv_reservedSMEM_tmem_allocation_pipeline_mbarrier,@object
	.size		__nv_reservedSMEM_tmem_allocation_pipeline_mbarrier,(__nv_reservedSMEM_tmem_allocation_pipeline_mbarrier_parity - __nv_reservedSMEM_tmem_allocation_pipeline_mbarrier)
__nv_reservedSMEM_tmem_allocation_pipeline_mbarrier:
	.zero		8
	.weak		__nv_reservedSMEM_tmem_allocation_pipeline_mbarrier_parity
	.type		__nv_reservedSMEM_tmem_allocation_pipeline_mbarrier_parity,@object
	.size		__nv_reservedSMEM_tmem_allocation_pipeline_mbarrier_parity,(.L_4 - __nv_reservedSMEM_tmem_allocation_pipeline_mbarrier_parity)
__nv_reservedSMEM_tmem_allocation_pipeline_mbarrier_parity:
	.zero		4
.L_4:


//--------------------- .nv.constant0.kernel_cutlass_kernel_flash_attncuteflash_fwd_sm100FlashAttentionForwardSm100_object_at__tensor0000o6411101213_tensor0000o6411101213_tensor0000o6410111213_tensor0000o6411101213_tensorptrf_0 --------------------------
	.section	.nv.constant0.kernel_cutlass_kernel_flash_attncuteflash_fwd_sm100FlashAttentionForwardSm100_object_at__tensor0000o6411101213_tensor0000o6411101213_tensor0000o6410111213_tensor0000o6411101213_tensorptrf_0,"a",@progbits
	.sectionflags	@""
	.align	4
.nv.constant0.kernel_cutlass_kernel_flash_attncuteflash_fwd_sm100FlashAttentionForwardSm100_object_at__tensor0000o6411101213_tensor0000o6411101213_tensor0000o6410111213_tensor0000o6411101213_tensorptrf_0:
	.zero		1640


//--------------------- SYMBOLS --------------------------

	.type		.nv.reservedSmem.offset0,@object
	.size		.nv.reservedSmem.offset0,0x4
	.type		.nv.reservedSmem.cap,@object
	.size		.nv.reservedSmem.cap,0x4
